	.target	sm_90a

	.elftype	@"ET_EXEC"


//--------------------- .note.nv.tkinfo           --------------------------
	.section	.note.nv.tkinfo,"",@"SHT_NOTE"
	.sectionflags	@"SHF_NOTE_NV_TKINFO"
	.tkinfo
        /*0018*/ 	.word	0x00000002
        /*0030*/ 	.string	""
        /*0030*/ 	.string	"ptxas"
        /*0030*/ 	.string	"Cuda compilation tools, release 13.0, V13.0.88"
        /*0030*/ 	.string	"Build cuda_13.0.r13.0/compiler.36424714_0"
        /*0030*/ 	.string	"-arch sm_90a -m 64 "



//--------------------- .note.nv.cuinfo           --------------------------
	.section	.note.nv.cuinfo,"",@"SHT_NOTE"
	.sectionflags	@"SHF_NOTE_NV_CUINFO"
        /*0018*/ 	.short	0x0002
        /*001a*/ 	.short	0x005a
        /*001c*/ 	.short	0x0082
	.zero		2


//--------------------- .nv.info                  --------------------------
	.section	.nv.info,"",@"SHT_CUDA_INFO"
	.align	4


	//----- nvinfo : EIATTR_REGCOUNT
	.align		4
        /*0000*/ 	.byte	0x04, 0x2f
        /*0002*/ 	.short	(.L_12 - .L_11)
	.align		4
.L_11:
        /*0004*/ 	.word	index@(_ZN7cutlass13device_kernelINS_4gemm6kernel13GemmUniversalIN4cute5tupleIJiiiiEEENS1_10collective13CollectiveMmaINS1_37MainloopSm90TmaGmmaWarpSpecializedFP8ILi8ENS5_IJNS4_1CILi2EEENSA_ILi1EEESC_EEENS1_35KernelTmaWarpSpecializedCooperativeEEENS5_IJNSA_ILi384EEENSA_ILi512EEENSA_ILi32EEEEEENS_12float_e4m3_tENS5_IJlSC_lEEESK_SL_NS4_8TiledMMAINS4_8MMA_AtomIJNS4_4SM904GMMA31MMA_64x256x32_F32E4M3E4M3_SS_TNILNSP_7ScaleInE1ELSR_1EEEEEENS4_6LayoutISD_NS5_IJSC_NSA_ILi0EEESV_EEEEENS5_IJNS4_10UnderscoreESY_SY_EEEEENS4_13SM90_TMA_LOADENS4_14ComposedLayoutINS4_7SwizzleILi1ELi4ELi3EEENS4_18smem_ptr_flag_bitsILi8EEENSU_INS5_IJNSA_ILi8EEESI_EEENS5_IJSI_SC_EEEEEEEvNS4_8identityENS4_23SM90_TMA_LOAD_MULTICASTES1B_vS1C_EENS_8epilogue10collective6detail29Sm90TmaWarpSpecializedAdapterINS1G_15DefaultEpilogueISK_SL_SL_NS1F_6thread17LinearCombinationISK_Li1EffLNS1K_9ScaleType4KindE0ELNS_15FloatRoundStyleE2ESK_EENS1_15EpilogueDefaultEEEEEvvEEEEvNT_6ParamsE)
        /*0008*/ 	.word	0x000000a8


	//----- nvinfo : EIATTR_FRAME_SIZE
	.align		4
.L_12:
        /*000c*/ 	.byte	0x04, 0x11
        /*000e*/ 	.short	(.L_14 - .L_13)
	.align		4
.L_13:
        /*0010*/ 	.word	index@(_ZN7cutlass13device_kernelINS_4gemm6kernel13GemmUniversalIN4cute5tupleIJiiiiEEENS1_10collective13CollectiveMmaINS1_37MainloopSm90TmaGmmaWarpSpecializedFP8ILi8ENS5_IJNS4_1CILi2EEENSA_ILi1EEESC_EEENS1_35KernelTmaWarpSpecializedCooperativeEEENS5_IJNSA_ILi384EEENSA_ILi512EEENSA_ILi32EEEEEENS_12float_e4m3_tENS5_IJlSC_lEEESK_SL_NS4_8TiledMMAINS4_8MMA_AtomIJNS4_4SM904GMMA31MMA_64x256x32_F32E4M3E4M3_SS_TNILNSP_7ScaleInE1ELSR_1EEEEEENS4_6LayoutISD_NS5_IJSC_NSA_ILi0EEESV_EEEEENS5_IJNS4_10UnderscoreESY_SY_EEEEENS4_13SM90_TMA_LOADENS4_14ComposedLayoutINS4_7SwizzleILi1ELi4ELi3EEENS4_18smem_ptr_flag_bitsILi8EEENSU_INS5_IJNSA_ILi8EEESI_EEENS5_IJSI_SC_EEEEEEEvNS4_8identityENS4_23SM90_TMA_LOAD_MULTICASTES1B_vS1C_EENS_8epilogue10collective6detail29Sm90TmaWarpSpecializedAdapterINS1G_15DefaultEpilogueISK_SL_SL_NS1F_6thread17LinearCombinationISK_Li1EffLNS1K_9ScaleType4KindE0ELNS_15FloatRoundStyleE2ESK_EENS1_15EpilogueDefaultEEEEEvvEEEEvNT_6ParamsE)
        /*0014*/ 	.word	0x00001eb8


	//----- nvinfo : EIATTR_MIN_STACK_SIZE
	.align		4
.L_14:
        /*0018*/ 	.byte	0x04, 0x12
        /*001a*/ 	.short	(.L_16 - .L_15)
	.align		4
.L_15:
        /*001c*/ 	.word	index@(_ZN7cutlass13device_kernelINS_4gemm6kernel13GemmUniversalIN4cute5tupleIJiiiiEEENS1_10collective13CollectiveMmaINS1_37MainloopSm90TmaGmmaWarpSpecializedFP8ILi8ENS5_IJNS4_1CILi2EEENSA_ILi1EEESC_EEENS1_35KernelTmaWarpSpecializedCooperativeEEENS5_IJNSA_ILi384EEENSA_ILi512EEENSA_ILi32EEEEEENS_12float_e4m3_tENS5_IJlSC_lEEESK_SL_NS4_8TiledMMAINS4_8MMA_AtomIJNS4_4SM904GMMA31MMA_64x256x32_F32E4M3E4M3_SS_TNILNSP_7ScaleInE1ELSR_1EEEEEENS4_6LayoutISD_NS5_IJSC_NSA_ILi0EEESV_EEEEENS5_IJNS4_10UnderscoreESY_SY_EEEEENS4_13SM90_TMA_LOADENS4_14ComposedLayoutINS4_7SwizzleILi1ELi4ELi3EEENS4_18smem_ptr_flag_bitsILi8EEENSU_INS5_IJNSA_ILi8EEESI_EEENS5_IJSI_SC_EEEEEEEvNS4_8identityENS4_23SM90_TMA_LOAD_MULTICASTES1B_vS1C_EENS_8epilogue10collective6detail29Sm90TmaWarpSpecializedAdapterINS1G_15DefaultEpilogueISK_SL_SL_NS1F_6thread17LinearCombinationISK_Li1EffLNS1K_9ScaleType4KindE0ELNS_15FloatRoundStyleE2ESK_EENS1_15EpilogueDefaultEEEEEvvEEEEvNT_6ParamsE)
        /*0020*/ 	.word	0x00001eb8
.L_16:


//--------------------- .nv.compat                --------------------------
	.section	.nv.compat,"",@"SHT_CUDA_COMPAT_INFO"
	.align	4
        /*0000*/ 	.byte	0x02, 0x09, 0x01, 0x00, 0x02, 0x02, 0x04, 0x00, 0x02, 0x05, 0x05, 0x00, 0x03, 0x07, 0x01, 0x01
        /*0010*/ 	.byte	0x02, 0x03, 0x01, 0x00, 0x02, 0x06, 0x01, 0x00, 0x04, 0x0b, 0x08, 0x00, 0x00, 0x00, 0x00, 0x00
        /*0020*/ 	.byte	0x00, 0x00, 0x00, 0x00


//--------------------- .nv.info._ZN7cutlass13device_kernelINS_4gemm6kernel13GemmUniversalIN4cute5tupleIJiiiiEEENS1_10collective13CollectiveMmaINS1_37MainloopSm90TmaGmmaWarpSpecializedFP8ILi8ENS5_IJNS4_1CILi2EEENSA_ILi1EEESC_EEENS1_35KernelTmaWarpSpecializedCooperativeEEENS5_IJNSA_ILi384EEENSA_ILi512EEENSA_ILi32EEEEEENS_12float_e4m3_tENS5_IJlSC_lEEESK_SL_NS4_8TiledMMAINS4_8MMA_AtomIJNS4_4SM904GMMA31MMA_64x256x32_F32E4M3E4M3_SS_TNILNSP_7ScaleInE1ELSR_1EEEEEENS4_6LayoutISD_NS5_IJSC_NSA_ILi0EEESV_EEEEENS5_IJNS4_10UnderscoreESY_SY_EEEEENS4_13SM90_TMA_LOADENS4_14ComposedLayoutINS4_7SwizzleILi1ELi4ELi3EEENS4_18smem_ptr_flag_bitsILi8EEENSU_INS5_IJNSA_ILi8EEESI_EEENS5_IJSI_SC_EEEEEEEvNS4_8identityENS4_23SM90_TMA_LOAD_MULTICASTES1B_vS1C_EENS_8epilogue10collective6detail29Sm90TmaWarpSpecializedAdapterINS1G_15DefaultEpilogueISK_SL_SL_NS1F_6thread17LinearCombinationISK_Li1EffLNS1K_9ScaleType4KindE0ELNS_15FloatRoundStyleE2ESK_EENS1_15EpilogueDefaultEEEEEvvEEEEvNT_6ParamsE --------------------------
	.section	.nv.info._ZN7cutlass13device_kernelINS_4gemm6kernel13GemmUniversalIN4cute5tupleIJiiiiEEENS1_10collective13CollectiveMmaINS1_37MainloopSm90TmaGmmaWarpSpecializedFP8ILi8ENS5_IJNS4_1CILi2EEENSA_ILi1EEESC_EEENS1_35KernelTmaWarpSpecializedCooperativeEEENS5_IJNSA_ILi384EEENSA_ILi512EEENSA_ILi32EEEEEENS_12float_e4m3_tENS5_IJlSC_lEEESK_SL_NS4_8TiledMMAINS4_8MMA_AtomIJNS4_4SM904GMMA31MMA_64x256x32_F32E4M3E4M3_SS_TNILNSP_7ScaleInE1ELSR_1EEEEEENS4_6LayoutISD_NS5_IJSC_NSA_ILi0EEESV_EEEEENS5_IJNS4_10UnderscoreESY_SY_EEEEENS4_13SM90_TMA_LOADENS4_14ComposedLayoutINS4_7SwizzleILi1ELi4ELi3EEENS4_18smem_ptr_flag_bitsILi8EEENSU_INS5_IJNSA_ILi8EEESI_EEENS5_IJSI_SC_EEEEEEEvNS4_8identityENS4_23SM90_TMA_LOAD_MULTICASTES1B_vS1C_EENS_8epilogue10collective6detail29Sm90TmaWarpSpecializedAdapterINS1G_15DefaultEpilogueISK_SL_SL_NS1F_6thread17LinearCombinationISK_Li1EffLNS1K_9ScaleType4KindE0ELNS_15FloatRoundStyleE2ESK_EENS1_15EpilogueDefaultEEEEEvvEEEEvNT_6ParamsE,"",@"SHT_CUDA_INFO"
	.sectionflags	@""
	.align	4


	//----- nvinfo : EIATTR_CUDA_API_VERSION
	.align		4
        /*0000*/ 	.byte	0x04, 0x37
        /*0002*/ 	.short	(.L_18 - .L_17)
.L_17:
        /*0004*/ 	.word	0x00000082


	//----- nvinfo : EIATTR_KPARAM_INFO
	.align		4
.L_18:
        /*0008*/ 	.byte	0x04, 0x17
        /*000a*/ 	.short	(.L_20 - .L_19)
.L_19:
        /*000c*/ 	.word	0x00000000
        /*0010*/ 	.short	0x0000
        /*0012*/ 	.short	0x0070
        /*0014*/ 	.byte	0x00, 0xf0, 0x01, 0x10


	//----- nvinfo : EIATTR_SPARSE_MMA_MASK
	.align		4
.L_20:
        /*0018*/ 	.byte	0x03, 0x50
        /*001a*/ 	.short	0x0000


	//----- nvinfo : EIATTR_MAXREG_COUNT
	.align		4
        /*001c*/ 	.byte	0x03, 0x1b
        /*001e*/ 	.short	0x00a8


	//----- nvinfo : EIATTR_NUM_BARRIERS
	.align		4
        /*0020*/ 	.byte	0x02, 0x4c
        /*0022*/ 	.byte	0x01
	.zero		1


	//----- nvinfo : EIATTR_ANNOTATIONS
	.align		4
        /*0024*/ 	.byte	0x04, 0x55
        /*0026*/ 	.short	(.L_22 - .L_21)


	//   ....[0]....
.L_21:
        /*0028*/ 	.word	0x00000001
        /*002c*/ 	.byte	0xc0, 0x07, 0x00, 0x00, 0x01, 0x00, 0x00, 0x00, 0xb0, 0x08, 0x00, 0x00, 0x01, 0x00, 0x00, 0x00
        /* <DEDUP_REMOVED lines=1735> */
        /*6cac*/ 	.byte	0xd0, 0x21, 0x01, 0x00, 0x01, 0x00, 0x00, 0x00, 0xe0, 0x21, 0x01, 0x00


	//----- nvinfo : EIATTR_MERCURY_ISA_VERSION
	.align		4
.L_22:
        /*6cb8*/ 	.byte	0x03, 0x5f
        /*6cba*/ 	.short	0x0101


	//----- nvinfo : EIATTR_INT_WARP_WIDE_INSTR_OFFSETS
	.align		4
        /*6cbc*/ 	.byte	0x04, 0x31
        /*6cbe*/ 	.short	(.L_24 - .L_23)


	//   ....[0]....
.L_23:
        /*6cc0*/ 	.word	0x00000600


	//   ....[1]....
        /*6cc4*/ 	.word	0x00000620


	//   ....[2]....
        /*6cc8*/ 	.word	0x00000790


	//   ....[3]....
        /*6ccc*/ 	.word	0x00024ee0


	//   ....[4]....
        /*6cd0*/ 	.word	0x000309b0


	//----- nvinfo : EIATTR_COOP_GROUP_MASK_REGIDS
	.align		4
.L_24:
        /*6cd4*/ 	.byte	0x04, 0x29
        /*6cd6*/ 	.short	(.L_26 - .L_25)


	//   ....[0]....
.L_25:
        /*6cd8*/ 	.word	0xffffffff


	//   ....[1]....
        /*6cdc*/ 	.word	0xffffffff


	//   ....[2]....
        /*6ce0*/ 	.word	0xffffffff


	//   ....[3]....
        /*6ce4*/ 	.word	0xffffffff


	//   ....[4]....
        /*6ce8*/ 	.word	0xffffffff


	//   ....[5]....
        /*6cec*/ 	.word	0xffffffff


	//----- nvinfo : EIATTR_COOP_GROUP_INSTR_OFFSETS
	.align		4
.L_26:
        /*6cf0*/ 	.byte	0x04, 0x28
        /*6cf2*/ 	.short	(.L_28 - .L_27)


	//   ....[0]....
.L_27:
        /*6cf4*/ 	.word	0x00000070


	//   ....[1]....
        /*6cf8*/ 	.word	0x00000080


	//   ....[2]....
        /*6cfc*/ 	.word	0x000001a0


	//   ....[3]....
        /*6d00*/ 	.word	0x00000470


	//   ....[4]....
        /*6d04*/ 	.word	0x000008f0


	//   ....[5]....
        /*6d08*/ 	.word	0x00006b50


	//----- nvinfo : EIATTR_REG_RECONFIG
	.align		4
.L_28:
        /*6d0c*/ 	.byte	0x01, 0x54
	.zero		2


	//----- nvinfo : EIATTR_MBARRIER_INSTR_OFFSETS
	.align		4
        /*6d10*/ 	.byte	0x04, 0x39
        /*6d12*/ 	.short	(.L_30 - .L_29)


	//   ....[0]....
.L_29:
        /*6d14*/ 	.word	0x00000340
        /*6d18*/ 	.word	0x000000ff
        /*6d1c*/ 	.word	0x00000000
        /*6d20*/ 	.short	0x0100
        /*6d22*/ 	.byte	0x09
	.zero		1


	//   ....[1]....
        /*6d24*/ 	.word	0x00000350
        /*6d28*/ 	.word	0x000000ff
        /*6d2c*/ 	.word	0x00000040
        /*6d30*/ 	.short	0x0100
        /*6d32*/ 	.byte	0x09
	.zero		1


	//   ....[2]....
        /*6d34*/ 	.word	0x00000360
        /*6d38*/ 	.word	0x000000ff
        /*6d3c*/ 	.word	0x00000008
        /*6d40*/ 	.short	0x0100
        /*6d42*/ 	.byte	0x09
	.zero		1


	//   ....[3]....
        /*6d44*/ 	.word	0x00000370
        /*6d48*/ 	.word	0x000000ff
        /*6d4c*/ 	.word	0x00000048
        /*6d50*/ 	.short	0x0100
        /*6d52*/ 	.byte	0x09
	.zero		1


	//   ....[4]....
        /*6d54*/ 	.word	0x00000380
        /*6d58*/ 	.word	0x000000ff
        /*6d5c*/ 	.word	0x00000010
        /*6d60*/ 	.short	0x0100
        /*6d62*/ 	.byte	0x09
	.zero		1


	//   ....[5]....
        /*6d64*/ 	.word	0x00000390
        /*6d68*/ 	.word	0x000000ff
        /*6d6c*/ 	.word	0x00000050
        /*6d70*/ 	.short	0x0100
        /*6d72*/ 	.byte	0x09
	.zero		1


	//   ....[6]....
        /*6d74*/ 	.word	0x000003a0
        /*6d78*/ 	.word	0x000000ff
        /*6d7c*/ 	.word	0x00000018
        /*6d80*/ 	.short	0x0100
        /*6d82*/ 	.byte	0x09
	.zero		1


	//   ....[7]....
        /*6d84*/ 	.word	0x000003b0
        /*6d88*/ 	.word	0x000000ff
        /*6d8c*/ 	.word	0x00000058
        /*6d90*/ 	.short	0x0100
        /*6d92*/ 	.byte	0x09
	.zero		1


	//   ....[8]....
        /*6d94*/ 	.word	0x000003c0
        /*6d98*/ 	.word	0x000000ff
        /*6d9c*/ 	.word	0x00000020
        /*6da0*/ 	.short	0x0100
        /*6da2*/ 	.byte	0x09
	.zero		1


	//   ....[9]....
        /*6da4*/ 	.word	0x000003d0
        /*6da8*/ 	.word	0x000000ff
        /*6dac*/ 	.word	0x00000060
        /*6db0*/ 	.short	0x0100
        /*6db2*/ 	.byte	0x09
	.zero		1


	//   ....[10]....
        /*6db4*/ 	.word	0x000003e0
        /*6db8*/ 	.word	0x000000ff
        /*6dbc*/ 	.word	0x00000028
        /*6dc0*/ 	.short	0x0100
        /*6dc2*/ 	.byte	0x09
	.zero		1


	//   ....[11]....
        /*6dc4*/ 	.word	0x000003f0
        /*6dc8*/ 	.word	0x000000ff
        /*6dcc*/ 	.word	0x00000068
        /*6dd0*/ 	.short	0x0100
        /*6dd2*/ 	.byte	0x09
	.zero		1


	//   ....[12]....
        /*6dd4*/ 	.word	0x00000400
        /*6dd8*/ 	.word	0x000000ff
        /*6ddc*/ 	.word	0x00000030
        /*6de0*/ 	.short	0x0100
        /*6de2*/ 	.byte	0x09
	.zero		1


	//   ....[13]....
        /*6de4*/ 	.word	0x00000410
        /*6de8*/ 	.word	0x000000ff
        /*6dec*/ 	.word	0x00000070
        /*6df0*/ 	.short	0x0100
        /*6df2*/ 	.byte	0x09
	.zero		1


	//   ....[14]....
        /*6df4*/ 	.word	0x00000420
        /*6df8*/ 	.word	0x000000ff
        /*6dfc*/ 	.word	0x00000038
        /*6e00*/ 	.short	0x0100
        /*6e02*/ 	.byte	0x09
	.zero		1


	//   ....[15]....
        /*6e04*/ 	.word	0x00000430
        /*6e08*/ 	.word	0x000000ff
        /*6e0c*/ 	.word	0x00000078
        /*6e10*/ 	.short	0x0100
        /*6e12*/ 	.byte	0x09
	.zero		1


	//   ....[16]....
        /*6e14*/ 	.word	0x00000820
        /*6e18*/ 	.word	0x000000ff
        /*6e1c*/ 	.word	0x00000090
        /*6e20*/ 	.short	0x0100
        /*6e22*/ 	.byte	0x06
	.zero		1


	//   ....[17]....
        /*6e24*/ 	.word	0x00000890
        /*6e28*/ 	.word	0x000000ff
        /*6e2c*/ 	.word	0x00000098
        /*6e30*/ 	.short	0x0100
        /*6e32*/ 	.byte	0x06
	.zero		1


	//   ....[18]....
        /*6e34*/ 	.word	0x00006f40
        /*6e38*/ 	.word	0x000000ff
        /*6e3c*/ 	.word	0x00000000
        /*6e40*/ 	.short	0x010a
        /*6e42*/ 	.byte	0x07
	.zero		1


	//   ....[19]....
        /*6e44*/ 	.word	0x00006fa0
        /*6e48*/ 	.word	0x000000ff
        /*6e4c*/ 	.word	0x00000000
        /*6e50*/ 	.short	0x010a
        /*6e52*/ 	.byte	0x07
	.zero		1


	//   ....[20]....
        /*6e54*/ 	.word	0x00013b90
        /*6e58*/ 	.word	0x000000ff
        /*6e5c*/ 	.word	0x00000000
        /*6e60*/ 	.short	0x010a
        /*6e62*/ 	.byte	0x09
	.zero		1


	//   ....[21]....
        /*6e64*/ 	.word	0x00013bd0
        /*6e68*/ 	.word	0x000000ff
        /*6e6c*/ 	.word	0x00000000
        /*6e70*/ 	.short	0x010a
        /*6e72*/ 	.byte	0x09
	.zero		1


	//   ....[22]....
        /*6e74*/ 	.word	0x00024f50
        /*6e78*/ 	.word	0x00000012
        /*6e7c*/ 	.word	0x00000000
        /*6e80*/ 	.short	0x0101
        /*6e82*/ 	.byte	0x3f
	.zero		1


	//   ....[23]....
        /*6e84*/ 	.word	0x00030a40
        /*6e88*/ 	.word	0x00000010
        /*6e8c*/ 	.word	0x00000000
        /*6e90*/ 	.short	0x0101
        /*6e92*/ 	.byte	0x3f
	.zero		1


	//   ....[24]....
        /*6e94*/ 	.word	0x00084c90
        /*6e98*/ 	.word	0x0000000c
        /*6e9c*/ 	.word	0x00000040
        /*6ea0*/ 	.short	0x010a
        /*6ea2*/ 	.byte	0x3f
	.zero		1


	//   ....[25]....
        /*6ea4*/ 	.word	0x000850b0
        /*6ea8*/ 	.word	0x00000002
        /*6eac*/ 	.word	0x00000098
        /*6eb0*/ 	.short	0x0101
        /*6eb2*/ 	.byte	0x3f
	.zero		1


	//   ....[26]....
        /*6eb4*/ 	.word	0x000857f0
        /*6eb8*/ 	.word	0x00000005
        /*6ebc*/ 	.word	0x00000000
        /*6ec0*/ 	.short	0x010a
        /*6ec2*/ 	.byte	0x3f
	.zero		1


	//   ....[27]....
        /*6ec4*/ 	.word	0x00085880
        /*6ec8*/ 	.word	0x00000007
        /*6ecc*/ 	.word	0x00000000
        /*6ed0*/ 	.short	0x010a
        /*6ed2*/ 	.byte	0x3f
	.zero		1


	//   ....[28]....
        /*6ed4*/ 	.word	0x00085910
        /*6ed8*/ 	.word	0x00000007
        /*6edc*/ 	.word	0x00000000
        /*6ee0*/ 	.short	0x010a
        /*6ee2*/ 	.byte	0x3f
	.zero		1


	//   ....[29]....
        /*6ee4*/ 	.word	0x000859a0
        /*6ee8*/ 	.word	0x00000007
        /*6eec*/ 	.word	0x00000000
        /*6ef0*/ 	.short	0x010a
        /*6ef2*/ 	.byte	0x3f
	.zero		1


	//   ....[30]....
        /*6ef4*/ 	.word	0x00085a30
        /*6ef8*/ 	.word	0x00000007
        /*6efc*/ 	.word	0x00000000
        /*6f00*/ 	.short	0x010a
        /*6f02*/ 	.byte	0x3f
	.zero		1


	//   ....[31]....
        /*6f04*/ 	.word	0x00085ac0
        /*6f08*/ 	.word	0x00000007
        /*6f0c*/ 	.word	0x00000000
        /*6f10*/ 	.short	0x010a
        /*6f12*/ 	.byte	0x3f
	.zero		1


	//   ....[32]....
        /*6f14*/ 	.word	0x00085b50
        /*6f18*/ 	.word	0x00000007
        /*6f1c*/ 	.word	0x00000000
        /*6f20*/ 	.short	0x010a
        /*6f22*/ 	.byte	0x3f
	.zero		1


	//   ....[33]....
        /*6f24*/ 	.word	0x00085be0
        /*6f28*/ 	.word	0x00000003
        /*6f2c*/ 	.word	0x00000000
        /*6f30*/ 	.short	0x010a
        /*6f32*/ 	.byte	0x3f
	.zero		1


	//   ....[34]....
        /*6f34*/ 	.word	0x00085c50
        /*6f38*/ 	.word	0x00000011
        /*6f3c*/ 	.word	0x00000000
        /*6f40*/ 	.short	0x010a
        /*6f42*/ 	.byte	0x3f
	.zero		1


	//   ....[35]....
        /*6f44*/ 	.word	0x00085cc0
        /*6f48*/ 	.word	0x00000000
        /*6f4c*/ 	.word	0x00000000
        /*6f50*/ 	.short	0x010a
        /*6f52*/ 	.byte	0x3f
	.zero		1


	//   ....[36]....
        /*6f54*/ 	.word	0x00085da0
        /*6f58*/ 	.word	0x0000000c
        /*6f5c*/ 	.word	0x00000040
        /*6f60*/ 	.short	0x010a
        /*6f62*/ 	.byte	0x3f
	.zero		1


	//   ....[37]....
        /*6f64*/ 	.word	0x00085e70
        /*6f68*/ 	.word	0x00000005
        /*6f6c*/ 	.word	0x00000000
        /*6f70*/ 	.short	0x010a
        /*6f72*/ 	.byte	0x3f
	.zero		1


	//   ....[38]....
        /*6f74*/ 	.word	0x00085ec0
        /*6f78*/ 	.word	0x00000007
        /*6f7c*/ 	.word	0x00000000
        /*6f80*/ 	.short	0x010a
        /*6f82*/ 	.byte	0x3f
	.zero		1


	//   ....[39]....
        /*6f84*/ 	.word	0x00085f10
        /*6f88*/ 	.word	0x00000007
        /*6f8c*/ 	.word	0x00000000
        /*6f90*/ 	.short	0x010a
        /*6f92*/ 	.byte	0x3f
	.zero		1


	//   ....[40]....
        /*6f94*/ 	.word	0x00085f60
        /*6f98*/ 	.word	0x00000007
        /*6f9c*/ 	.word	0x00000000
        /*6fa0*/ 	.short	0x010a
        /*6fa2*/ 	.byte	0x3f
	.zero		1


	//   ....[41]....
        /*6fa4*/ 	.word	0x00085fb0
        /*6fa8*/ 	.word	0x00000007
        /*6fac*/ 	.word	0x00000000
        /*6fb0*/ 	.short	0x010a
        /*6fb2*/ 	.byte	0x3f
	.zero		1


	//   ....[42]....
        /*6fb4*/ 	.word	0x00086000
        /*6fb8*/ 	.word	0x00000007
        /*6fbc*/ 	.word	0x00000000
        /*6fc0*/ 	.short	0x010a
        /*6fc2*/ 	.byte	0x3f
	.zero		1


	//   ....[43]....
        /*6fc4*/ 	.word	0x00086050
        /*6fc8*/ 	.word	0x00000007
        /*6fcc*/ 	.word	0x00000000
        /*6fd0*/ 	.short	0x010a
        /*6fd2*/ 	.byte	0x3f
	.zero		1


	//----- nvinfo : EIATTR_NUM_MBARRIERS
	.align		4
.L_30:
        /*6fd4*/ 	.byte	0x03, 0x38
        /*6fd6*/ 	.short	0x0012


	//----- nvinfo : EIATTR_EXIT_INSTR_OFFSETS
	.align		4
        /*6fd8*/ 	.byte	0x04, 0x1c
        /*6fda*/ 	.short	(.L_32 - .L_31)


	//   ....[0]....
.L_31:
        /*6fdc*/ 	.word	0x00000aa0


	//   ....[1]....
        /*6fe0*/ 	.word	0x00001330


	//   ....[2]....
        /*6fe4*/ 	.word	0x00084370


	//   ....[3]....
        /*6fe8*/ 	.word	0x00084920


	//   ....[4]....
        /*6fec*/ 	.word	0x00085c30


	//----- nvinfo : EIATTR_MAX_THREADS
	.align		4
.L_32:
        /*6ff0*/ 	.byte	0x04, 0x05
        /*6ff2*/ 	.short	(.L_34 - .L_33)
.L_33:
        /*6ff4*/ 	.word	0x00000180
        /*6ff8*/ 	.word	0x00000001
        /*6ffc*/ 	.word	0x00000001


	//----- nvinfo : EIATTR_CRS_STACK_SIZE
	.align		4
.L_34:
        /*7000*/ 	.byte	0x04, 0x1e
        /*7002*/ 	.short	(.L_36 - .L_35)
.L_35:
        /*7004*/ 	.word	0x00000000


	//----- nvinfo : EIATTR_CBANK_PARAM_SIZE
	.align		4
.L_36:
        /*7008*/ 	.byte	0x03, 0x19
        /*700a*/ 	.short	0x0470


	//----- nvinfo : EIATTR_PARAM_CBANK
	.align		4
        /*700c*/ 	.byte	0x04, 0x0a
        /*700e*/ 	.short	(.L_38 - .L_37)
	.align		4
.L_37:
        /*7010*/ 	.word	index@(.nv.constant0._ZN7cutlass13device_kernelINS_4gemm6kernel13GemmUniversalIN4cute5tupleIJiiiiEEENS1_10collective13CollectiveMmaINS1_37MainloopSm90TmaGmmaWarpSpecializedFP8ILi8ENS5_IJNS4_1CILi2EEENSA_ILi1EEESC_EEENS1_35KernelTmaWarpSpecializedCooperativeEEENS5_IJNSA_ILi384EEENSA_ILi512EEENSA_ILi32EEEEEENS_12float_e4m3_tENS5_IJlSC_lEEESK_SL_NS4_8TiledMMAINS4_8MMA_AtomIJNS4_4SM904GMMA31MMA_64x256x32_F32E4M3E4M3_SS_TNILNSP_7ScaleInE1ELSR_1EEEEEENS4_6LayoutISD_NS5_IJSC_NSA_ILi0EEESV_EEEEENS5_IJNS4_10UnderscoreESY_SY_EEEEENS4_13SM90_TMA_LOADENS4_14ComposedLayoutINS4_7SwizzleILi1ELi4ELi3EEENS4_18smem_ptr_flag_bitsILi8EEENSU_INS5_IJNSA_ILi8EEESI_EEENS5_IJSI_SC_EEEEEEEvNS4_8identityENS4_23SM90_TMA_LOAD_MULTICASTES1B_vS1C_EENS_8epilogue10collective6detail29Sm90TmaWarpSpecializedAdapterINS1G_15DefaultEpilogueISK_SL_SL_NS1F_6thread17LinearCombinationISK_Li1EffLNS1K_9ScaleType4KindE0ELNS_15FloatRoundStyleE2ESK_EENS1_15EpilogueDefaultEEEEEvvEEEEvNT_6ParamsE)
        /*7014*/ 	.short	0x0210
        /*7016*/ 	.short	0x0470


	//----- nvinfo : EIATTR_SW_WAR
	.align		4
.L_38:
        /*7018*/ 	.byte	0x04, 0x36
        /*701a*/ 	.short	(.L_40 - .L_39)
.L_39:
        /*701c*/ 	.word	0x00000008
.L_40:


//--------------------- .nv.callgraph             --------------------------
	.section	.nv.callgraph,"",@"SHT_CUDA_CALLGRAPH"
	.align	4
	.sectionentsize	8
	.align		4
        /*0000*/ 	.word	0x00000000
	.align		4
        /*0004*/ 	.word	0xffffffff
	.align		4
        /*0008*/ 	.word	0x00000000
	.align		4
        /*000c*/ 	.word	0xfffffffe
	.align		4
        /*0010*/ 	.word	0x00000000
	.align		4
        /*0014*/ 	.word	0xfffffffd
	.align		4
        /*0018*/ 	.word	0x00000000
	.align		4
        /*001c*/ 	.word	0xfffffffc


//--------------------- .nv.constant4             --------------------------
	.section	.nv.constant4,"a",@progbits
	.align	8
	.align		8
.nv.constant4:
        /*0000*/ 	.dword	_ZN39_INTERNAL_1edf3b18_4_k_cu_9ddb309e_36644cuda3std3__45__cpo5beginE
	.align		8
        /*0008*/ 	.dword	_ZN39_INTERNAL_1edf3b18_4_k_cu_9ddb309e_36644cuda3std3__45__cpo3endE
	.align		8
        /*0010*/ 	.dword	_ZN39_INTERNAL_1edf3b18_4_k_cu_9ddb309e_36644cuda3std3__45__cpo6cbeginE
	.align		8
        /*0018*/ 	.dword	_ZN39_INTERNAL_1edf3b18_4_k_cu_9ddb309e_36644cuda3std3__45__cpo4cendE
	.align		8
        /*0020*/ 	.dword	_ZN39_INTERNAL_1edf3b18_4_k_cu_9ddb309e_36644cuda3std3__441_GLOBAL__N__1edf3b18_4_k_cu_9ddb309e_36646ignoreE
	.align		8
        /*0028*/ 	.dword	_ZN39_INTERNAL_1edf3b18_4_k_cu_9ddb309e_36644cuda3std3__419piecewise_constructE
	.align		8
        /*0030*/ 	.dword	_ZN39_INTERNAL_1edf3b18_4_k_cu_9ddb309e_36644cuda3std3__48in_placeE
	.align		8
        /*0038*/ 	.dword	_ZN39_INTERNAL_1edf3b18_4_k_cu_9ddb309e_36644cuda3std6ranges3__45__cpo4swapE
	.align		8
        /*0040*/ 	.dword	_ZN39_INTERNAL_1edf3b18_4_k_cu_9ddb309e_36644cuda3std6ranges3__45__cpo9iter_moveE
	.align		8
        /*0048*/ 	.dword	_ZN39_INTERNAL_1edf3b18_4_k_cu_9ddb309e_36644cute7productE
	.align		8
        /*0050*/ 	.dword	_ZN39_INTERNAL_1edf3b18_4_k_cu_9ddb309e_36644cute1_E


//--------------------- .text._ZN7cutlass13device_kernelINS_4gemm6kernel13GemmUniversalIN4cute5tupleIJiiiiEEENS1_10collective13CollectiveMmaINS1_37MainloopSm90TmaGmmaWarpSpecializedFP8ILi8ENS5_IJNS4_1CILi2EEENSA_ILi1EEESC_EEENS1_35KernelTmaWarpSpecializedCooperativeEEENS5_IJNSA_ILi384EEENSA_ILi512EEENSA_ILi32EEEEEENS_12float_e4m3_tENS5_IJlSC_lEEESK_SL_NS4_8TiledMMAINS4_8MMA_AtomIJNS4_4SM904GMMA31MMA_64x256x32_F32E4M3E4M3_SS_TNILNSP_7ScaleInE1ELSR_1EEEEEENS4_6LayoutISD_NS5_IJSC_NSA_ILi0EEESV_EEEEENS5_IJNS4_10UnderscoreESY_SY_EEEEENS4_13SM90_TMA_LOADENS4_14ComposedLayoutINS4_7SwizzleILi1ELi4ELi3EEENS4_18smem_ptr_flag_bitsILi8EEENSU_INS5_IJNSA_ILi8EEESI_EEENS5_IJSI_SC_EEEEEEEvNS4_8identityENS4_23SM90_TMA_LOAD_MULTICASTES1B_vS1C_EENS_8epilogue10collective6detail29Sm90TmaWarpSpecializedAdapterINS1G_15DefaultEpilogueISK_SL_SL_NS1F_6thread17LinearCombinationISK_Li1EffLNS1K_9ScaleType4KindE0ELNS_15FloatRoundStyleE2ESK_EENS1_15EpilogueDefaultEEEEEvvEEEEvNT_6ParamsE --------------------------
	.section	.text._ZN7cutlass13device_kernelINS_4gemm6kernel13GemmUniversalIN4cute5tupleIJiiiiEEENS1_10collective13CollectiveMmaINS1_37MainloopSm90TmaGmmaWarpSpecializedFP8ILi8ENS5_IJNS4_1CILi2EEENSA_ILi1EEESC_EEENS1_35KernelTmaWarpSpecializedCooperativeEEENS5_IJNSA_ILi384EEENSA_ILi512EEENSA_ILi32EEEEEENS_12float_e4m3_tENS5_IJlSC_lEEESK_SL_NS4_8TiledMMAINS4_8MMA_AtomIJNS4_4SM904GMMA31MMA_64x256x32_F32E4M3E4M3_SS_TNILNSP_7ScaleInE1ELSR_1EEEEEENS4_6LayoutISD_NS5_IJSC_NSA_ILi0EEESV_EEEEENS5_IJNS4_10UnderscoreESY_SY_EEEEENS4_13SM90_TMA_LOADENS4_14ComposedLayoutINS4_7SwizzleILi1ELi4ELi3EEENS4_18smem_ptr_flag_bitsILi8EEENSU_INS5_IJNSA_ILi8EEESI_EEENS5_IJSI_SC_EEEEEEEvNS4_8identityENS4_23SM90_TMA_LOAD_MULTICASTES1B_vS1C_EENS_8epilogue10collective6detail29Sm90TmaWarpSpecializedAdapterINS1G_15DefaultEpilogueISK_SL_SL_NS1F_6thread17LinearCombinationISK_Li1EffLNS1K_9ScaleType4KindE0ELNS_15FloatRoundStyleE2ESK_EENS1_15EpilogueDefaultEEEEEvvEEEEvNT_6ParamsE,"ax",@progbits
	.align	128
.text._ZN7cutlass13device_kernelINS_4gemm6kernel13GemmUniversalIN4cute5tupleIJiiiiEEENS1_10collective13CollectiveMmaINS1_37MainloopSm90TmaGmmaWarpSpecializedFP8ILi8ENS5_IJNS4_1CILi2EEENSA_ILi1EEESC_EEENS1_35KernelTmaWarpSpecializedCooperativeEEENS5_IJNSA_ILi384EEENSA_ILi512EEENSA_ILi32EEEEEENS_12float_e4m3_tENS5_IJlSC_lEEESK_SL_NS4_8TiledMMAINS4_8MMA_AtomIJNS4_4SM904GMMA31MMA_64x256x32_F32E4M3E4M3_SS_TNILNSP_7ScaleInE1ELSR_1EEEEEENS4_6LayoutISD_NS5_IJSC_NSA_ILi0EEESV_EEEEENS5_IJNS4_10UnderscoreESY_SY_EEEEENS4_13SM90_TMA_LOADENS4_14ComposedLayoutINS4_7SwizzleILi1ELi4ELi3EEENS4_18smem_ptr_flag_bitsILi8EEENSU_INS5_IJNSA_ILi8EEESI_EEENS5_IJSI_SC_EEEEEEEvNS4_8identityENS4_23SM90_TMA_LOAD_MULTICASTES1B_vS1C_EENS_8epilogue10collective6detail29Sm90TmaWarpSpecializedAdapterINS1G_15DefaultEpilogueISK_SL_SL_NS1F_6thread17LinearCombinationISK_Li1EffLNS1K_9ScaleType4KindE0ELNS_15FloatRoundStyleE2ESK_EENS1_15EpilogueDefaultEEEEEvvEEEEvNT_6ParamsE:
        .type           _ZN7cutlass13device_kernelINS_4gemm6kernel13GemmUniversalIN4cute5tupleIJiiiiEEENS1_10collective13CollectiveMmaINS1_37MainloopSm90TmaGmmaWarpSpecializedFP8ILi8ENS5_IJNS4_1CILi2EEENSA_ILi1EEESC_EEENS1_35KernelTmaWarpSpecializedCooperativeEEENS5_IJNSA_ILi384EEENSA_ILi512EEENSA_ILi32EEEEEENS_12float_e4m3_tENS5_IJlSC_lEEESK_SL_NS4_8TiledMMAINS4_8MMA_AtomIJNS4_4SM904GMMA31MMA_64x256x32_F32E4M3E4M3_SS_TNILNSP_7ScaleInE1ELSR_1EEEEEENS4_6LayoutISD_NS5_IJSC_NSA_ILi0EEESV_EEEEENS5_IJNS4_10UnderscoreESY_SY_EEEEENS4_13SM90_TMA_LOADENS4_14ComposedLayoutINS4_7SwizzleILi1ELi4ELi3EEENS4_18smem_ptr_flag_bitsILi8EEENSU_INS5_IJNSA_ILi8EEESI_EEENS5_IJSI_SC_EEEEEEEvNS4_8identityENS4_23SM90_TMA_LOAD_MULTICASTES1B_vS1C_EENS_8epilogue10collective6detail29Sm90TmaWarpSpecializedAdapterINS1G_15DefaultEpilogueISK_SL_SL_NS1F_6thread17LinearCombinationISK_Li1EffLNS1K_9ScaleType4KindE0ELNS_15FloatRoundStyleE2ESK_EENS1_15EpilogueDefaultEEEEEvvEEEEvNT_6ParamsE,@function
        .size           _ZN7cutlass13device_kernelINS_4gemm6kernel13GemmUniversalIN4cute5tupleIJiiiiEEENS1_10collective13CollectiveMmaINS1_37MainloopSm90TmaGmmaWarpSpecializedFP8ILi8ENS5_IJNS4_1CILi2EEENSA_ILi1EEESC_EEENS1_35KernelTmaWarpSpecializedCooperativeEEENS5_IJNSA_ILi384EEENSA_ILi512EEENSA_ILi32EEEEEENS_12float_e4m3_tENS5_IJlSC_lEEESK_SL_NS4_8TiledMMAINS4_8MMA_AtomIJNS4_4SM904GMMA31MMA_64x256x32_F32E4M3E4M3_SS_TNILNSP_7ScaleInE1ELSR_1EEEEEENS4_6LayoutISD_NS5_IJSC_NSA_ILi0EEESV_EEEEENS5_IJNS4_10UnderscoreESY_SY_EEEEENS4_13SM90_TMA_LOADENS4_14ComposedLayoutINS4_7SwizzleILi1ELi4ELi3EEENS4_18smem_ptr_flag_bitsILi8EEENSU_INS5_IJNSA_ILi8EEESI_EEENS5_IJSI_SC_EEEEEEEvNS4_8identityENS4_23SM90_TMA_LOAD_MULTICASTES1B_vS1C_EENS_8epilogue10collective6detail29Sm90TmaWarpSpecializedAdapterINS1G_15DefaultEpilogueISK_SL_SL_NS1F_6thread17LinearCombinationISK_Li1EffLNS1K_9ScaleType4KindE0ELNS_15FloatRoundStyleE2ESK_EENS1_15EpilogueDefaultEEEEEvvEEEEvNT_6ParamsE,(.L_x_87 - _ZN7cutlass13device_kernelINS_4gemm6kernel13GemmUniversalIN4cute5tupleIJiiiiEEENS1_10collective13CollectiveMmaINS1_37MainloopSm90TmaGmmaWarpSpecializedFP8ILi8ENS5_IJNS4_1CILi2EEENSA_ILi1EEESC_EEENS1_35KernelTmaWarpSpecializedCooperativeEEENS5_IJNSA_ILi384EEENSA_ILi512EEENSA_ILi32EEEEEENS_12float_e4m3_tENS5_IJlSC_lEEESK_SL_NS4_8TiledMMAINS4_8MMA_AtomIJNS4_4SM904GMMA31MMA_64x256x32_F32E4M3E4M3_SS_TNILNSP_7ScaleInE1ELSR_1EEEEEENS4_6LayoutISD_NS5_IJSC_NSA_ILi0EEESV_EEEEENS5_IJNS4_10UnderscoreESY_SY_EEEEENS4_13SM90_TMA_LOADENS4_14ComposedLayoutINS4_7SwizzleILi1ELi4ELi3EEENS4_18smem_ptr_flag_bitsILi8EEENSU_INS5_IJNSA_ILi8EEESI_EEENS5_IJSI_SC_EEEEEEEvNS4_8identityENS4_23SM90_TMA_LOAD_MULTICASTES1B_vS1C_EENS_8epilogue10collective6detail29Sm90TmaWarpSpecializedAdapterINS1G_15DefaultEpilogueISK_SL_SL_NS1F_6thread17LinearCombinationISK_Li1EffLNS1K_9ScaleType4KindE0ELNS_15FloatRoundStyleE2ESK_EENS1_15EpilogueDefaultEEEEEvvEEEEvNT_6ParamsE)
        .other          _ZN7cutlass13device_kernelINS_4gemm6kernel13GemmUniversalIN4cute5tupleIJiiiiEEENS1_10collective13CollectiveMmaINS1_37MainloopSm90TmaGmmaWarpSpecializedFP8ILi8ENS5_IJNS4_1CILi2EEENSA_ILi1EEESC_EEENS1_35KernelTmaWarpSpecializedCooperativeEEENS5_IJNSA_ILi384EEENSA_ILi512EEENSA_ILi32EEEEEENS_12float_e4m3_tENS5_IJlSC_lEEESK_SL_NS4_8TiledMMAINS4_8MMA_AtomIJNS4_4SM904GMMA31MMA_64x256x32_F32E4M3E4M3_SS_TNILNSP_7ScaleInE1ELSR_1EEEEEENS4_6LayoutISD_NS5_IJSC_NSA_ILi0EEESV_EEEEENS5_IJNS4_10UnderscoreESY_SY_EEEEENS4_13SM90_TMA_LOADENS4_14ComposedLayoutINS4_7SwizzleILi1ELi4ELi3EEENS4_18smem_ptr_flag_bitsILi8EEENSU_INS5_IJNSA_ILi8EEESI_EEENS5_IJSI_SC_EEEEEEEvNS4_8identityENS4_23SM90_TMA_LOAD_MULTICASTES1B_vS1C_EENS_8epilogue10collective6detail29Sm90TmaWarpSpecializedAdapterINS1G_15DefaultEpilogueISK_SL_SL_NS1F_6thread17LinearCombinationISK_Li1EffLNS1K_9ScaleType4KindE0ELNS_15FloatRoundStyleE2ESK_EENS1_15EpilogueDefaultEEEEEvvEEEEvNT_6ParamsE,@"STO_CUDA_ENTRY STV_DEFAULT"
_ZN7cutlass13device_kernelINS_4gemm6kernel13GemmUniversalIN4cute5tupleIJiiiiEEENS1_10collective13CollectiveMmaINS1_37MainloopSm90TmaGmmaWarpSpecializedFP8ILi8ENS5_IJNS4_1CILi2EEENSA_ILi1EEESC_EEENS1_35KernelTmaWarpSpecializedCooperativeEEENS5_IJNSA_ILi384EEENSA_ILi512EEENSA_ILi32EEEEEENS_12float_e4m3_tENS5_IJlSC_lEEESK_SL_NS4_8TiledMMAINS4_8MMA_AtomIJNS4_4SM904GMMA31MMA_64x256x32_F32E4M3E4M3_SS_TNILNSP_7ScaleInE1ELSR_1EEEEEENS4_6LayoutISD_NS5_IJSC_NSA_ILi0EEESV_EEEEENS5_IJNS4_10UnderscoreESY_SY_EEEEENS4_13SM90_TMA_LOADENS4_14ComposedLayoutINS4_7SwizzleILi1ELi4ELi3EEENS4_18smem_ptr_flag_bitsILi8EEENSU_INS5_IJNSA_ILi8EEESI_EEENS5_IJSI_SC_EEEEEEEvNS4_8identityENS4_23SM90_TMA_LOAD_MULTICASTES1B_vS1C_EENS_8epilogue10collective6detail29Sm90TmaWarpSpecializedAdapterINS1G_15DefaultEpilogueISK_SL_SL_NS1F_6thread17LinearCombinationISK_Li1EffLNS1K_9ScaleType4KindE0ELNS_15FloatRoundStyleE2ESK_EENS1_15EpilogueDefaultEEEEEvvEEEEvNT_6ParamsE:
[----:B------:R-:W0:Y:S02]  /*0000*/  LDC R1, c[0x0][0x28] ;  /* 0x00000a00ff017b82 */ /* 0x000e240000000800 */
[----:B0-----:R-:W-:Y:S01]  /*0010*/  VIADD R1, R1, 0xffffe148 ;  /* 0xffffe14801017836 */ /* 0x001fe20000000000 */
[----:B------:R-:W0:Y:S01]  /*0020*/  S2R R4, SR_TID.X ;  /* 0x0000000000047919 */ /* 0x000e220000002100 */
[----:B------:R-:W-:Y:S01]  /*0030*/  ELECT P0, URZ, PT ;  /* 0x00000000003f782f */ /* 0x000fe20003800000 */
[----:B------:R-:W-:Y:S01]  /*0040*/  BSSY B0, `(.L_x_0) ;  /* 0x0000015000007945 */ /* 0x000fe20003800000 */
[--C-:B0-----:R-:W-:Y:S02]  /*0050*/  SHF.R.U32.HI R0, RZ, 0x5, R4.reuse ;  /* 0x00000005ff007819 */ /* 0x101fe40000011604 */
[----:B------:R-:W-:-:S03]  /*0060*/  SHF.R.U32.HI R2, RZ, 0x7, R4 ;  /* 0x00000007ff027819 */ /* 0x000fc60000011604 */
[----:B------:R-:W0:Y:S04]  /*0070*/  SHFL.IDX PT, R3, R0, RZ, 0x1f ;  /* 0x00001fff00037589 */ /* 0x000e2800000e0000 */
[----:B------:R-:W1:Y:S01]  /*0080*/  SHFL.IDX PT, R2, R2, RZ, 0x1f ;  /* 0x00001fff02027589 */ /* 0x000e6200000e0000 */
[----:B0-----:R-:W-:Y:S02]  /*0090*/  R2UR UR4, R3 ;  /* 0x00000000030472ca */ /* 0x001fe400000e0000 */
[----:B-1----:R-:W-:-:S11]  /*00a0*/  R2UR UR6, R2 ;  /* 0x00000000020672ca */ /* 0x002fd600000e0000 */
[----:B------:R-:W-:Y:S02]  /*00b0*/  USHF.R.S32.HI UR5, URZ, 0x1f, UR4 ;  /* 0x0000001f3f057899 */ /* 0x000fe40008011404 */
[----:B------:R-:W-:Y:S02]  /*00c0*/  ISETP.NE.OR P0, PT, RZ, UR4, !P0 ;  /* 0x00000004ff007c0c */ /* 0x000fe4000c705670 */
[----:B------:R-:W-:-:S04]  /*00d0*/  ULEA.HI UR5, UR5, UR4, URZ, 0x2 ;  /* 0x0000000405057291 */ /* 0x000fc8000f8f103f */
[----:B------:R-:W-:-:S04]  /*00e0*/  ULOP3.LUT UR5, UR5, 0xfffffffc, URZ, 0xc0, !UPT ;  /* 0xfffffffc05057892 */ /* 0x000fc8000f8ec03f */
[----:B------:R-:W-:-:S03]  /*00f0*/  UIADD3 UR8, UR4, -UR5, URZ ;  /* 0x8000000504087290 */ /* 0x000fc6000fffe03f */
[----:B------:R-:W-:Y:S09]  /*0100*/  @P0 BRA `(.L_x_1) ;  /* 0x0000000000200947 */ /* 0x000ff20003800000 */
[----:B------:R-:W-:Y:S02]  /*0110*/  ULDC.64 UR4, c[0x0][0x198] ;  /* 0x0000660000047ab9 */ /* 0x000fe40000000a00 */
[----:B------:R-:W-:Y:S02]  /*0120*/  UIADD3 UR10, UP0, UR4, 0xf0, URZ ;  /* 0x000000f0040a7890 */ /* 0x000fe4000ff1e03f */
[----:B------:R-:W-:Y:S02]  /*0130*/  UIADD3 UR4, UP1, UR4, 0x1f0, URZ ;  /* 0x000001f004047890 */ /* 0x000fe4000ff3e03f */
[----:B------:R-:W-:Y:S02]  /*0140*/  UIADD3.X UR11, URZ, UR5, URZ, UP0, !UPT ;  /* 0x000000053f0b7290 */ /* 0x000fe400087fe43f */
[----:B------:R-:W-:-:S07]  /*0150*/  UIADD3.X UR5, URZ, UR5, URZ, UP1, !UPT ;  /* 0x000000053f057290 */ /* 0x000fce0008ffe43f */
[----:B------:R0:W-:Y:S02]  /*0160*/  UTMACCTL.PF [UR10] ;  /* 0x000000000a0079b9 */ /* 0x0001e40008040000 */
[----:B------:R0:W-:Y:S02]  /*0170*/  UTMACCTL.PF [UR4] ;  /* 0x00000000040079b9 */ /* 0x0001e40008040000 */
[----:B0-----:R-:W-:Y:S01]  /*0180*/  NOP ;  /* 0x0000000000007918 */ /* 0x001fe20000000000 */
.L_x_1:
[----:B------:R-:W-:Y:S05]  /*0190*/  BSYNC B0 ;  /* 0x0000000000007941 */ /* 0x000fea0003800000 */
.L_x_0:
[----:B------:R-:W0:Y:S01]  /*01a0*/  SHFL.IDX PT, R3, R0, RZ, 0x1f ;  /* 0x00001fff00037589 */ /* 0x000e2200000e0000 */
[----:B------:R-:W-:Y:S01]  /*01b0*/  UISETP.NE.AND UP0, UPT, UR8, 0x3, UPT ;  /* 0x000000030800788c */ /* 0x000fe2000bf05270 */
[----:B------:R-:W-:Y:S01]  /*01c0*/  ISETP.NE.AND P1, PT, RZ, UR6, PT ;  /* 0x00000006ff007c0c */ /* 0x000fe2000bf25270 */
[----:B------:R-:W-:Y:S02]  /*01d0*/  UIADD3 UR10, UR6, -0x1, URZ ;  /* 0xffffffff060a7890 */ /* 0x000fe4000fffe03f */
[----:B------:R-:W-:Y:S02]  /*01e0*/  UISETP.EQ.OR UP0, UPT, UR8, URZ, !UP0 ;  /* 0x0000003f0800728c */ /* 0x000fe4000c702670 */
[----:B------:R-:W-:Y:S02]  /*01f0*/  UISETP.GE.U32.AND UP1, UPT, UR10, 0x2, UPT ;  /* 0x000000020a00788c */ /* 0x000fe4000bf26070 */
[----:B------:R-:W-:-:S04]  /*0200*/  UISETP.EQ.AND UP0, UPT, UR6, URZ, UP0 ;  /* 0x0000003f0600728c */ /* 0x000fc80008702270 */
[----:B------:R-:W-:-:S04]  /*0210*/  USEL UR13, URZ, 0x1, !UP0 ;  /* 0x000000013f0d7887 */ /* 0x000fc8000c000000 */
[----:B------:R-:W-:Y:S01]  /*0220*/  USEL UR13, UR13, 0x2, UP1 ;  /* 0x000000020d0d7887 */ /* 0x000fe20008800000 */
[----:B0-----:R-:W-:-:S13]  /*0230*/  ISETP.NE.AND P0, PT, R3, RZ, PT ;  /* 0x000000ff0300720c */ /* 0x001fda0003f05270 */
[----:B------:R-:W-:Y:S05]  /*0240*/  @P0 BRA `(.L_x_2) ;  /* 0x0000000000840947 */ /* 0x000fea0003800000 */
[----:B------:R-:W-:Y:S01]  /*0250*/  ELECT P0, URZ, PT ;  /* 0x00000000003f782f */ /* 0x000fe20003800000 */
[----:B------:R-:W-:-:S12]  /*0260*/  BSSY B0, `(.L_x_2) ;  /* 0x000001f000007945 */ /* 0x000fd80003800000 */
[----:B------:R-:W-:Y:S05]  /*0270*/  @!P0 BRA `(.L_x_3) ;  /* 0x0000000000748947 */ /* 0x000fea0003800000 */
[----:B------:R-:W0:Y:S01]  /*0280*/  S2UR UR9, SR_CgaCtaId ;  /* 0x00000000000979c3 */ /* 0x000e220000008800 */
[----:B------:R-:W-:Y:S01]  /*0290*/  UMOV UR4, 0x400 ;  /* 0x0000040000047882 */ /* 0x000fe20000000000 */
[----:B------:R-:W-:Y:S01]  /*02a0*/  UMOV UR5, 0x1 ;  /* 0x0000000100057882 */ /* 0x000fe20000000000 */
[----:B------:R-:W-:Y:S02]  /*02b0*/  UMOV UR6, 0x4 ;  /* 0x0000000400067882 */ /* 0x000fe40000000000 */
[----:B------:R-:W-:-:S04]  /*02c0*/  UIADD3 UR6, -UR6, 0x100000, URZ ;  /* 0x0010000006067890 */ /* 0x000fc8000fffe13f */
[----:B------:R-:W-:Y:S02]  /*02d0*/  USHF.L.U32 UR7, UR6, 0xb, URZ ;  /* 0x0000000b06077899 */ /* 0x000fe4000800063f */
[----:B------:R-:W-:Y:S02]  /*02e0*/  USHF.L.U32 UR6, UR6, 0x1, URZ ;  /* 0x0000000106067899 */ /* 0x000fe4000800063f */
[----:B0-----:R-:W-:Y:S02]  /*02f0*/  ULEA UR9, UR9, UR4, 0x18 ;  /* 0x0000000409097291 */ /* 0x001fe4000f8ec03f */
[----:B------:R-:W-:-:S04]  /*0300*/  UIADD3 UR4, -UR5, 0x100000, URZ ;  /* 0x0010000005047890 */ /* 0x000fc8000fffe13f */
[----:B------:R-:W-:Y:S02]  /*0310*/  USHF.L.U32 UR5, UR4, 0xb, URZ ;  /* 0x0000000b04057899 */ /* 0x000fe4000800063f */
[----:B------:R-:W-:Y:S01]  /*0320*/  USHF.L.U32 UR4, UR4, 0x1, URZ ;  /* 0x0000000104047899 */ /* 0x000fe2000800063f */
[----:B------:R-:W0:Y:S11]  /*0330*/  FENCE.VIEW.ASYNC.S ;  /* 0x00000000000073c6 */ /* 0x000e360000000000 */
[----:B0-----:R0:W1:Y:S01]  /*0340*/  SYNCS.EXCH.64 URZ, [UR9], UR4 ;  /* 0x00000004093f75b2 */ /* 0x0010620008000100 */
[----:B------:R0:W2:Y:S01]  /*0350*/  SYNCS.EXCH.64 URZ, [UR9+0x40], UR6 ;  /* 0x00004006093f75b2 */ /* 0x0000a20008000100 */
[----:B------:R0:W3:Y:S01]  /*0360*/  SYNCS.EXCH.64 URZ, [UR9+0x8], UR4 ;  /* 0x00000804093f75b2 */ /* 0x0000e20008000100 */
[----:B------:R0:W4:Y:S01]  /*0370*/  SYNCS.EXCH.64 URZ, [UR9+0x48], UR6 ;  /* 0x00004806093f75b2 */ /* 0x0001220008000100 */
[----:B------:R0:W0:Y:S01]  /*0380*/  SYNCS.EXCH.64 URZ, [UR9+0x10], UR4 ;  /* 0x00001004093f75b2 */ /* 0x0000220008000100 */
        /* <DEDUP_REMOVED lines=11> */
[----:B------:R-:W-:Y:S01]  /*0440*/  NOP ;  /* 0x0000000000007918 */ /* 0x000fe20000000000 */
.L_x_3:
[----:B0-----:R-:W-:Y:S05]  /*0450*/  BSYNC B0 ;  /* 0x0000000000007941 */ /* 0x001fea0003800000 */
.L_x_2:
[----:B------:R-:W-:Y:S01]  /*0460*/  SHF.R.S32.HI R2, RZ, 0x1f, R4 ;  /* 0x0000001fff027819 */ /* 0x000fe20000011404 */
[----:B------:R-:W0:Y:S01]  /*0470*/  SHFL.IDX PT, R0, R0, RZ, 0x1f ;  /* 0x00001fff00007589 */ /* 0x000e2200000e0000 */
[----:B------:R-:W5:Y:S01]  /*0480*/  S2UR UR9, SR_CTAID.X ;  /* 0x00000000000979c3 */ /* 0x000f620000002500 */
[----:B------:R-:W-:Y:S02]  /*0490*/  ELECT P0, URZ, PT ;  /* 0x00000000003f782f */ /* 0x000fe40003800000 */
[----:B------:R-:W-:Y:S01]  /*04a0*/  LEA.HI R2, R2, R4, RZ, 0x7 ;  /* 0x0000000402027211 */ /* 0x000fe200078f38ff */
[----:B------:R-:W-:Y:S01]  /*04b0*/  ULDC UR4, c[0x0][0x150] ;  /* 0x0000540000047ab9 */ /* 0x000fe20000000800 */
[----:B------:R-:W-:Y:S01]  /*04c0*/  SHF.R.S32.HI R6, RZ, 0x1f, R3 ;  /* 0x0000001fff067819 */ /* 0x000fe20000011403 */
[----:B------:R-:W-:Y:S01]  /*04d0*/  NOP ;  /* 0x0000000000007918 */ /* 0x000fe20000000000 */
[----:B------:R-:W-:Y:S01]  /*04e0*/  LOP3.LUT R2, R2, 0xffffff80, RZ, 0xc0, !PT ;  /* 0xffffff8002027812 */ /* 0x000fe200078ec0ff */
[----:B------:R-:W-:Y:S01]  /*04f0*/  NOP ;  /* 0x0000000000007918 */ /* 0x000fe20000000000 */
[----:B------:R-:W-:Y:S01]  /*0500*/  LEA.HI R6, R6, R3, RZ, 0x2 ;  /* 0x0000000306067211 */ /* 0x000fe200078f10ff */
[----:B------:R-:W1:Y:S02]  /*0510*/  LDC R8, c[0x0][0x144] ;  /* 0x00005100ff087b82 */ /* 0x000e640000000800 */
[----:B------:R-:W-:Y:S01]  /*0520*/  IMAD.IADD R4, R4, 0x1, -R2 ;  /* 0x0000000104047824 */ /* 0x000fe200078e0a02 */
[----:B------:R-:W-:Y:S01]  /*0530*/  LOP3.LUT R6, R6, 0x3ffffffc, RZ, 0xc0, !PT ;  /* 0x3ffffffc06067812 */ /* 0x000fe200078ec0ff */
[----:B------:R-:W2:Y:S03]  /*0540*/  S2R R2, SR_CTAID.Y ;  /* 0x0000000000027919 */ /* 0x000ea60000002600 */
[----:B------:R-:W-:Y:S01]  /*0550*/  SHF.R.S32.HI R5, RZ, 0x1f, R4 ;  /* 0x0000001fff057819 */ /* 0x000fe20000011404 */
[----:B------:R-:W-:Y:S01]  /*0560*/  IMAD.IADD R6, R3, 0x1, -R6 ;  /* 0x0000000103067824 */ /* 0x000fe200078e0a06 */
[----:B------:R-:W3:Y:S02]  /*0570*/  LDC R13, c[0x0][0x148] ;  /* 0x00005200ff0d7b82 */ /* 0x000ee40000000800 */
[----:B------:R-:W-:-:S02]  /*0580*/  LEA.HI R5, R5, R4, RZ, 0x3 ;  /* 0x0000000405057211 */ /* 0x000fc400078f18ff */
[----:B0-----:R-:W-:Y:S02]  /*0590*/  ISETP.NE.OR P0, PT, R0, RZ, !P0 ;  /* 0x000000ff0000720c */ /* 0x001fe40004705670 */
[--C-:B------:R-:W-:Y:S02]  /*05a0*/  SHF.R.S32.HI R0, RZ, 0x3, R5.reuse ;  /* 0x00000003ff007819 */ /* 0x100fe40000011405 */
[----:B------:R-:W-:Y:S02]  /*05b0*/  SHF.R.S32.HI R5, RZ, 0x1f, R5 ;  /* 0x0000001fff057819 */ /* 0x000fe40000011405 */
[----:B-----5:R-:W-:Y:S02]  /*05c0*/  I2FP.F32.U32 R7, UR9 ;  /* 0x0000000900077c45 */ /* 0x020fe40008201000 */
[----:B------:R-:W-:-:S03]  /*05d0*/  LEA.HI R5, R5, R0, RZ, 0x2 ;  /* 0x0000000005057211 */ /* 0x000fc600078f10ff */
[----:B------:R-:W-:Y:S01]  /*05e0*/  FMUL R7, R7, UR4 ;  /* 0x0000000407077c20 */ /* 0x000fe20008400000 */
[----:B------:R-:W-:Y:S01]  /*05f0*/  LOP3.LUT R5, R5, 0xfffffffc, RZ, 0xc0, !PT ;  /* 0xfffffffc05057812 */ /* 0x000fe200078ec0ff */
[----:B------:R-:W-:Y:S01]  /*0600*/  VOTEU.ALL UP0, P0 ;  /* 0x00000000003f7886 */ /* 0x000fe20000000000 */
[----:B------:R-:W-:Y:S01]  /*0610*/  ULDC UR4, c[0x0][0x154] ;  /* 0x0000550000047ab9 */ /* 0x000fe20000000800 */
[----:B------:R-:W-:Y:S02]  /*0620*/  VOTEU.ALL UP1, P0 ;  /* 0x00000000003f7886 */ /* 0x000fe40000020000 */
[----:B------:R-:W0:Y:S01]  /*0630*/  F2I.U32.TRUNC.NTZ R7, R7 ;  /* 0x0000000700077305 */ /* 0x000e22000020f000 */
[----:B------:R-:W-:Y:S01]  /*0640*/  IMAD.IADD R5, R0, 0x1, -R5 ;  /* 0x0000000100057824 */ /* 0x000fe200078e0a05 */
[----:B------:R-:W5:Y:S01]  /*0650*/  @!UP0 S2UR UR7, SR_CgaCtaId ;  /* 0x00000000000789c3 */ /* 0x000f620000008800 */
[----:B------:R-:W-:Y:S02]  /*0660*/  @!UP0 UMOV UR6, 0x400 ;  /* 0x0000040000068882 */ /* 0x000fe40000000000 */
[----:B------:R-:W-:Y:S01]  /*0670*/  IMAD R5, R6, 0x4, R5 ;  /* 0x0000000406057824 */ /* 0x000fe200078e0205 */
[----:B--2---:R-:W-:-:S04]  /*0680*/  I2FP.F32.U32 R9, R2 ;  /* 0x0000000200097245 */ /* 0x004fc80000201000 */
[----:B------:R-:W-:Y:S01]  /*0690*/  LEA.HI R0, R5, R5, RZ, 0x1 ;  /* 0x0000000505007211 */ /* 0x000fe200078f08ff */
[----:B------:R-:W-:Y:S01]  /*06a0*/  FMUL R9, R9, UR4 ;  /* 0x0000000409097c20 */ /* 0x000fe20008400000 */
[----:B------:R-:W-:Y:S02]  /*06b0*/  UMOV UR4, 0x20 ;  /* 0x0000002000047882 */ /* 0x000fe40000000000 */
[----:B------:R-:W-:Y:S01]  /*06c0*/  LOP3.LUT R6, R0, 0xfffffffe, RZ, 0xc0, !PT ;  /* 0xfffffffe00067812 */ /* 0x000fe200078ec0ff */
[----:B0-----:R-:W-:Y:S01]  /*06d0*/  IMAD.MOV R11, RZ, RZ, -R7 ;  /* 0x000000ffff0b7224 */ /* 0x001fe200078e0a07 */
[----:B------:R-:W-:-:S04]  /*06e0*/  @!UP0 UIADD3 UR4, -UR4, 0x100000, URZ ;  /* 0x0010000004048890 */ /* 0x000fc8000fffe13f */
[----:B------:R-:W-:Y:S02]  /*06f0*/  @!UP0 USHF.L.U32 UR5, UR4, 0xb, URZ ;  /* 0x0000000b04058899 */ /* 0x000fe4000800063f */
[----:B------:R-:W-:Y:S01]  /*0700*/  @!UP0 USHF.L.U32 UR4, UR4, 0x1, URZ ;  /* 0x0000000104048899 */ /* 0x000fe2000800063f */
[----:B------:R-:W0:Y:S01]  /*0710*/  F2I.U32.TRUNC.NTZ R9, R9 ;  /* 0x0000000900097305 */ /* 0x000e22000020f000 */
[----:B-1----:R-:W-:Y:S02]  /*0720*/  IMAD R0, R8, R11, UR9 ;  /* 0x0000000908007e24 */ /* 0x002fe4000f8e020b */
[C---:B------:R-:W-:Y:S02]  /*0730*/  IMAD.IADD R7, R5.reuse, 0x1, -R6 ;  /* 0x0000000105077824 */ /* 0x040fe400078e0a06 */
[----:B------:R-:W-:-:S03]  /*0740*/  IMAD.SHL.U32 R6, R5, 0x4, RZ ;  /* 0x0000000405067824 */ /* 0x000fc600078e00ff */
[----:B------:R-:W-:Y:S01]  /*0750*/  ISETP.NE.AND P2, PT, R7, R0, PT ;  /* 0x000000000700720c */ /* 0x000fe20003f45270 */
[----:B-----5:R-:W-:Y:S01]  /*0760*/  @!UP0 ULEA UR6, UR7, UR6, 0x18 ;  /* 0x0000000607068291 */ /* 0x020fe2000f8ec03f */
[----:B------:R-:W-:Y:S01]  /*0770*/  LOP3.LUT R10, R5, 0xc, R6, 0x78, !PT ;  /* 0x0000000c050a7812 */ /* 0x000fe200078e7806 */
[----:B------:R-:W1:Y:S01]  /*0780*/  LDC R7, c[0x0][0x140] ;  /* 0x00005000ff077b82 */ /* 0x000e620000000800 */
[----:B------:R-:W-:Y:S01]  /*0790*/  VOTEU.ALL UP0, P0 ;  /* 0x00000000003f7886 */ /* 0x000fe20000000000 */
[----:B------:R-:W-:Y:S01]  /*07a0*/  LOP3.LUT P0, RZ, R4, 0x7, RZ, 0xc0, !PT ;  /* 0x0000000704ff7812 */ /* 0x000fe2000780c0ff */
[----:B0-----:R-:W-:Y:S01]  /*07b0*/  IMAD.MOV R12, RZ, RZ, -R9 ;  /* 0x000000ffff0c7224 */ /* 0x001fe200078e0a09 */
[----:B------:R0:W-:Y:S01]  /*07c0*/  STL [R1+0x14a0], R10 ;  /* 0x0014a00a01007387 */ /* 0x0001e20000100800 */
[----:B------:R-:W-:Y:S01]  /*07d0*/  IMAD.MOV.U32 R4, RZ, RZ, 0x1 ;  /* 0x00000001ff047424 */ /* 0x000fe200078e00ff */
[----:B------:R-:W-:Y:S01]  /*07e0*/  ISETP.LT.U32.AND P0, PT, R10, 0x2, !P0 ;  /* 0x000000020a00780c */ /* 0x000fe20004701070 */
[----:B---3--:R-:W-:-:S03]  /*07f0*/  IMAD R6, R13, R12, R2 ;  /* 0x0000000c0d067224 */ /* 0x008fc600078e0202 */
[----:B------:R-:W-:Y:S01]  /*0800*/  @P2 LEA.HI R5, R10, R10, RZ, 0x1 ;  /* 0x0000000a0a052211 */ /* 0x000fe200078f08ff */
[----:B------:R-:W2:Y:S02]  /*0810*/  FENCE.VIEW.ASYNC.S ;  /* 0x00000000000073c6 */ /* 0x000ea40000000000 */
[----:B--2---:R0:W2:Y:S01]  /*0820*/  @!UP0 SYNCS.EXCH.64 URZ, [UR6+0x90], UR4 ;  /* 0x00009004063f85b2 */ /* 0x0040a20008000100 */
[----:B------:R-:W-:-:S04]  /*0830*/  @P2 SHF.R.S32.HI R5, RZ, 0x1, R5 ;  /* 0x00000001ff052819 */ /* 0x000fc80000011405 */
[----:B------:R-:W-:Y:S02]  /*0840*/  @P2 ISETP.NE.AND P3, PT, R5, R6, PT ;  /* 0x000000060500220c */ /* 0x000fe40003f65270 */
[----:B------:R-:W-:Y:S02]  /*0850*/  SEL R5, RZ, 0x1, !P0 ;  /* 0x00000001ff057807 */ /* 0x000fe40004000000 */
[----:B------:R-:W-:Y:S02]  /*0860*/  @P2 SEL R4, RZ, 0x1, P3 ;  /* 0x00000001ff042807 */ /* 0x000fe40001800000 */
[----:B-1----:R-:W-:Y:S02]  /*0870*/  ISETP.EQ.U32.AND P4, PT, R7, 0x1, PT ;  /* 0x000000010700780c */ /* 0x002fe40003f82070 */
[----:B------:R-:W-:Y:S01]  /*0880*/  LOP3.LUT R4, R4, R5, RZ, 0xc0, !PT ;  /* 0x0000000504047212 */ /* 0x000fe200078ec0ff */
[----:B------:R0:W1:Y:S01]  /*0890*/  @!UP1 SYNCS.EXCH.64 URZ, [UR6+0x98], UR4 ;  /* 0x00009804063f95b2 */ /* 0x0000620008000100 */
[----:B------:R-:W-:-:S03]  /*08a0*/  NOP ;  /* 0x0000000000007918 */ /* 0x000fc60000000000 */
[----:B------:R0:W-:Y:S06]  /*08b0*/  STL [R1+0x149c], R4 ;  /* 0x00149c0401007387 */ /* 0x0001ec0000100800 */
[----:B--2---:R-:W-:Y:S05]  /*08c0*/  @!P4 BRA `(.L_x_4) ;  /* 0x000000000008c947 */ /* 0x004fea0003800000 */
[----:B-1--4-:R-:W-:Y:S01]  /*08d0*/  UCGABAR_ARV ;  /* 0x00000000000079c7 */ /* 0x012fe20008000000 */
[----:B------:R-:W-:Y:S05]  /*08e0*/  BRA `(.L_x_5) ;  /* 0x0000000000047947 */ /* 0x000fea0003800000 */
.L_x_4:
[----:B-1--4-:R-:W-:Y:S01]  /*08f0*/  NOP ;  /* 0x0000000000007918 */ /* 0x012fe20000000000 */
.L_x_5:
[----:B0-----:R-:W0:Y:S01]  /*0900*/  LDC R4, c[0x0][0x65c] ;  /* 0x00019700ff047b82 */ /* 0x001e220000000800 */
[----:B------:R-:W-:Y:S01]  /*0910*/  IMAD.MOV.U32 R5, RZ, RZ, RZ ;  /* 0x000000ffff057224 */ /* 0x000fe200078e00ff */
[----:B------:R-:W-:Y:S02]  /*0920*/  LOP3.LUT R15, R15, 0xfffffffb, RZ, 0xc0, !PT ;  /* 0xfffffffb0f0f7812 */ /* 0x000fe400078ec0ff */
[----:B0-----:R-:W-:Y:S01]  /*0930*/  ISETP.NE.AND P2, PT, R4, 0x1, PT ;  /* 0x000000010400780c */ /* 0x001fe20003f45270 */
[----:B------:R-:W-:-:S12]  /*0940*/  IMAD.U32 R4, RZ, RZ, UR9 ;  /* 0x00000009ff047e24 */ /* 0x000fd8000f8e00ff */
[----:B------:R-:W0:Y:S01]  /*0950*/  @P2 LDC R7, c[0x0][0x10] ;  /* 0x00000400ff072b82 */ /* 0x000e220000000800 */
[----:B------:R-:W-:Y:S01]  /*0960*/  @P2 IMAD.MOV.U32 R3, RZ, RZ, RZ ;  /* 0x000000ffff032224 */ /* 0x000fe200078e00ff */
[----:B------:R-:W-:Y:S01]  /*0970*/  @P2 LOP3.LUT R15, R15, 0x4, RZ, 0xfc, !PT ;  /* 0x000000040f0f2812 */ /* 0x000fe200078efcff */
[----:B------:R-:W-:-:S05]  /*0980*/  @P2 IMAD.MOV.U32 R11, RZ, RZ, RZ ;  /* 0x000000ffff0b2224 */ /* 0x000fca00078e00ff */
[----:B------:R-:W1:Y:S01]  /*0990*/  @!P2 LDC R9, c[0x0][0xc] ;  /* 0x00000300ff09ab82 */ /* 0x000e620000000800 */
[----:B0-----:R-:W-:-:S04]  /*09a0*/  @P2 IMAD.WIDE.U32 R6, R7, UR9, R2 ;  /* 0x0000000907062c25 */ /* 0x001fc8000f8e0002 */
[----:B------:R-:W-:Y:S02]  /*09b0*/  @P2 IMAD.MOV.U32 R23, RZ, RZ, R6 ;  /* 0x000000ffff172224 */ /* 0x000fe400078e0006 */
[----:B------:R-:W-:Y:S02]  /*09c0*/  @P2 IMAD.IADD R24, R7, 0x1, R11 ;  /* 0x0000000107182824 */ /* 0x000fe400078e020b */
[----:B-1----:R-:W-:-:S04]  /*09d0*/  @!P2 IMAD.WIDE.U32 R4, R2, R9, R4 ;  /* 0x000000090204a225 */ /* 0x002fc800078e0004 */
[----:B------:R-:W-:Y:S02]  /*09e0*/  @!P2 IMAD.MOV.U32 R23, RZ, RZ, R4 ;  /* 0x000000ffff17a224 */ /* 0x000fe400078e0004 */
[----:B------:R-:W-:-:S03]  /*09f0*/  @!P2 IMAD.MOV.U32 R24, RZ, RZ, R5 ;  /* 0x000000ffff18a224 */ /* 0x000fc600078e0005 */
[----:B------:R0:W-:Y:S04]  /*0a00*/  STL [R1+0x14a8], R23 ;  /* 0x0014a81701007387 */ /* 0x0001e80000100800 */
[----:B------:R0:W-:Y:S01]  /*0a10*/  STL [R1+0x14a4], R24 ;  /* 0x0014a41801007387 */ /* 0x0001e20000100800 */
[----:B------:R-:W-:Y:S05]  /*0a20*/  @!P4 BRA `(.L_x_6) ;  /* 0x00000000000cc947 */ /* 0x000fea0003800000 */
[----:B------:R-:W-:Y:S01]  /*0a30*/  UCGABAR_WAIT ;  /* 0x0000000000007dc7 */ /* 0x000fe20008000000 */
[----:B------:R-:W-:Y:S01]  /*0a40*/  CCTL.IVALL ;  /* 0x00000000ff00798f */ /* 0x000fe20002000000 */
[----:B------:R-:W-:Y:S05]  /*0a50*/  BRA `(.L_x_7) ;  /* 0x0000000000047947 */ /* 0x000fea0003800000 */
.L_x_6:
[----:B------:R-:W-:Y:S06]  /*0a60*/  BAR.SYNC.DEFER_BLOCKING 0x0 ;  /* 0x0000000000007b1d */ /* 0x000fec0000010000 */
.L_x_7:
[----:B------:R-:W-:Y:S05]  /*0a70*/  @!P1 BRA `(.L_x_8) ;  /* 0x0000083800409947 */ /* 0x000fea0003800000 */
[----:B------:R-:W-:-:S06]  /*0a80*/  UISETP.GT.U32.AND UP0, UPT, UR10, 0x1, UPT ;  /* 0x000000010a00788c */ /* 0x000fcc000bf04070 */
[----:B------:R-:W-:-:S13]  /*0a90*/  PLOP3.LUT P0, PT, PT, PT, UP0, 0x80, 0x0 ;  /* 0x000000000000781c */ /* 0x000fda0003f0f008 */
[----:B------:R-:W-:Y:S05]  /*0aa0*/  @P0 EXIT ;  /* 0x000000000000094d */ /* 0x000fea0003800000 */
[----:B------:R-:W-:Y:S01]  /*0ab0*/  IMAD.MOV.U32 R6, RZ, RZ, -0x1 ;  /* 0xffffffffff067424 */ /* 0x000fe200078e00ff */
[----:B------:R-:W-:Y:S01]  /*0ac0*/  ULDC.64 UR4, c[0x0][0x650] ;  /* 0x0001940000047ab9 */ /* 0x000fe20000000a00 */
[----:B------:R-:W-:Y:S01]  /*0ad0*/  IMAD.MOV.U32 R5, RZ, RZ, -0x1 ;  /* 0xffffffffff057424 */ /* 0x000fe200078e00ff */
[----:B------:R-:W-:Y:S01]  /*0ae0*/  ISETP.GE.U32.AND P0, PT, R23, UR4, PT ;  /* 0x0000000417007c0c */ /* 0x000fe2000bf06070 */
[----:B------:R-:W-:Y:S01]  /*0af0*/  UMOV UR12, 0xffffffff ;  /* 0xffffffff000c7882 */ /* 0x000fe20000000000 */
[----:B------:R1:W-:Y:S01]  /*0b00*/  STL [R1+0x1494], R6 ;  /* 0x0014940601007387 */ /* 0x0003e20000100800 */
[----:B------:R-:W-:Y:S02]  /*0b10*/  PRMT R4, RZ, 0x7610, R4 ;  /* 0x00007610ff047816 */ /* 0x000fe40000000004 */
[----:B------:R-:W-:Y:S01]  /*0b20*/  ISETP.GE.U32.AND.EX P0, PT, R24, UR5, PT, P0 ;  /* 0x0000000518007c0c */ /* 0x000fe2000bf06100 */
[----:B------:R1:W-:-:S12]  /*0b30*/  STL [R1+0x1498], R5 ;  /* 0x0014980501007387 */ /* 0x0003d80000100800 */
[----:B-1----:R-:W-:Y:S05]  /*0b40*/  @P0 BRA `(.L_x_9) ;  /* 0x0000000400380947 */ /* 0x002fea0003800000 */
[----:B------:R-:W1:Y:S01]  /*0b50*/  LDC.64 R16, c[0x0][0x628] ;  /* 0x00018a00ff107b82 */ /* 0x000e620000000a00 */
[----:B------:R-:W-:Y:S02]  /*0b60*/  IMAD.MOV.U32 R4, RZ, RZ, R23 ;  /* 0x000000ffff047224 */ /* 0x000fe400078e0017 */
[----:B------:R-:W-:-:S05]  /*0b70*/  IMAD.MOV.U32 R5, RZ, RZ, R24 ;  /* 0x000000ffff057224 */ /* 0x000fca00078e0018 */
[----:B------:R-:W2:Y:S08]  /*0b80*/  LDC R10, c[0x0][0x630] ;  /* 0x00018c00ff0a7b82 */ /* 0x000eb00000000800 */
[----:B------:R-:W3:Y:S01]  /*0b90*/  LDC.64 R18, c[0x0][0x620] ;  /* 0x00018800ff127b82 */ /* 0x000ee20000000a00 */
[----:B-1----:R-:W-:-:S04]  /*0ba0*/  ISETP.NE.U32.AND P0, PT, R16, RZ, PT ;  /* 0x000000ff1000720c */ /* 0x002fc80003f05070 */
[----:B------:R-:W-:-:S13]  /*0bb0*/  ISETP.NE.AND.EX P0, PT, R17, RZ, PT, P0 ;  /* 0x000000ff1100720c */ /* 0x000fda0003f05300 */
[----:B--23--:R-:W-:Y:S05]  /*0bc0*/  @!P0 BRA `(.L_x_10) ;  /* 0x0000000000288947 */ /* 0x00cfea0003800000 */
[----:B------:R-:W1:Y:S02]  /*0bd0*/  LDC R9, c[0x0][0x634] ;  /* 0x00018d00ff097b82 */ /* 0x000e640000000800 */
[----:B-1----:R-:W-:-:S05]  /*0be0*/  IADD3 R9, P0, R23, R9, RZ ;  /* 0x0000000917097210 */ /* 0x002fca0007f1e0ff */
[----:B------:R-:W-:-:S04]  /*0bf0*/  IMAD.X R11, RZ, RZ, R24, P0 ;  /* 0x000000ffff0b7224 */ /* 0x000fc800000e0618 */
[----:B------:R-:W-:-:S04]  /*0c00*/  IMAD.WIDE.U32 R4, R11, R16, RZ ;  /* 0x000000100b047225 */ /* 0x000fc800078e00ff */
[----:B------:R-:W-:-:S04]  /*0c10*/  IMAD.WIDE.U32 R6, P0, R9, R17, R4 ;  /* 0x0000001109067225 */ /* 0x000fc80007800004 */
[----:B------:R-:W-:-:S04]  /*0c20*/  IMAD.WIDE.U32 R4, R9, R16, RZ ;  /* 0x0000001009047225 */ /* 0x000fc800078e00ff */
[----:B------:R-:W-:Y:S01]  /*0c30*/  IMAD.X R9, RZ, RZ, RZ, P0 ;  /* 0x000000ffff097224 */ /* 0x000fe200000e06ff */
[----:B------:R-:W-:Y:S01]  /*0c40*/  IADD3 RZ, P0, R5, R6, RZ ;  /* 0x0000000605ff7210 */ /* 0x000fe20007f1e0ff */
[----:B------:R-:W-:-:S04]  /*0c50*/  IMAD.MOV.U32 R8, RZ, RZ, R7 ;  /* 0x000000ffff087224 */ /* 0x000fc800078e0007 */
[----:B------:R-:W-:-:S08]  /*0c60*/  IMAD.WIDE.U32.X R4, R11, R17, R8, P0 ;  /* 0x000000110b047225 */ /* 0x000fd000000e0408 */
.L_x_10:
[----:B------:R-:W1:Y:S01]  /*0c70*/  LDC.64 R20, c[0x0][0x640] ;  /* 0x00019000ff147b82 */ /* 0x000e620000000a00 */
[-C--:B------:R-:W-:Y:S01]  /*0c80*/  SHF.R.U64 R22, R4, R10.reuse, R5 ;  /* 0x0000000a04167219 */ /* 0x080fe20000001205 */
[----:B------:R-:W-:Y:S01]  /*0c90*/  IMAD.MOV.U32 R4, RZ, RZ, R23 ;  /* 0x000000ffff047224 */ /* 0x000fe200078e0017 */
[----:B------:R-:W-:Y:S01]  /*0ca0*/  SHF.R.U32.HI R3, RZ, R10, R5 ;  /* 0x0000000aff037219 */ /* 0x000fe20000011605 */
[----:B------:R-:W-:Y:S01]  /*0cb0*/  IMAD.MOV.U32 R5, RZ, RZ, R24 ;  /* 0x000000ffff057224 */ /* 0x000fe200078e0018 */
[----:B------:R-:W-:Y:S01]  /*0cc0*/  IADD3 R7, P0, RZ, -R22, RZ ;  /* 0x80000016ff077210 */ /* 0x000fe20007f1e0ff */
[----:B------:R-:W-:Y:S02]  /*0cd0*/  IMAD R25, R13, R12, R2 ;  /* 0x0000000c0d197224 */ /* 0x000fe400078e0202 */
[----:B------:R-:W2:Y:S01]  /*0ce0*/  LDC R8, c[0x0][0x618] ;  /* 0x00018600ff087b82 */ /* 0x000ea20000000800 */
[----:B------:R-:W-:Y:S02]  /*0cf0*/  IMAD.MOV.U32 R13, RZ, RZ, 0x1 ;  /* 0x00000001ff0d7424 */ /* 0x000fe400078e00ff */
[----:B------:R-:W-:-:S02]  /*0d00*/  IMAD.X R3, RZ, RZ, ~R3, P0 ;  /* 0x000000ffff037224 */ /* 0x000fc400000e0e03 */
[----:B------:R-:W-:-:S03]  /*0d10*/  IMAD.WIDE.U32 R4, R7, R18, R4 ;  /* 0x0000001207047225 */ /* 0x000fc600078e0004 */
[----:B------:R-:W0:Y:S01]  /*0d20*/  LDC R14, c[0x0][0x608] ;  /* 0x00018200ff0e7b82 */ /* 0x000e220000000800 */
[----:B------:R-:W-:-:S04]  /*0d30*/  IMAD R6, R3, R18, RZ ;  /* 0x0000001203067224 */ /* 0x000fc800078e02ff */
[----:B------:R-:W-:-:S03]  /*0d40*/  IMAD R3, R7, R19, R6 ;  /* 0x0000001307037224 */ /* 0x000fc600078e0206 */
[----:B------:R-:W3:Y:S01]  /*0d50*/  LDC R16, c[0x0][0x658] ;  /* 0x00019600ff107b82 */ /* 0x000ee20000000800 */
[----:B------:R-:W-:Y:S01]  /*0d60*/  IMAD.IADD R3, R5, 0x1, R3 ;  /* 0x0000000105037824 */ /* 0x000fe200078e0203 */
[----:B-1----:R-:W-:Y:S01]  /*0d70*/  ISETP.NE.U32.AND P0, PT, R20, RZ, PT ;  /* 0x000000ff1400720c */ /* 0x002fe20003f05070 */
[----:B------:R-:W-:-:S03]  /*0d80*/  IMAD.MOV.U32 R5, RZ, RZ, -0x1 ;  /* 0xffffffffff057424 */ /* 0x000fc600078e00ff */
[----:B------:R-:W-:Y:S02]  /*0d90*/  ISETP.NE.AND.EX P0, PT, R21, RZ, PT, P0 ;  /* 0x000000ff1500720c */ /* 0x000fe40003f05300 */
[----:B------:R-:W1:Y:S01]  /*0da0*/  LDC R11, c[0x0][0x600] ;  /* 0x00018000ff0b7b82 */ /* 0x000e620000000800 */
[-CC-:B--2---:R-:W-:Y:S02]  /*0db0*/  SHF.R.U64 R10, R4, R8.reuse, R3.reuse ;  /* 0x00000008040a7219 */ /* 0x184fe40000001203 */
[----:B------:R-:W-:-:S05]  /*0dc0*/  SHF.R.U32.HI R3, RZ, R8, R3 ;  /* 0x00000008ff037219 */ /* 0x000fca0000011603 */
[----:B------:R-:W2:Y:S01]  /*0dd0*/  LDC R17, c[0x0][0x648] ;  /* 0x00019200ff117b82 */ /* 0x000ea20000000800 */
[-CC-:B0-----:R-:W-:Y:S02]  /*0de0*/  SHF.R.U64 R23, R10, R14.reuse, R3.reuse ;  /* 0x0000000e0a177219 */ /* 0x181fe40000001203 */
[----:B------:R-:W-:-:S05]  /*0df0*/  SHF.R.U32.HI R3, RZ, R14, R3 ;  /* 0x0000000eff037219 */ /* 0x000fca0000011603 */
[----:B------:R-:W0:Y:S01]  /*0e00*/  LDC R19, c[0x0][0x638] ;  /* 0x00018e00ff137b82 */ /* 0x000e220000000800 */
[-C--:B---3--:R-:W-:Y:S02]  /*0e10*/  SHF.L.U32 R2, R5, R16.reuse, RZ ;  /* 0x0000001005027219 */ /* 0x088fe400000006ff */
[--C-:B------:R-:W-:Y:S02]  /*0e20*/  SHF.R.U64 R12, R23, R16, R3.reuse ;  /* 0x00000010170c7219 */ /* 0x100fe40000001203 */
[----:B------:R-:W-:Y:S02]  /*0e30*/  LOP3.LUT R8, RZ, R2, RZ, 0x33, !PT ;  /* 0x00000002ff087212 */ /* 0x000fe400078e33ff */
[----:B------:R-:W-:Y:S01]  /*0e40*/  SHF.R.U32.HI R3, RZ, R16, R3 ;  /* 0x00000010ff037219 */ /* 0x000fe20000011603 */
[----:B------:R-:W3:Y:S01]  /*0e50*/  LDC R18, c[0x0][0x610] ;  /* 0x00018400ff127b82 */ /* 0x000ee20000000800 */
[----:B------:R-:W-:Y:S01]  /*0e60*/  IMAD.MOV.U32 R2, RZ, RZ, R12 ;  /* 0x000000ffff027224 */ /* 0x000fe200078e000c */
[----:B------:R-:W-:Y:S06]  /*0e70*/  @!P0 BRA `(.L_x_11) ;  /* 0x0000000000288947 */ /* 0x000fec0003800000 */
[----:B------:R-:W4:Y:S02]  /*0e80*/  LDC R7, c[0x0][0x64c] ;  /* 0x00019300ff077b82 */ /* 0x000f240000000800 */
[----:B----4-:R-:W-:-:S05]  /*0e90*/  IADD3 R7, P0, R12, R7, RZ ;  /* 0x000000070c077210 */ /* 0x010fca0007f1e0ff */
        /* <DEDUP_REMOVED lines=8> */
.L_x_11:
[----:B--2---:R-:W-:Y:S01]  /*0f20*/  SHF.R.U64 R4, R2, R17, R3 ;  /* 0x0000001102047219 */ /* 0x004fe20000001203 */
[----:B-1----:R-:W-:Y:S01]  /*0f30*/  VIADD R5, R11, 0xffffffff ;  /* 0xffffffff0b057836 */ /* 0x002fe20000000000 */
[----:B------:R-:W-:Y:S02]  /*0f40*/  SHF.L.U32 R2, R13, R16, RZ ;  /* 0x000000100d027219 */ /* 0x000fe400000006ff */
[----:B------:R-:W-:Y:S01]  /*0f50*/  LOP3.LUT R3, R23, R8, RZ, 0xc0, !PT ;  /* 0x0000000817037212 */ /* 0x000fe200078ec0ff */
[----:B------:R-:W-:Y:S01]  /*0f60*/  IMAD.MOV R6, RZ, RZ, -R4 ;  /* 0x000000ffff067224 */ /* 0x000fe200078e0a04 */
[----:B------:R-:W-:Y:S02]  /*0f70*/  SEL R0, R0, R25, !P2 ;  /* 0x0000001900007207 */ /* 0x000fe40005000000 */
[----:B------:R-:W-:Y:S01]  /*0f80*/  LOP3.LUT R5, R10, R5, RZ, 0xc0, !PT ;  /* 0x000000050a057212 */ /* 0x000fe200078ec0ff */
[----:B------:R-:W-:Y:S01]  /*0f90*/  IMAD R3, R2, R4, R3 ;  /* 0x0000000402037224 */ /* 0x000fe200078e0203 */
[----:B------:R-:W-:Y:S01]  /*0fa0*/  R2UR UR12, R22 ;  /* 0x00000000160c72ca */ /* 0x000fe200000e0000 */
[----:B0-----:R-:W-:-:S02]  /*0fb0*/  IMAD R2, R6, R19, R12 ;  /* 0x0000001306027224 */ /* 0x001fc400078e020c */
[----:B---3--:R-:W-:Y:S02]  /*0fc0*/  IMAD R0, R3, R18, R0 ;  /* 0x0000001203007224 */ /* 0x008fe400078e0200 */
[----:B------:R-:W-:Y:S02]  /*0fd0*/  IMAD R3, R2, R11, R5 ;  /* 0x0000000b02037224 */ /* 0x000fe400078e0205 */
[----:B------:R-:W-:-:S03]  /*0fe0*/  IMAD.MOV.U32 R4, RZ, RZ, 0x1 ;  /* 0x00000001ff047424 */ /* 0x000fc600078e00ff */
[----:B------:R-:W-:Y:S02]  /*0ff0*/  SEL R2, R3, R0, !P2 ;  /* 0x0000000003027207 */ /* 0x000fe40005000000 */
[----:B------:R-:W-:-:S03]  /*1000*/  SEL R0, R0, R3, !P2 ;  /* 0x0000000300007207 */ /* 0x000fc60005000000 */
[----:B------:R1:W-:Y:S04]  /*1010*/  STL [R1+0x1498], R2 ;  /* 0x0014980201007387 */ /* 0x0003e80000100800 */
[----:B------:R1:W-:Y:S02]  /*1020*/  STL [R1+0x1494], R0 ;  /* 0x0014940001007387 */ /* 0x0003e40000100800 */
.L_x_9:
[----:B------:R-:W-:-:S08]  /*1030*/  NOP ;  /* 0x0000000000007918 */ /* 0x000fd00000000000 */
[----:B------:R-:W2:Y:S02]  /*1040*/  USETMAXREG.TRY_ALLOC.CTAPOOL UP0, 0xf0 ;  /* 0x000000f0000079c8 */ /* 0x000ea40008000600 */
[----:B--2---:R-:W-:-:S13]  /*1050*/  PLOP3.LUT P0, PT, PT, PT, UP0, 0x80, 0x0 ;  /* 0x000000000000781c */ /* 0x004fda0003f0f008 */
[----:B------:R-:W-:Y:S05]  /*1060*/  @!P0 BRA `(.L_x_9) ;  /* 0xfffffffc00f08947 */ /* 0x000fea000383ffff */
[----:B------:R-:W-:Y:S01]  /*1070*/  ULDC.64 UR4, c[0x0][0x598] ;  /* 0x0001660000047ab9 */ /* 0x000fe20000000a00 */
[----:B------:R-:W-:Y:S01]  /*1080*/  ULDC.64 UR22, c[0x0][0x208] ;  /* 0x0000820000167ab9 */ /* 0x000fe20000000a00 */
[----:B------:R-:W-:-:S04]  /*1090*/  ISETP.NE.U32.AND P0, PT, RZ, UR4, PT ;  /* 0x00000004ff007c0c */ /* 0x000fc8000bf05070 */
[----:B------:R-:W-:-:S13]  /*10a0*/  ISETP.NE.AND.EX P0, PT, RZ, UR5, PT, P0 ;  /* 0x00000005ff007c0c */ /* 0x000fda000bf05300 */
[----:B------:R-:W-:Y:S05]  /*10b0*/  @!P0 BRA `(.L_x_12) ;  /* 0x0000000000208947 */ /* 0x000fea0003800000 */
[----:B-1----:R-:W1:Y:S02]  /*10c0*/  LDC.64 R2, c[0x0][0x598] ;  /* 0x00016600ff027b82 */ /* 0x002e640000000a00 */
[----:B-1----:R-:W2:Y:S02]  /*10d0*/  LDG.E.64 R2, desc[UR22][R2.64] ;  /* 0x0000001602027981 */ /* 0x002ea4000c1e1b00 */
[----:B--2---:R-:W-:-:S04]  /*10e0*/  ISETP.NE.U32.AND P0, PT, R2, RZ, PT ;  /* 0x000000ff0200720c */ /* 0x004fc80003f05070 */
[----:B------:R-:W-:-:S13]  /*10f0*/  ISETP.NE.AND.EX P0, PT, R3, RZ, PT, P0 ;  /* 0x000000ff0300720c */ /* 0x000fda0003f05300 */
[----:B------:R-:W-:Y:S05]  /*1100*/  @!P0 BRA `(.L_x_12) ;  /* 0x00000000000c8947 */ /* 0x000fea0003800000 */
[----:B------:R-:W2:Y:S02]  /*1110*/  LD.E R2, desc[UR22][R2.64] ;  /* 0x0000001602027980 */ /* 0x000ea4000c101900 */
[----:B--2---:R-:W-:Y:S01]  /*1120*/  R2UR UR21, R2 ;  /* 0x00000000021572ca */ /* 0x004fe200000e0000 */
[----:B------:R-:W-:-:S14]  /*1130*/  BRA `(.L_x_13) ;  /* 0x0000000000247947 */ /* 0x000fdc0003800000 */
.L_x_12:
[----:B------:R-:W-:Y:S02]  /*1140*/  ULDC.64 UR4, c[0x0][0x588] ;  /* 0x0001620000047ab9 */ /* 0x000fe40000000a00 */
[----:B------:R-:W-:-:S04]  /*1150*/  ISETP.NE.U32.AND P0, PT, RZ, UR4, PT ;  /* 0x00000004ff007c0c */ /* 0x000fc8000bf05070 */
[----:B------:R-:W-:-:S13]  /*1160*/  ISETP.NE.AND.EX P0, PT, RZ, UR5, PT, P0 ;  /* 0x00000005ff007c0c */ /* 0x000fda000bf05300 */
[----:B------:R-:W-:Y:S05]  /*1170*/  @!P0 BRA `(.L_x_14) ;  /* 0x0000000000108947 */ /* 0x000fea0003800000 */
[----:B-1----:R-:W1:Y:S02]  /*1180*/  LDC.64 R2, c[0x0][0x588] ;  /* 0x00016200ff027b82 */ /* 0x002e640000000a00 */
[----:B-1----:R-:W2:Y:S02]  /*1190*/  LDG.E R2, desc[UR22][R2.64] ;  /* 0x0000001602027981 */ /* 0x002ea4000c1e1900 */
[----:B--2---:R-:W-:Y:S01]  /*11a0*/  R2UR UR21, R2 ;  /* 0x00000000021572ca */ /* 0x004fe200000e0000 */
[----:B------:R-:W-:-:S14]  /*11b0*/  BRA `(.L_x_13) ;  /* 0x0000000000047947 */ /* 0x000fdc0003800000 */
.L_x_14:
[----:B------:R-:W-:-:S05]  /*11c0*/  ULDC UR21, c[0x0][0x580] ;  /* 0x0001600000157ab9 */ /* 0x000fca0000000800 */
.L_x_13:
[----:B------:R-:W-:Y:S02]  /*11d0*/  ULDC.64 UR4, c[0x0][0x5a0] ;  /* 0x0001680000047ab9 */ /* 0x000fe40000000a00 */
        /* <DEDUP_REMOVED lines=11> */
.L_x_15:
        /* <DEDUP_REMOVED lines=8> */
.L_x_17:
[----:B------:R-:W-:-:S05]  /*1310*/  ULDC UR24, c[0x0][0x584] ;  /* 0x0001610000187ab9 */ /* 0x000fca0000000800 */
.L_x_16:
[----:B------:R-:W-:-:S13]  /*1320*/  LOP3.LUT P0, RZ, R4, 0xff, RZ, 0xc0, !PT ;  /* 0x000000ff04ff7812 */ /* 0x000fda000780c0ff */
[----:B------:R-:W-:Y:S05]  /*1330*/  @!P0 EXIT ;  /* 0x000000000000894d */ /* 0x000fea0003800000 */
[----:B------:R-:W2:Y:S01]  /*1340*/  LDC.64 R8, c[0x0][0x5c8] ;  /* 0x00017200ff087b82 */ /* 0x000ea20000000a00 */
[----:B------:R-:W-:Y:S01]  /*1350*/  ULDC UR4, c[0x0][0x28c] ;  /* 0x0000a30000047ab9 */ /* 0x000fe20000000800 */
[----:B------:R-:W-:Y:S02]  /*1360*/  ULOP3.LUT UR25, UR13, 0x1, URZ, 0xfc, !UPT ;  /* 0x000000010d197892 */ /* 0x000fe4000f8efc3f */
[----:B------:R-:W-:-:S04]  /*1370*/  UIADD3 UR4, UR4, 0x1f, URZ ;  /* 0x0000001f04047890 */ /* 0x000fc8000fffe03f */
[----:B------:R-:W-:-:S04]  /*1380*/  USHF.R.S32.HI UR5, URZ, 0x1f, UR4 ;  /* 0x0000001f3f057899 */ /* 0x000fc80008011404 */
[----:B------:R-:W-:-:S03]  /*1390*/  ULEA.HI UR5, UR5, UR4, URZ, 0x5 ;  /* 0x0000000405057291 */ /* 0x000fc6000f8f283f */
[----:B------:R-:W-:Y:S01]  /*13a0*/  UMOV UR4, URZ ;  /* 0x0000003f00047c82 */ /* 0x000fe20008000000 */
[----:B------:R-:W-:-:S03]  /*13b0*/  USHF.R.S32.HI UR14, URZ, 0x5, UR5 ;  /* 0x000000053f0e7899 */ /* 0x000fc60008011405 */
[----:B------:R-:W-:Y:S01]  /*13c0*/  UMOV UR5, URZ ;  /* 0x0000003f00057c82 */ /* 0x000fe20008000000 */
[C-C-:B--2---:R-:W-:Y:S01]  /*13d0*/  SHF.L.U64.HI R4, R8.reuse, 0x7, R9.reuse ;  /* 0x0000000708047819 */ /* 0x144fe20000010209 */
[C---:B------:R-:W-:Y:S01]  /*13e0*/  IMAD.SHL.U32 R5, R8.reuse, 0x80, RZ ;  /* 0x0000008008057824 */ /* 0x040fe200078e00ff */
[C-C-:B-1----:R-:W-:Y:S01]  /*13f0*/  SHF.L.U64.HI R2, R8.reuse, 0x3, R9.reuse ;  /* 0x0000000308027819 */ /* 0x142fe20000010209 */
[C---:B------:R-:W-:Y:S01]  /*1400*/  IMAD.SHL.U32 R3, R8.reuse, 0x8, RZ ;  /* 0x0000000808037824 */ /* 0x040fe200078e00ff */
[C---:B------:R-:W-:Y:S01]  /*1410*/  SHF.L.U64.HI R6, R8.reuse, 0x8, R9 ;  /* 0x0000000808067819 */ /* 0x040fe20000010209 */
[----:B------:R-:W-:-:S07]  /*1420*/  IMAD.SHL.U32 R7, R8, 0x100, RZ ;  /* 0x0000010008077824 */ /* 0x000fce00078e00ff */
.L_x_44:
[----:B------:R-:W-:Y:S01]  /*1430*/  STL [R1+0x1490], RZ ;  /* 0x001490ff01007387 */ /* 0x000fe20000100800 */
[----:B-1----:R-:W1:Y:S01]  /*1440*/  S2UR UR11, SR_CgaCtaId ;  /* 0x00000000000b79c3 */ /* 0x002e620000008800 */
[----:B------:R-:W-:Y:S01]  /*1450*/  UMOV UR15, 0x400 ;  /* 0x00000400000f7882 */ /* 0x000fe20000000000 */
[----:B------:R-:W-:Y:S01]  /*1460*/  UMOV UR6, URZ ;  /* 0x0000003f00067c82 */ /* 0x000fe20008000000 */
[----:B------:R-:W-:Y:S01]  /*1470*/  STL [R1+0x148c], RZ ;  /* 0x00148cff01007387 */ /* 0x000fe20000100800 */
[----:B------:R-:W-:Y:S01]  /*1480*/  UMOV UR7, URZ ;  /* 0x0000003f00077c82 */ /* 0x000fe20008000000 */
[----:B------:R-:W-:Y:S01]  /*1490*/  UMOV UR8, URZ ;  /* 0x0000003f00087c82 */ /* 0x000fe20008000000 */
[----:B------:R-:W-:Y:S01]  /*14a0*/  UMOV UR26, UR5 ;  /* 0x00000005001a7c82 */ /* 0x000fe20008000000 */
[----:B------:R-:W-:Y:S01]  /*14b0*/  STL [R1+0x1488], RZ ;  /* 0x001488ff01007387 */ /* 0x000fe20000100800 */
[----:B------:R-:W2:Y:S01]  /*14c0*/  LDC R17, c[0x0][0x28c] ;  /* 0x0000a300ff117b82 */ /* 0x000ea20000000800 */
[----:B------:R-:W-:-:S02]  /*14d0*/  CS2R R236, SRZ ;  /* 0x0000000000ec7805 */ /* 0x000fc4000001ff00 */
[----:B------:R-:W-:Y:S01]  /*14e0*/  CS2R R234, SRZ ;  /* 0x0000000000ea7805 */ /* 0x000fe2000001ff00 */
[----:B------:R-:W-:Y:S01]  /*14f0*/  STL [R1+0x1484], RZ ;  /* 0x001484ff01007387 */ /* 0x000fe20000100800 */
[----:B------:R-:W-:Y:S02]  /*1500*/  CS2R R232, SRZ ;  /* 0x0000000000e87805 */ /* 0x000fe4000001ff00 */
[----:B------:R-:W-:Y:S02]  /*1510*/  CS2R R230, SRZ ;  /* 0x0000000000e67805 */ /* 0x000fe4000001ff00 */
[----:B------:R-:W-:Y:S01]  /*1520*/  CS2R R228, SRZ ;  /* 0x0000000000e47805 */ /* 0x000fe2000001ff00 */
[----:B------:R-:W-:Y:S01]  /*1530*/  STL [R1+0x1480], RZ ;  /* 0x001480ff01007387 */ /* 0x000fe20000100800 */
[----:B------:R-:W-:Y:S02]  /*1540*/  CS2R R226, SRZ ;  /* 0x0000000000e27805 */ /* 0x000fe4000001ff00 */
[----:B------:R-:W-:-:S02]  /*1550*/  CS2R R224, SRZ ;  /* 0x0000000000e07805 */ /* 0x000fc4000001ff00 */
[----:B------:R-:W-:Y:S01]  /*1560*/  CS2R R222, SRZ ;  /* 0x0000000000de7805 */ /* 0x000fe2000001ff00 */
[----:B------:R-:W-:Y:S01]  /*1570*/  STL [R1+0x147c], RZ ;  /* 0x00147cff01007387 */ /* 0x000fe20000100800 */
[----:B------:R-:W-:Y:S02]  /*1580*/  CS2R R220, SRZ ;  /* 0x0000000000dc7805 */ /* 0x000fe4000001ff00 */
[----:B------:R-:W-:Y:S02]  /*1590*/  CS2R R218, SRZ ;  /* 0x0000000000da7805 */ /* 0x000fe4000001ff00 */
[----:B------:R-:W-:Y:S01]  /*15a0*/  CS2R R216, SRZ ;  /* 0x0000000000d87805 */ /* 0x000fe2000001ff00 */
[----:B------:R-:W-:Y:S01]  /*15b0*/  STL [R1+0x1478], RZ ;  /* 0x001478ff01007387 */ /* 0x000fe20000100800 */
[----:B-1----:R-:W-:Y:S01]  /*15c0*/  ULEA UR15, UR11, UR15, 0x18 ;  /* 0x0000000f0b0f7291 */ /* 0x002fe2000f8ec03f */
[----:B------:R-:W-:Y:S02]  /*15d0*/  CS2R R214, SRZ ;  /* 0x0000000000d67805 */ /* 0x000fe4000001ff00 */
[----:B------:R-:W-:Y:S01]  /*15e0*/  CS2R R212, SRZ ;  /* 0x0000000000d47805 */ /* 0x000fe2000001ff00 */
[----:B------:R-:W-:Y:S01]  /*15f0*/  STL [R1+0x1474], RZ ;  /* 0x001474ff01007387 */ /* 0x000fe20000100800 */
[----:B------:R-:W-:-:S02]  /*1600*/  CS2R R210, SRZ ;  /* 0x0000000000d27805 */ /* 0x000fc4000001ff00 */
[----:B------:R-:W-:Y:S02]  /*1610*/  CS2R R208, SRZ ;  /* 0x0000000000d07805 */ /* 0x000fe4000001ff00 */
[----:B------:R-:W-:Y:S01]  /*1620*/  CS2R R206, SRZ ;  /* 0x0000000000ce7805 */ /* 0x000fe2000001ff00 */
[----:B------:R-:W-:Y:S01]  /*1630*/  STL [R1+0x1470], RZ ;  /* 0x001470ff01007387 */ /* 0x000fe20000100800 */
[----:B--2---:R-:W-:Y:S02]  /*1640*/  ISETP.GE.AND P0, PT, R17, 0x1, PT ;  /* 0x000000011100780c */ /* 0x004fe40003f06270 */
[----:B------:R-:W-:Y:S02]  /*1650*/  CS2R R204, SRZ ;  /* 0x0000000000cc7805 */ /* 0x000fe4000001ff00 */
[----:B------:R-:W-:Y:S01]  /*1660*/  CS2R R202, SRZ ;  /* 0x0000000000ca7805 */ /* 0x000fe2000001ff00 */
[----:B------:R-:W-:Y:S01]  /*1670*/  STL [R1+0x146c], RZ ;  /* 0x00146cff01007387 */ /* 0x000fe20000100800 */
[----:B------:R-:W-:-:S02]  /*1680*/  CS2R R200, SRZ ;  /* 0x0000000000c87805 */ /* 0x000fc4000001ff00 */
[----:B------:R-:W-:Y:S02]  /*1690*/  CS2R R198, SRZ ;  /* 0x0000000000c67805 */ /* 0x000fe4000001ff00 */
[----:B------:R-:W-:Y:S01]  /*16a0*/  CS2R R196, SRZ ;  /* 0x0000000000c47805 */ /* 0x000fe2000001ff00 */
[----:B------:R-:W-:Y:S01]  /*16b0*/  STL [R1+0x1468], RZ ;  /* 0x001468ff01007387 */ /* 0x000fe20000100800 */
[----:B------:R-:W-:Y:S02]  /*16c0*/  CS2R R194, SRZ ;  /* 0x0000000000c27805 */ /* 0x000fe4000001ff00 */
        /* <DEDUP_REMOVED lines=28> */
[----:B0-----:R-:W-:Y:S02]  /*1890*/  CS2R R22, SRZ ;  /* 0x0000000000167805 */ /* 0x001fe4000001ff00 */
[----:B------:R-:W-:Y:S01]  /*18a0*/  CS2R R20, SRZ ;  /* 0x0000000000147805 */ /* 0x000fe2000001ff00 */
[----:B------:R-:W-:Y:S01]  /*18b0*/  STL [R1+0x1448], RZ ;  /* 0x001448ff01007387 */ /* 0x000fe20000100800 */
[----:B------:R-:W-:Y:S01]  /*18c0*/  IMAD.MOV.U32 R19, RZ, RZ, RZ ;  /* 0x000000ffff137224 */ /* 0x000fe200078e00ff */
        /* <DEDUP_REMOVED lines=84> */
[----:B------:R-:W-:Y:S01]  /*1e10*/  CS2R R150, SRZ ;  /* 0x0000000000967805 */ /* 0x000fe2000001ff00 */
[----:B------:R-:W-:Y:S04]  /*1e20*/  STL [R1+0x13f0], RZ ;  /* 0x0013f0ff01007387 */ /* 0x000fe80000100800 */
        /* <DEDUP_REMOVED lines=1148> */
[----:B------:R-:W-:Y:S04]  /*65f0*/  STL [R1], RZ ;  /* 0x000000ff01007387 */ /* 0x000fe80000100800 */
        /* <DEDUP_REMOVED lines=39> */
[----:B------:R-:W-:Y:S01]  /*6870*/  STL [R1+0xa0], RZ ;  /* 0x0000a0ff01007387 */ /* 0x000fe20000100800 */
[----:B------:R-:W0:Y:S03]  /*6880*/  S2R R16, SR_TID.X ;  /* 0x0000000000107919 */ /* 0x000e260000002100 */
        /* <DEDUP_REMOVED lines=8> */
[----:B0-----:R-:W-:-:S03]  /*6910*/  LOP3.LUT R16, R16, 0x80, RZ, 0xc0, !PT ;  /* 0x0000008010107812 */ /* 0x001fc600078ec0ff */
[----:B------:R-:W-:Y:S01]  /*6920*/  STL [R1+0xc4], RZ ;  /* 0x0000c4ff01007387 */ /* 0x000fe20000100800 */
[----:B------:R-:W-:-:S03]  /*6930*/  SHF.R.U32.HI R16, RZ, 0x7, R16 ;  /* 0x00000007ff107819 */ /* 0x000fc60000011610 */
        /* <DEDUP_REMOVED lines=33> */
[----:B------:R-:W0:Y:S04]  /*6b50*/  SHFL.IDX PT, R16, R16, RZ, 0x1f ;  /* 0x00001fff10107589 */ /* 0x000e2800000e0000 */
[----:B------:R1:W-:Y:S04]  /*6b60*/  STL [R1+0x14c], RZ ;  /* 0x00014cff01007387 */ /* 0x0003e80000100800 */
[----:B------:R1:W-:Y:S04]  /*6b70*/  STL [R1+0x150], RZ ;  /* 0x000150ff01007387 */ /* 0x0003e80000100800 */
[----:B------:R1:W-:Y:S04]  /*6b80*/  STL [R1+0x154], RZ ;  /* 0x000154ff01007387 */ /* 0x0003e80000100800 */
[----:B------:R1:W-:Y:S04]  /*6b90*/  STL [R1+0x158], RZ ;  /* 0x000158ff01007387 */ /* 0x0003e80000100800 */
[----:B------:R1:W-:Y:S04]  /*6ba0*/  STL [R1+0x15c], RZ ;  /* 0x00015cff01007387 */ /* 0x0003e80000100800 */
[----:B------:R1:W-:Y:S01]  /*6bb0*/  STL [R1+0x160], RZ ;  /* 0x000160ff01007387 */ /* 0x0003e20000100800 */
[----:B0-----:R-:W-:Y:S01]  /*6bc0*/  R2UR UR9, R16 ;  /* 0x00000000100972ca */ /* 0x001fe200000e0000 */
[----:B------:R-:W-:-:S02]  /*6bd0*/  IMAD.U32 R16, RZ, RZ, UR4 ;  /* 0x00000004ff107e24 */ /* 0x000fc4000f8e00ff */
[----:B------:R1:W-:Y:S04]  /*6be0*/  STL [R1+0x164], RZ ;  /* 0x000164ff01007387 */ /* 0x0003e80000100800 */
[----:B------:R1:W-:Y:S04]  /*6bf0*/  STL [R1+0x168], RZ ;  /* 0x000168ff01007387 */ /* 0x0003e80000100800 */
[----:B------:R1:W-:Y:S02]  /*6c00*/  STL [R1+0x16c], RZ ;  /* 0x00016cff01007387 */ /* 0x0003e40000100800 */
[----:B------:R-:W-:-:S02]  /*6c10*/  ULEA.HI UR10, UR9, UR9, URZ, 0x1 ;  /* 0x00000009090a7291 */ /* 0x000fc4000f8f083f */
[----:B------:R1:W-:Y:S02]  /*6c20*/  STL [R1+0x170], RZ ;  /* 0x000170ff01007387 */ /* 0x0003e40000100800 */
[----:B------:R-:W-:Y:S02]  /*6c30*/  ULOP3.LUT UR10, UR10, 0x1ffffe, URZ, 0xc0, !UPT ;  /* 0x001ffffe0a0a7892 */ /* 0x000fe4000f8ec03f */
[----:B------:R1:W-:Y:S02]  /*6c40*/  STL [R1+0x174], RZ ;  /* 0x000174ff01007387 */ /* 0x0003e40000100800 */
[----:B------:R-:W-:Y:S02]  /*6c50*/  UIADD3 UR10, UR9, -UR10, URZ ;  /* 0x8000000a090a7290 */ /* 0x000fe4000fffe03f */
[----:B------:R1:W-:Y:S02]  /*6c60*/  STL [R1+0x178], RZ ;  /* 0x000178ff01007387 */ /* 0x0003e40000100800 */
[----:B------:R-:W-:-:S02]  /*6c70*/  ULEA UR10, UR10, UR15, 0xb ;  /* 0x0000000f0a0a7291 */ /* 0x000fc4000f8e583f */
[----:B------:R1:W-:Y:S02]  /*6c80*/  STL [R1+0x17c], RZ ;  /* 0x00017cff01007387 */ /* 0x0003e40000100800 */
[----:B------:R-:W-:Y:S02]  /*6c90*/  UIADD3 UR10, UR10, 0x180, URZ ;  /* 0x000001800a0a7890 */ /* 0x000fe4000fffe03f */
[----:B------:R1:W-:Y:S02]  /*6ca0*/  STL [R1+0x180], RZ ;  /* 0x000180ff01007387 */ /* 0x0003e40000100800 */
[----:B------:R-:W-:Y:S02]  /*6cb0*/  USHF.R.U32.HI UR10, URZ, 0x4, UR10 ;  /* 0x000000043f0a7899 */ /* 0x000fe4000801160a */
[----:B------:R1:W-:Y:S02]  /*6cc0*/  STL [R1+0x184], RZ ;  /* 0x000184ff01007387 */ /* 0x0003e40000100800 */
[----:B------:R-:W-:-:S02]  /*6cd0*/  ULOP3.LUT UR20, UR10, 0x3fff, URZ, 0xc0, !UPT ;  /* 0x00003fff0a147892 */ /* 0x000fc4000f8ec03f */
[----:B------:R1:W-:Y:S04]  /*6ce0*/  STL [R1+0x188], RZ ;  /* 0x000188ff01007387 */ /* 0x0003e80000100800 */
        /* <DEDUP_REMOVED lines=28> */
[----:B------:R1:W-:Y:S01]  /*6eb0*/  STL [R1+0x1fc], RZ ;  /* 0x0001fcff01007387 */ /* 0x0003e20000100800 */
[----:B------:R-:W-:Y:S05]  /*6ec0*/  @!P0 BRA `(.L_x_18) ;  /* 0x000000c800e88947 */ /* 0x000fea0003800000 */
[----:B------:R-:W-:-:S06]  /*6ed0*/  UISETP.NE.AND UP0, UPT, UR25, 0x3, UPT ;  /* 0x000000031900788c */ /* 0x000fcc000bf05270 */
[----:B------:R-:W-:-:S13]  /*6ee0*/  PLOP3.LUT P1, PT, PT, PT, UP0, 0x80, 0x0 ;  /* 0x000000000000781c */ /* 0x000fda0003f2f008 */
[----:B------:R-:W-:Y:S05]  /*6ef0*/  @!P1 BRA `(.L_x_19) ;  /* 0x0000000000049947 */ /* 0x000fea0003800000 */
[----:B------:R-:W-:Y:S01]  /*6f00*/  BPT.TRAP 0x1 ;  /* 0x000000040000795c */ /* 0x000fe20000300000 */
.L_x_19:
[----:B------:R-:W-:Y:S01]  /*6f10*/  ULEA UR7, UR5, UR15, 0x3 ;  /* 0x0000000f05077291 */ /* 0x000fe2000f8e183f */
[----:B------:R-:W-:-:S05]  /*6f20*/  IMAD.U32 R16, RZ, RZ, UR4 ;  /* 0x00000004ff107e24 */ /* 0x000fca000f8e00ff */
[----:B------:R-:W-:-:S04]  /*6f30*/  SHF.L.U32 R16, R16, 0x1f, RZ ;  /* 0x0000001f10107819 */ /* 0x000fc800000006ff */
[----:B------:R0:W2:Y:S01]  /*6f40*/  SYNCS.PHASECHK.TRANS64.TRYWAIT P0, [UR7], R16 ;  /* 0x00000010ff0075a7 */ /* 0x0000a20008000147 */
[----:B------:R-:W-:Y:S05]  /*6f50*/  @!P1 BRA `(.L_x_20) ;  /* 0x0000000000049947 */ /* 0x000fea0003800000 */
[----:B------:R-:W-:Y:S01]  /*6f60*/  BPT.TRAP 0x1 ;  /* 0x000000040000795c */ /* 0x000fe20000300000 */
.L_x_20:
[----:B------:R3:W-:Y:S01]  /*6f70*/  STL [R1+0x1490], RZ ;  /* 0x001490ff01007387 */ /* 0x0007e20000100800 */
[----:B------:R-:W-:Y:S01]  /*6f80*/  UMOV UR6, 0x1 ;  /* 0x0000000100067882 */ /* 0x000fe20000000000 */
[----:B--2---:R-:W-:Y:S05]  /*6f90*/  @P0 BRA `(.L_x_21) ;  /* 0x0000000000080947 */ /* 0x004fea0003800000 */
[----:B------:R-:W2:Y:S02]  /*6fa0*/  SYNCS.PHASECHK.TRANS64.TRYWAIT P0, [UR7], R16 ;  /* 0x00000010ff0075a7 */ /* 0x000ea40008000147 */
[----:B--2---:R-:W-:Y:S05]  /*6fb0*/  @!P0 BRA `(.L_x_22) ;  /* 0x000007ec00208947 */ /* 0x004fea0003800000 */
.L_x_21:
[----:B------:R-:W-:Y:S01]  /*6fc0*/  STL [R1+0x148c], RZ ;  /* 0x00148cff01007387 */ /* 0x000fe20000100800 */
[----:B------:R-:W-:Y:S01]  /*6fd0*/  UIADD3 UR7, UR15, 0x18180, URZ ;  /* 0x000181800f077890 */ /* 0x000fe2000fffe03f */
[----:B------:R-:W-:Y:S01]  /*6fe0*/  WARPGROUP.ARRIVE ;  /* 0x00000000000079c5 */ /* 0x000fe20000000000 */
[----:B------:R-:W-:Y:S01]  /*6ff0*/  ULOP3.LUT UR8, UR20, 0x10000, URZ, 0xfc, !UPT ;  /* 0x0001000014087892 */ /* 0x000fe2000f8efc3f */
[----:B------:R-:W-:Y:S01]  /*7000*/  STL [R1+0x1488], RZ ;  /* 0x001488ff01007387 */ /* 0x000fe20000100800 */
[----:B------:R-:W-:Y:S01]  /*7010*/  USHF.R.U32.HI UR7, URZ, 0x4, UR7 ;  /* 0x000000043f077899 */ /* 0x000fe20008011607 */
[----:B------:R-:W-:Y:S01]  /*7020*/  CS2R R236, SRZ ;  /* 0x0000000000ec7805 */ /* 0x000fe2000001ff00 */
[----:B------:R-:W-:Y:S01]  /*7030*/  UMOV UR17, 0xc0000010 ;  /* 0xc000001000117882 */ /* 0x000fe20000000000 */
[----:B------:R-:W-:Y:S01]  /*7040*/  STL [R1+0x1484], RZ ;  /* 0x001484ff01007387 */ /* 0x000fe20000100800 */
[----:B------:R-:W-:Y:S01]  /*7050*/  ULOP3.LUT UR7, UR7, 0x3fff, URZ, 0xc0, !UPT ;  /* 0x00003fff07077892 */ /* 0x000fe2000f8ec03f */
[----:B------:R-:W-:Y:S01]  /*7060*/  CS2R R234, SRZ ;  /* 0x0000000000ea7805 */ /* 0x000fe2000001ff00 */
[----:B------:R-:W-:Y:S01]  /*7070*/  UMOV UR19, 0xc0000010 ;  /* 0xc000001000137882 */ /* 0x000fe20000000000 */
[----:B------:R-:W-:Y:S01]  /*7080*/  STL [R1+0x1480], RZ ;  /* 0x001480ff01007387 */ /* 0x000fe20000100800 */
[----:B------:R-:W-:Y:S01]  /*7090*/  ULOP3.LUT UR18, UR7, 0x10000, URZ, 0xfc, !UPT ;  /* 0x0001000007127892 */ /* 0x000fe2000f8efc3f */
[----:B------:R-:W-:Y:S01]  /*70a0*/  CS2R R232, SRZ ;  /* 0x0000000000e87805 */ /* 0x000fe2000001ff00 */
[----:B------:R-:W-:Y:S01]  /*70b0*/  UIMAD UR7, UR5, 0x300, UR8 ;  /* 0x00000300050778a4 */ /* 0x000fe2000f8e0208 */
[----:B------:R-:W-:Y:S01]  /*70c0*/  STL [R1+0x147c], RZ ;  /* 0x00147cff01007387 */ /* 0x000fe20000100800 */
[----:B------:R-:W-:Y:S01]  /*70d0*/  ULEA UR18, UR5, UR18, 0xa ;  /* 0x0000001205127291 */ /* 0x000fe2000f8e503f */
[----:B------:R-:W-:Y:S01]  /*70e0*/  CS2R R230, SRZ ;  /* 0x0000000000e67805 */ /* 0x000fe2000001ff00 */
[----:B------:R-:W-:Y:S01]  /*70f0*/  UMOV UR9, UR17 ;  /* 0x0000001100097c82 */ /* 0x000fe20008000000 */
[----:B------:R-:W-:Y:S01]  /*7100*/  STL [R1+0x1478], RZ ;  /* 0x001478ff01007387 */ /* 0x000fe20000100800 */
[----:B------:R-:W-:Y:S01]  /*7110*/  UIADD3 UR10, UR18, 0x200, URZ ;  /* 0x00000200120a7890 */ /* 0x000fe2000fffe03f */
[----:B------:R-:W-:Y:S01]  /*7120*/  CS2R R228, SRZ ;  /* 0x0000000000e47805 */ /* 0x000fe2000001ff00 */
[----:B------:R-:W-:Y:S01]  /*7130*/  UMOV UR16, UR7 ;  /* 0x0000000700107c82 */ /* 0x000fe20008000000 */
[----:B------:R-:W-:Y:S01]  /*7140*/  STL [R1+0x1474], RZ ;  /* 0x001474ff01007387 */ /* 0x000fe20000100800 */
[----:B------:R-:W-:Y:S01]  /*7150*/  UMOV UR8, UR16 ;  /* 0x0000001000087c82 */ /* 0x000fe20008000000 */
[----:B------:R-:W-:Y:S01]  /*7160*/  QGMMA.64x256x32.F32.E4M3.E4M3 R24, gdesc[UR16], RZ, !UPT, gsb0 ;  /* 0x03e00000101879f3 */ /* 0x000fe2000c0008ff */
[----:B------:R-:W-:Y:S01]  /*7170*/  UMOV UR11, 0xc0000010 ;  /* 0xc0000010000b7882 */ /* 0x000fe20000000000 */
        /* <DEDUP_REMOVED lines=50> */
[----:B------:R-:W-:Y:S01]  /*74a0*/  CS2R R152, SRZ ;  /* 0x0000000000987805 */ /* 0x000fe2000001ff00 */
[----:B------:R-:W-:Y:S01]  /*74b0*/  IMAD.MOV.U32 R19, RZ, RZ, RZ ;  /* 0x000000ffff137224 */ /* 0x000fe200078e00ff */
        /* <DEDUP_REMOVED lines=53> */
[----:B------:R-:W-:-:S03]  /*7810*/  WARPGROUP.DEPBAR.LE gsb0, 0x0 ;  /* 0x00008000000079c5 */ /* 0x000fc60000010000 */
        /* <DEDUP_REMOVED lines=577> */
[----:B------:R-:W-:Y:S04]  /*9c30*/  STL.64 [R1+0x800], R24 ;  /* 0x0008001801007387 */ /* 0x000fe80000100a00 */
        /* <DEDUP_REMOVED lines=62> */
[----:B------:R4:W-:Y:S04]  /*a020*/  STL.64 [R1+0x9f8], R150 ;  /* 0x0009f89601007387 */ /* 0x0009e80000100a00 */
[----:B------:R-:W-:Y:S04]  /*a030*/  STL [R1+0xa64], RZ ;  /* 0x000a64ff01007387 */ /* 0x000fe80000100800 */
[----:B------:R-:W-:Y:S01]  /*a040*/  STL [R1+0xa60], RZ ;  /* 0x000a60ff01007387 */ /* 0x000fe20000100800 */
[----:B----4-:R-:W-:-:S03]  /*a050*/  WARPGROUP.ARRIVE ;  /* 0x00000000000079c5 */ /* 0x010fc60000000000 */
[----:B------:R-:W-:Y:S04]  /*a060*/  STL [R1+0xa5c], RZ ;  /* 0x000a5cff01007387 */ /* 0x000fe80000100800 */
[----:B------:R-:W-:Y:S01]  /*a070*/  STL [R1+0xa58], RZ ;  /* 0x000a58ff01007387 */ /* 0x000fe20000100800 */
[----:B------:R-:W-:Y:S01]  /*a080*/  QGMMA.64x256x32.F32.E4M3.E4M3 R24, gdesc[UR8], RZ, !UPT, gsb0 ;  /* 0x03e00000081879f3 */ /* 0x000fe2000c0008ff */
[----:B------:R-:W-:Y:S02]  /*a090*/  UIADD3 UR8, UR7, 0x100, URZ ;  /* 0x0000010007087890 */ /* 0x000fe4000fffe03f */
[----:B------:R-:W-:Y:S01]  /*a0a0*/  STL [R1+0xa54], RZ ;  /* 0x000a54ff01007387 */ /* 0x000fe20000100800 */
[----:B------:R-:W-:Y:S02]  /*a0b0*/  UMOV UR9, 0xc0000010 ;  /* 0xc000001000097882 */ /* 0x000fe40000000000 */
[----:B------:R-:W-:Y:S01]  /*a0c0*/  UMOV UR17, UR9 ;  /* 0x0000000900117c82 */ /* 0x000fe20008000000 */
[----:B------:R-:W-:Y:S01]  /*a0d0*/  STL [R1+0xa50], RZ ;  /* 0x000a50ff01007387 */ /* 0x000fe20000100800 */
[----:B------:R-:W-:-:S03]  /*a0e0*/  UMOV UR16, UR8 ;  /* 0x0000000800107c82 */ /* 0x000fc60008000000 */
        /* <DEDUP_REMOVED lines=81> */
[----:B------:R-:W-:Y:S04]  /*a600*/  STL.64 [R1+0x3f0], R148 ;  /* 0x0003f09401007387 */ /* 0x000fe80000100a00 */
[----:B------:R-:W-:Y:S01]  /*a610*/  STL.64 [R1+0x3f8], R150 ;  /* 0x0003f89601007387 */ /* 0x000fe20000100a00 */
[----:B----4-:R-:W-:-:S03]  /*a620*/  WARPGROUP.ARRIVE ;  /* 0x00000000000079c5 */ /* 0x010fc60000000000 */
[----:B------:R-:W-:Y:S04]  /*a630*/  STL [R1+0xa04], RZ ;  /* 0x000a04ff01007387 */ /* 0x000fe80000100800 */
[----:B------:R-:W-:Y:S01]  /*a640*/  STL [R1+0xa00], RZ ;  /* 0x000a00ff01007387 */ /* 0x000fe20000100800 */
[----:B------:R-:W-:Y:S03]  /*a650*/  QGMMA.64x256x32.F32.E4M3.E4M3 R20, gdesc[UR8], RZ, !UPT, gsb0 ;  /* 0x03e00000081479f3 */ /* 0x000fe6000c0008ff */
[----:B------:R-:W-:Y:S02]  /*a660*/  WARPGROUP.DEPBAR.LE gsb0, 0x0 ;  /* 0x00008000000079c5 */ /* 0x000fe40000010000 */
[----:B------:R4:W-:Y:S01]  /*a670*/  STL.64 [R1], R20 ;  /* 0x0000001401007387 */ /* 0x0009e20000100a00 */
[----:B------:R-:W-:-:S02]  /*a680*/  IMAD.MOV.U32 R18, RZ, RZ, R145 ;  /* 0x000000ffff127224 */ /* 0x000fc400078e0091 */
[----:B--2---:R-:W-:Y:S01]  /*a690*/  IMAD.MOV.U32 R17, RZ, RZ, R146 ;  /* 0x000000ffff117224 */ /* 0x004fe200078e0092 */
[----:B------:R2:W-:Y:S01]  /*a6a0*/  STL.64 [R1+0x8], R22 ;  /* 0x0000081601007387 */ /* 0x0005e20000100a00 */
[----:B0-----:R-:W-:-:S03]  /*a6b0*/  IMAD.MOV.U32 R16, RZ, RZ, R147 ;  /* 0x000000ffff107224 */ /* 0x001fc600078e0093 */
[----:B------:R-:W-:Y:S04]  /*a6c0*/  STL.64 [R1+0x10], R24 ;  /* 0x0000101801007387 */ /* 0x000fe80000100a00 */
[----:B------:R-:W-:Y:S01]  /*a6d0*/  STL.64 [R1+0x18], R26 ;  /* 0x0000181a01007387 */ /* 0x000fe20000100a00 */
[----:B----4-:R-:W-:-:S03]  /*a6e0*/  CS2R R20, SRZ ;  /* 0x0000000000147805 */ /* 0x010fc6000001ff00 */
[----:B------:R-:W-:Y:S01]  /*a6f0*/  STL.64 [R1+0x20], R28 ;  /* 0x0000201c01007387 */ /* 0x000fe20000100a00 */
[----:B--2---:R-:W-:-:S03]  /*a700*/  CS2R R22, SRZ ;  /* 0x0000000000167805 */ /* 0x004fc6000001ff00 */
        /* <DEDUP_REMOVED lines=58> */
[----:B------:R0:W-:Y:S02]  /*aab0*/  STL.64 [R1+0x1f8], R146 ;  /* 0x0001f89201007387 */ /* 0x0001e40000100a00 */
[----:B0-----:R-:W-:-:S06]  /*aac0*/  WARPGROUP.ARRIVE ;  /* 0x00000000000079c5 */ /* 0x001fcc0000000000 */
[----:B------:R-:W-:Y:S01]  /*aad0*/  QGMMA.64x256x32.F32.E4M3.E4M3 R24, gdesc[UR16], RZ, !UPT, gsb0 ;  /* 0x03e00000101879f3 */ /* 0x000fe2000c0008ff */
[----:B------:R-:W-:Y:S01]  /*aae0*/  UIADD3 UR16, UR7, 0x200, URZ ;  /* 0x0000020007107890 */ /* 0x000fe2000fffe03f */
[----:B------:R-:W-:Y:S02]  /*aaf0*/  UMOV UR17, 0xc0000010 ;  /* 0xc000001000117882 */ /* 0x000fe40000000000 */
[----:B------:R-:W-:Y:S01]  /*ab00*/  ULDC UR7, c[0x0][0x50c] ;  /* 0x0001430000077ab9 */ /* 0x000fe20000000800 */
[----:B------:R-:W-:Y:S01]  /*ab10*/  UMOV UR9, UR17 ;  /* 0x0000001100097c82 */ /* 0x000fe20008000000 */
[----:B------:R-:W-:Y:S02]  /*ab20*/  UISETP.NE.AND UP0, UPT, UR7, 0x1, UPT ;  /* 0x000000010700788c */ /* 0x000fe4000bf05270 */
[----:B------:R-:W-:Y:S02]  /*ab30*/  UMOV UR8, UR16 ;  /* 0x0000001000087c82 */ /* 0x000fe40008000000 */
[----:B------:R-:W-:-:S06]  /*ab40*/  USEL UR7, URZ, 0x1, UP0 ;  /* 0x000000013f077887 */ /* 0x000fcc0008000000 */
[----:B------:R-:W-:Y:S01]  /*ab50*/  ISETP.NE.AND P0, PT, RZ, UR7, PT ;  /* 0x00000007ff007c0c */ /* 0x000fe2000bf05270 */
[----:B------:R-:W-:Y:S02]  /*ab60*/  WARPGROUP.DEPBAR.LE gsb0, 0x0 ;  /* 0x00008000000079c5 */ /* 0x000fe40000010000 */
        /* <DEDUP_REMOVED lines=65> */
[----:B------:R-:W-:Y:S03]  /*af80*/  QGMMA.64x256x32.F32.E4M3.E4M3 R24, gdesc[UR16], RZ, !UPT, gsb0 ;  /* 0x03e00000101879f3 */ /* 0x000fe6000c0008ff */
        /* <DEDUP_REMOVED lines=68> */
[----:B------:R-:W-:Y:S05]  /*b3d0*/  @!P0 BRA `(.L_x_23) ;  /* 0x0000008400888947 */ /* 0x000fea0003800000 */
[----:B------:R-:W2:Y:S04]  /*b3e0*/  LDL R19, [R1+0x800] ;  /* 0x0008000001137983 */ /* 0x000ea80000100800 */
[----:B------:R-:W4:Y:S04]  /*b3f0*/  LDL R20, [R1+0x804] ;  /* 0x0008040001147983 */ /* 0x000f280000100800 */
[----:B------:R-:W3:Y:S04]  /*b400*/  LDL R21, [R1+0x808] ;  /* 0x0008080001157983 */ /* 0x000ee80000100800 */
        /* <DEDUP_REMOVED lines=86> */
[----:B------:R0:W-:Y:S04]  /*b970*/  STL [R1+0x152c], R136 ;  /* 0x00152c8801007387 */ /* 0x0001e80000100800 */
[----:B0-----:R-:W3:Y:S04]  /*b980*/  LDL R136, [R1+0x9b8] ;  /* 0x0009b80001887983 */ /* 0x001ee80000100800 */
        /* <DEDUP_REMOVED lines=41> */
[----:B0-----:R-:W3:Y:S01]  /*bc20*/  LDL R10, [R1+0x964] ;  /* 0x00096400010a7983 */ /* 0x001ee20000100800 */
[----:B------:R-:W-:-:S01]  /*bc30*/  FADD R18, RZ, R18 ;  /* 0x00000012ff127221 */ /* 0x000fc20000000000 */
[----:B------:R-:W-:Y:S01]  /*bc40*/  FADD R17, RZ, R17 ;  /* 0x00000011ff117221 */ /* 0x000fe20000000000 */
[----:B--2---:R-:W-:-:S01]  /*bc50*/  FADD R19, RZ, R19 ;  /* 0x00000013ff137221 */ /* 0x004fc20000000000 */
[----:B------:R-:W-:Y:S01]  /*bc60*/  STL [R1+0x14d4], R9 ;  /* 0x0014d40901007387 */ /* 0x000fe20000100800 */
[----:B----4-:R-:W-:-:S01]  /*bc70*/  FADD R20, RZ, R20 ;  /* 0x00000014ff147221 */ /* 0x010fc20000000000 */
[----:B---3--:R-:W-:Y:S01]  /*bc80*/  FADD R21, RZ, R21 ;  /* 0x00000015ff157221 */ /* 0x008fe20000000000 */
[----:B------:R-:W-:-:S01]  /*bc90*/  FADD R22, RZ, R22 ;  /* 0x00000016ff167221 */ /* 0x000fc20000000000 */
[----:B------:R-:W-:Y:S01]  /*bca0*/  STL [R1+0x14d0], R8 ;  /* 0x0014d00801007387 */ /* 0x000fe20000100800 */
[----:B------:R-:W-:-:S01]  /*bcb0*/  FADD R23, RZ, R23 ;  /* 0x00000017ff177221 */ /* 0x000fc20000000000 */
[----:B------:R-:W-:Y:S01]  /*bcc0*/  FADD R152, RZ, R152 ;  /* 0x00000098ff987221 */ /* 0x000fe20000000000 */
        /* <DEDUP_REMOVED lines=21> */
[----:B------:R0:W-:Y:S01]  /*be20*/  STL [R1+0x14b8], R2 ;  /* 0x0014b80201007387 */ /* 0x0001e20000100800 */
[----:B------:R-:W-:-:S01]  /*be30*/  FADD R169, RZ, R169 ;  /* 0x000000a9ffa97221 */ /* 0x000fc20000000000 */
[----:B------:R-:W-:Y:S01]  /*be40*/  FADD R170, RZ, R170 ;  /* 0x000000aaffaa7221 */ /* 0x000fe20000000000 */
[----:B------:R-:W-:-:S01]  /*be50*/  FADD R171, RZ, R171 ;  /* 0x000000abffab7221 */ /* 0x000fc20000000000 */
[----:B------:R2:W-:Y:S01]  /*be60*/  STL [R1+0x14b4], R0 ;  /* 0x0014b40001007387 */ /* 0x0005e20000100800 */
[----:B------:R-:W-:-:S01]  /*be70*/  FADD R172, RZ, R172 ;  /* 0x000000acffac7221 */ /* 0x000fc20000000000 */
[----:B------:R-:W-:Y:S01]  /*be80*/  FADD R173, RZ, R173 ;  /* 0x000000adffad7221 */ /* 0x000fe20000000000 */
        /* <DEDUP_REMOVED lines=62> */
[----:B0-----:R-:W-:-:S01]  /*c270*/  FADD R2, RZ, R14 ;  /* 0x0000000eff027221 */ /* 0x001fc20000000000 */
[----:B--2---:R-:W-:Y:S01]  /*c280*/  FADD R0, RZ, R13 ;  /* 0x0000000dff007221 */ /* 0x004fe20000000000 */
[----:B------:R-:W-:-:S05]  /*c290*/  FADD R3, RZ, R12 ;  /* 0x0000000cff037221 */ /* 0x000fca0000000000 */
[----:B------:R0:W-:Y:S04]  /*c2a0*/  STL [R1+0xa00], R3 ;  /* 0x000a000301007387 */ /* 0x0001e80000100800 */
[----:B------:R2:W-:Y:S04]  /*c2b0*/  STL [R1+0xa04], R0 ;  /* 0x000a040001007387 */ /* 0x0005e80000100800 */
[----:B------:R3:W-:Y:S01]  /*c2c0*/  STL [R1+0xa08], R2 ;  /* 0x000a080201007387 */ /* 0x0007e20000100800 */
[----:B------:R-:W-:-:S01]  /*c2d0*/  FADD R237, RZ, R11 ;  /* 0x0000000bffed7221 */ /* 0x000fc20000000000 */
[----:B0-----:R-:W-:Y:S01]  /*c2e0*/  FADD R3, RZ, R15 ;  /* 0x0000000fff037221 */ /* 0x001fe20000000000 */
[----:B--2---:R-:W-:-:S04]  /*c2f0*/  FADD R0, RZ, R151 ;  /* 0x00000097ff007221 */ /* 0x004fc80000000000 */
[----:B------:R0:W-:Y:S01]  /*c300*/  STL [R1+0xa0c], R3 ;  /* 0x000a0c0301007387 */ /* 0x0001e20000100800 */
[----:B---3--:R-:W-:-:S03]  /*c310*/  FADD R2, RZ, R150 ;  /* 0x00000096ff027221 */ /* 0x008fc60000000000 */
        /* <DEDUP_REMOVED lines=9> */
[----:B0-----:R-:W-:-:S01]  /*c3b0*/  FADD R3, RZ, R146 ;  /* 0x00000092ff037221 */ /* 0x001fc20000000000 */
        /* <DEDUP_REMOVED lines=18> */
[----:B--2---:R-:W-:Y:S02]  /*c4e0*/  IMAD.MOV.U32 R0, RZ, RZ, R136 ;  /* 0x000000ffff007224 */ /* 0x004fe400078e0088 */
[----:B---3--:R-:W2:Y:S04]  /*c4f0*/  LDL R2, [R1+0x9bc] ;  /* 0x0009bc0001027983 */ /* 0x008ea80000100800 */
[----:B------:R0:W-:Y:S04]  /*c500*/  STL [R1+0xa48], R3 ;  /* 0x000a480301007387 */ /* 0x0001e80000100800 */
[----:B------:R-:W3:Y:S04]  /*c510*/  LDL R4, [R1+0x9c4] ;  /* 0x0009c40001047983 */ /* 0x000ee80000100800 */
[----:B------:R-:W4:Y:S04]  /*c520*/  LDL R5, [R1+0x9c8] ;  /* 0x0009c80001057983 */ /* 0x000f280000100800 */
[----:B0-----:R-:W3:Y:S04]  /*c530*/  LDL R3, [R1+0x9c0] ;  /* 0x0009c00001037983 */ /* 0x001ee80000100800 */
[----:B------:R-:W4:Y:S04]  /*c540*/  LDL R6, [R1+0x9cc] ;  /* 0x0009cc0001067983 */ /* 0x000f280000100800 */
        /* <DEDUP_REMOVED lines=24> */
[----:B------:R-:W4:Y:S01]  /*c6d0*/  LDL R136, [R1+0x630] ;  /* 0x0006300001887983 */ /* 0x000f220000100800 */
[----:B------:R-:W-:-:S05]  /*c6e0*/  FADD R0, RZ, R0 ;  /* 0x00000000ff007221 */ /* 0x000fca0000000000 */
[----:B------:R2:W-:Y:S02]  /*c6f0*/  STL [R1+0xa4c], R0 ;  /* 0x000a4c0001007387 */ /* 0x0005e40000100800 */
[----:B--2---:R-:W-:-:S05]  /*c700*/  FADD R0, RZ, R2 ;  /* 0x00000002ff007221 */ /* 0x004fca0000000000 */
[----:B------:R4:W-:Y:S01]  /*c710*/  STL [R1+0xa50], R0 ;  /* 0x000a500001007387 */ /* 0x0009e20000100800 */
[----:B---3--:R-:W-:-:S01]  /*c720*/  FADD R2, RZ, R3 ;  /* 0x00000003ff027221 */ /* 0x008fc20000000000 */
[----:B------:R-:W-:Y:S01]  /*c730*/  FADD R3, RZ, R4 ;  /* 0x00000004ff037221 */ /* 0x000fe20000000000 */
[----:B----4-:R-:W-:-:S03]  /*c740*/  FADD R0, RZ, R5 ;  /* 0x00000005ff007221 */ /* 0x010fc60000000000 */
[----:B------:R0:W-:Y:S04]  /*c750*/  STL [R1+0xa54], R2 ;  /* 0x000a540201007387 */ /* 0x0001e80000100800 */
        /* <DEDUP_REMOVED lines=51> */
[----:B--2---:R-:W-:Y:S02]  /*ca90*/  FADD R3, RZ, R136 ;  /* 0x00000088ff037221 */ /* 0x004fe40000000000 */
[----:B---3--:R-:W2:Y:S04]  /*caa0*/  LDL R0, [R1+0x634] ;  /* 0x0006340001007983 */ /* 0x008ea80000100800 */
[----:B------:R0:W-:Y:S04]  /*cab0*/  STL [R1+0xac0], R2 ;  /* 0x000ac00201007387 */ /* 0x0001e80000100800 */
[----:B0-----:R-:W3:Y:S04]  /*cac0*/  LDL R2, [R1+0x638] ;  /* 0x0006380001027983 */ /* 0x001ee80000100800 */
[----:B------:R0:W-:Y:S04]  /*cad0*/  STL [R1+0xac4], R3 ;  /* 0x000ac40301007387 */ /* 0x0001e80000100800 */
[----:B------:R-:W4:Y:S04]  /*cae0*/  LDL R4, [R1+0x640] ;  /* 0x0006400001047983 */ /* 0x000f280000100800 */
[----:B------:R-:W4:Y:S04]  /*caf0*/  LDL R5, [R1+0x644] ;  /* 0x0006440001057983 */ /* 0x000f280000100800 */
[----:B0-----:R-:W4:Y:S04]  /*cb00*/  LDL R3, [R1+0x63c] ;  /* 0x00063c0001037983 */ /* 0x001f280000100800 */
        /* <DEDUP_REMOVED lines=26> */
[----:B--2---:R-:W-:-:S05]  /*ccb0*/  FADD R0, RZ, R0 ;  /* 0x00000000ff007221 */ /* 0x004fca0000000000 */
[----:B------:R3:W-:Y:S02]  /*ccc0*/  STL [R1+0xac8], R0 ;  /* 0x000ac80001007387 */ /* 0x0007e40000100800 */
[----:B---3--:R-:W-:-:S05]  /*ccd0*/  FADD R0, RZ, R2 ;  /* 0x00000002ff007221 */ /* 0x008fca0000000000 */
[----:B------:R0:W-:Y:S01]  /*cce0*/  STL [R1+0xacc], R0 ;  /* 0x000acc0001007387 */ /* 0x0001e20000100800 */
[----:B----4-:R-:W-:-:S01]  /*ccf0*/  FADD R2, RZ, R3 ;  /* 0x00000003ff027221 */ /* 0x010fc20000000000 */
[----:B------:R-:W-:Y:S01]  /*cd00*/  FADD R3, RZ, R4 ;  /* 0x00000004ff037221 */ /* 0x000fe20000000000 */
[----:B0-----:R-:W-:-:S03]  /*cd10*/  FADD R0, RZ, R5 ;  /* 0x00000005ff007221 */ /* 0x001fc60000000000 */
        /* <DEDUP_REMOVED lines=1015> */
[----:B------:R-:W4:Y:S01]  /*10c90*/  LDL R136, [R1] ;  /* 0x0000000001887983 */ /* 0x000f220000100800 */
        /* <DEDUP_REMOVED lines=284> */
[----:B0-----:R-:W-:Y:S01]  /*11e60*/  FADD R0, RZ, R4 ;  /* 0x00000004ff007221 */ /* 0x001fe20000000000 */
[----:B------:R-:W-:-:S03]  /*11e70*/  FADD R3, RZ, R5 ;  /* 0x00000005ff037221 */ /* 0x000fc60000000000 */
[----:B------:R0:W-:Y:S04]  /*11e80*/  STL [R1+0x1198], R2 ;  /* 0x0011980201007387 */ /* 0x0001e80000100800 */
[----:B------:R2:W-:Y:S01]  /*11e90*/  STL [R1+0x119c], R0 ;  /* 0x00119c0001007387 */ /* 0x0005e20000100800 */
[----:B0-----:R-:W-:-:S03]  /*11ea0*/  FADD R2, RZ, R6 ;  /* 0x00000006ff027221 */ /* 0x001fc60000000000 */
[----:B------:R0:W-:Y:S01]  /*11eb0*/  STL [R1+0x11a0], R3 ;  /* 0x0011a00301007387 */ /* 0x0001e20000100800 */
[----:B--2---:R-:W-:-:S03]  /*11ec0*/  FADD R0, RZ, R7 ;  /* 0x00000007ff007221 */ /* 0x004fc60000000000 */
        /* <DEDUP_REMOVED lines=48> */
[----:B------:R-:W2:Y:S04]  /*121d0*/  LDL R136, [R1+0x178] ;  /* 0x0001780001887983 */ /* 0x000ea80000100800 */
[----:B------:R3:W-:Y:S04]  /*121e0*/  STL [R1+0x1204], R2 ;  /* 0x0012040201007387 */ /* 0x0007e80000100800 */
[----:B------:R-:W4:Y:S04]  /*121f0*/  LDL R137, [R1+0x17c] ;  /* 0x00017c0001897983 */ /* 0x000f280000100800 */
[----:B------:R1:W-:Y:S04]  /*12200*/  STL [R1+0x1208], R0 ;  /* 0x0012080001007387 */ /* 0x0003e80000100800 */
        /* <DEDUP_REMOVED lines=26> */
[----:B0-----:R-:W4:Y:S04]  /*123b0*/  LDL R3, [R1+0x1e8] ;  /* 0x0001e80001037983 */ /* 0x001f280000100800 */
[----:B---3--:R-:W3:Y:S04]  /*123c0*/  LDL R2, [R1+0x1ec] ;  /* 0x0001ec0001027983 */ /* 0x008ee80000100800 */
[----:B-1----:R-:W3:Y:S01]  /*123d0*/  LDL R0, [R1+0x1f0] ;  /* 0x0001f00001007983 */ /* 0x002ee20000100800 */
[----:B--2---:R-:W-:-:S05]  /*123e0*/  FADD R136, RZ, R136 ;  /* 0x00000088ff887221 */ /* 0x004fca0000000000 */
[----:B------:R0:W-:Y:S01]  /*123f0*/  STL [R1+0x120c], R136 ;  /* 0x00120c8801007387 */ /* 0x0001e20000100800 */
[----:B----4-:R-:W-:-:S03]  /*12400*/  FADD R137, RZ, R137 ;  /* 0x00000089ff897221 */ /* 0x010fc60000000000 */
[----:B0-----:R-:W2:Y:S01]  /*12410*/  LDL.LU R136, [R1+0x152c] ;  /* 0x00152c0001887983 */ /* 0x001ea20000300800 */
[----:B------:R-:W-:-:S03]  /*12420*/  FADD R138, RZ, R138 ;  /* 0x0000008aff8a7221 */ /* 0x000fc60000000000 */
[----:B------:R0:W-:Y:S01]  /*12430*/  STL [R1+0x1210], R137 ;  /* 0x0012108901007387 */ /* 0x0001e20000100800 */
[----:B------:R-:W-:-:S01]  /*12440*/  FADD R139, RZ, R139 ;  /* 0x0000008bff8b7221 */ /* 0x000fc20000000000 */
[----:B------:R-:W-:Y:S02]  /*12450*/  FADD R140, RZ, R140 ;  /* 0x0000008cff8c7221 */ /* 0x000fe40000000000 */
[----:B0-----:R-:W4:Y:S01]  /*12460*/  LDL.LU R137, [R1+0x1528] ;  /* 0x0015280001897983 */ /* 0x001f220000300800 */
[----:B------:R-:W-:-:S03]  /*12470*/  FADD R141, RZ, R141 ;  /* 0x0000008dff8d7221 */ /* 0x000fc60000000000 */
[----:B------:R0:W-:Y:S01]  /*12480*/  STL [R1+0x1214], R138 ;  /* 0x0012148a01007387 */ /* 0x0001e20000100800 */
[----:B------:R-:W-:-:S01]  /*12490*/  FADD R142, RZ, R142 ;  /* 0x0000008eff8e7221 */ /* 0x000fc20000000000 */
[----:B------:R-:W-:Y:S02]  /*124a0*/  FADD R143, RZ, R143 ;  /* 0x0000008fff8f7221 */ /* 0x000fe40000000000 */
[----:B0-----:R-:W4:Y:S04]  /*124b0*/  LDL.LU R138, [R1+0x1524] ;  /* 0x00152400018a7983 */ /* 0x001f280000300800 */
[----:B------:R0:W-:Y:S01]  /*124c0*/  STL [R1+0x1218], R139 ;  /* 0x0012188b01007387 */ /* 0x0001e20000100800 */
[----:B------:R-:W-:-:S01]  /*124d0*/  FADD R144, RZ, R144 ;  /* 0x00000090ff907221 */ /* 0x000fc20000000000 */
[----:B------:R-:W-:-:S02]  /*124e0*/  FADD R145, RZ, R145 ;  /* 0x00000091ff917221 */ /* 0x000fc40000000000 */
[----:B0-----:R-:W4:Y:S04]  /*124f0*/  LDL.LU R139, [R1+0x1520] ;  /* 0x00152000018b7983 */ /* 0x001f280000300800 */
[----:B------:R0:W-:Y:S01]  /*12500*/  STL [R1+0x121c], R140 ;  /* 0x00121c8c01007387 */ /* 0x0001e20000100800 */
[----:B------:R-:W-:-:S01]  /*12510*/  FADD R146, RZ, R146 ;  /* 0x00000092ff927221 */ /* 0x000fc20000000000 */
[----:B------:R-:W-:Y:S02]  /*12520*/  FADD R147, RZ, R147 ;  /* 0x00000093ff937221 */ /* 0x000fe40000000000 */
[----:B0-----:R-:W4:Y:S04]  /*12530*/  LDL.LU R140, [R1+0x151c] ;  /* 0x00151c00018c7983 */ /* 0x001f280000300800 */
[----:B------:R0:W-:Y:S01]  /*12540*/  STL [R1+0x1220], R141 ;  /* 0x0012208d01007387 */ /* 0x0001e20000100800 */
[----:B------:R-:W-:-:S03]  /*12550*/  FADD R148, RZ, R148 ;  /* 0x00000094ff947221 */ /* 0x000fc60000000000 */
        /* <DEDUP_REMOVED lines=10> */
[----:B------:R0:W-:Y:S04]  /*12600*/  STL [R1+0x1230], R145 ;  /* 0x0012309101007387 */ /* 0x0001e80000100800 */
        /* <DEDUP_REMOVED lines=12> */
[----:B0-----:R-:W4:Y:S01]  /*126d0*/  LDL.LU R151, [R1+0x14f0] ;  /* 0x0014f00001977983 */ /* 0x001f220000300800 */
[----:B------:R-:W-:-:S01]  /*126e0*/  FADD R15, RZ, R15 ;  /* 0x0000000fff0f7221 */ /* 0x000fc20000000000 */
[----:B------:R-:W-:Y:S01]  /*126f0*/  FADD R14, RZ, R14 ;  /* 0x0000000eff0e7221 */ /* 0x000fe20000000000 */
[----:B------:R-:W-:-:S01]  /*12700*/  FADD R13, RZ, R13 ;  /* 0x0000000dff0d7221 */ /* 0x000fc20000000000 */
[----:B------:R-:W-:-:S02]  /*12710*/  FADD R12, RZ, R12 ;  /* 0x0000000cff0c7221 */ /* 0x000fc40000000000 */
[----:B------:R0:W-:Y:S01]  /*12720*/  STL [R1+0x124c], R15 ;  /* 0x00124c0f01007387 */ /* 0x0001e20000100800 */
[----:B------:R-:W-:-:S01]  /*12730*/  FADD R11, RZ, R11 ;  /* 0x0000000bff0b7221 */ /* 0x000fc20000000000 */
[----:B------:R-:W-:Y:S01]  /*12740*/  FADD R10, RZ, R10 ;  /* 0x0000000aff0a7221 */ /* 0x000fe20000000000 */
[----:B------:R-:W-:-:S01]  /*12750*/  FADD R9, RZ, R9 ;  /* 0x00000009ff097221 */ /* 0x000fc20000000000 */
[----:B0-----:R0:W5:Y:S04]  /*12760*/  LDL.LU R15, [R1+0x14ec] ;  /* 0x0014ec00010f7983 */ /* 0x0011680000300800 */
[----:B------:R1:W-:Y:S01]  /*12770*/  STL [R1+0x1250], R14 ;  /* 0x0012500e01007387 */ /* 0x0003e20000100800 */
[----:B------:R-:W-:-:S01]  /*12780*/  FADD R8, RZ, R8 ;  /* 0x00000008ff087221 */ /* 0x000fc20000000000 */
[----:B------:R-:W-:-:S02]  /*12790*/  FADD R7, RZ, R7 ;  /* 0x00000007ff077221 */ /* 0x000fc40000000000 */
[----:B-1----:R0:W5:Y:S04]  /*127a0*/  LDL.LU R14, [R1+0x14e8] ;  /* 0x0014e800010e7983 */ /* 0x0021680000300800 */
[----:B------:R1:W-:Y:S01]  /*127b0*/  STL [R1+0x1254], R13 ;  /* 0x0012540d01007387 */ /* 0x0003e20000100800 */
[----:B------:R-:W-:-:S03]  /*127c0*/  FADD R6, RZ, R6 ;  /* 0x00000006ff067221 */ /* 0x000fc60000000000 */
        /* <DEDUP_REMOVED lines=11> */
[----:B---3--:R-:W-:-:S03]  /*12880*/  FADD R2, RZ, R2 ;  /* 0x00000002ff027221 */ /* 0x008fc60000000000 */
[----:B-1----:R0:W5:Y:S04]  /*12890*/  LDL.LU R9, [R1+0x14d4] ;  /* 0x0014d40001097983 */ /* 0x0021680000300800 */
[----:B------:R1:W-:Y:S01]  /*128a0*/  STL [R1+0x1268], R8 ;  /* 0x0012680801007387 */ /* 0x0003e20000100800 */
[----:B------:R-:W-:-:S03]  /*128b0*/  FADD R0, RZ, R0 ;  /* 0x00000000ff007221 */ /* 0x000fc60000000000 */
[----:B-1----:R0:W5:Y:S04]  /*128c0*/  LDL.LU R8, [R1+0x14d0] ;  /* 0x0014d00001087983 */ /* 0x0021680000300800 */
[----:B------:R1:W-:Y:S04]  /*128d0*/  STL [R1+0x126c], R7 ;  /* 0x00126c0701007387 */ /* 0x0003e80000100800 */
        /* <DEDUP_REMOVED lines=14> */
[----:B------:R3:W-:Y:S01]  /*129c0*/  STL [R1+0x128c], R17 ;  /* 0x00128c1101007387 */ /* 0x0007e20000100800 */
[----:B-1----:R-:W-:-:S01]  /*129d0*/  FADD R18, RZ, R16 ;  /* 0x00000010ff127221 */ /* 0x002fc20000000000 */
[----:B------:R-:W-:Y:S01]  /*129e0*/  FADD R16, RZ, R25 ;  /* 0x00000019ff107221 */ /* 0x000fe20000000000 */
[----:B---3--:R-:W-:-:S03]  /*129f0*/  FADD R17, RZ, R24 ;  /* 0x00000018ff117221 */ /* 0x008fc60000000000 */
[----:B------:R1:W-:Y:S04]  /*12a00*/  STL [R1+0x1290], R18 ;  /* 0x0012901201007387 */ /* 0x0003e80000100800 */
[----:B------:R3:W-:Y:S04]  /*12a10*/  STL [R1+0x1294], R17 ;  /* 0x0012941101007387 */ /* 0x0007e80000100800 */
[----:B------:R2:W-:Y:S01]  /*12a20*/  STL [R1+0x1298], R16 ;  /* 0x0012981001007387 */ /* 0x0005e20000100800 */
[----:B-1----:R-:W-:-:S01]  /*12a30*/  FADD R18, RZ, R26 ;  /* 0x0000001aff127221 */ /* 0x002fc20000000000 */
[----:B---3--:R-:W-:-:S04]  /*12a40*/  FADD R17, RZ, R27 ;  /* 0x0000001bff117221 */ /* 0x008fc80000000000 */
[----:B------:R1:W-:Y:S01]  /*12a50*/  STL [R1+0x129c], R18 ;  /* 0x00129c1201007387 */ /* 0x0003e20000100800 */
[----:B--2---:R-:W-:-:S03]  /*12a60*/  FADD R16, RZ, R28 ;  /* 0x0000001cff107221 */ /* 0x004fc60000000000 */
[----:B------:R2:W-:Y:S04]  /*12a70*/  STL [R1+0x12a0], R17 ;  /* 0x0012a01101007387 */ /* 0x0005e80000100800 */
[----:B------:R3:W-:Y:S01]  /*12a80*/  STL [R1+0x12a4], R16 ;  /* 0x0012a41001007387 */ /* 0x0007e20000100800 */
[----:B-1----:R-:W-:-:S01]  /*12a90*/  FADD R18, RZ, R29 ;  /* 0x0000001dff127221 */ /* 0x002fc20000000000 */
[----:B--2---:R-:W-:-:S04]  /*12aa0*/  FADD R17, RZ, R30 ;  /* 0x0000001eff117221 */ /* 0x004fc80000000000 */
[----:B------:R1:W-:Y:S01]  /*12ab0*/  STL [R1+0x12a8], R18 ;  /* 0x0012a81201007387 */ /* 0x0003e20000100800 */
[----:B---3--:R-:W-:-:S03]  /*12ac0*/  FADD R16, RZ, R31 ;  /* 0x0000001fff107221 */ /* 0x008fc60000000000 */
        /* <DEDUP_REMOVED lines=212> */
[----:B----4-:R-:W-:-:S01]  /*13810*/  FADD R18, RZ, R137 ;  /* 0x00000089ff127221 */ /* 0x010fc20000000000 */
[----:B-1----:R-:W-:-:S04]  /*13820*/  FADD R17, RZ, R138 ;  /* 0x0000008aff117221 */ /* 0x002fc80000000000 */
        /* <DEDUP_REMOVED lines=28> */
[----:B------:R-:W-:-:S05]  /*139f0*/  UMOV UR6, URZ ;  /* 0x0000003f00067c82 */ /* 0x000fca0008000000 */
.L_x_23:
[----:B------:R-:W-:-:S04]  /*13a00*/  UIADD3 UR26, UR5, 0x1, URZ ;  /* 0x00000001051a7890 */ /* 0x000fc8000fffe03f */
[----:B------:R-:W-:-:S04]  /*13a10*/  UISETP.NE.AND UP0, UPT, UR26, 0x8, UPT ;  /* 0x000000081a00788c */ /* 0x000fc8000bf05270 */
[----:B------:R-:W-:Y:S02]  /*13a20*/  USEL UR8, URZ, 0x1, UP0 ;  /* 0x000000013f087887 */ /* 0x000fe40008000000 */
[----:B------:R-:W-:Y:S02]  /*13a30*/  USEL UR26, UR26, URZ, UP0 ;  /* 0x0000003f1a1a7287 */ /* 0x000fe40008000000 */
[----:B------:R-:W-:-:S06]  /*13a40*/  ULOP3.LUT UR8, UR4, UR8, URZ, 0x3c, !UPT ;  /* 0x0000000804087292 */ /* 0x000fcc000f8e3c3f */
[----:B0-----:R-:W-:Y:S01]  /*13a50*/  IMAD.U32 R16, RZ, RZ, UR8 ;  /* 0x00000008ff107e24 */ /* 0x001fe2000f8e00ff */
[----:B------:R-:W-:-:S06]  /*13a60*/  UMOV UR8, 0x1 ;  /* 0x0000000100087882 */ /* 0x000fcc0000000000 */
.L_x_18:
[----:B------:R-:W-:-:S04]  /*13a70*/  UISETP.LT.AND UP0, UPT, UR14, 0x1, UPT ;  /* 0x000000010e00788c */ /* 0x000fc8000bf01270 */
[----:B------:R-:W-:-:S04]  /*13a80*/  USEL UR9, UR14, 0x1, UP0 ;  /* 0x000000010e097887 */ /* 0x000fc80008000000 */
[----:B------:R-:W-:-:S04]  /*13a90*/  UIADD3 UR9, UR14, -UR9, URZ ;  /* 0x800000090e097290 */ /* 0x000fc8000fffe03f */
[----:B------:R-:W-:-:S06]  /*13aa0*/  UISETP.GE.AND UP0, UPT, UR9, 0x1, UPT ;  /* 0x000000010900788c */ /* 0x000fcc000bf06270 */
[----:B------:R-:W-:-:S13]  /*13ab0*/  PLOP3.LUT P0, PT, PT, PT, UP0, 0x80, 0x0 ;  /* 0x000000000000781c */ /* 0x000fda0003f0f008 */
[----:B------:R-:W-:Y:S05]  /*13ac0*/  @!P0 BRA `(.L_x_24) ;  /* 0x0000011400608947 */ /* 0x000fea0003800000 */
[----:B------:R-:W-:Y:S01]  /*13ad0*/  IMAD.U32 R17, RZ, RZ, UR9 ;  /* 0x00000009ff117e24 */ /* 0x000fe2000f8e00ff */
[----:B------:R-:W-:Y:S01]  /*13ae0*/  UMOV UR27, UR5 ;  /* 0x00000005001b7c82 */ /* 0x000fe20008000000 */
[----:B------:R-:W-:-:S05]  /*13af0*/  ULDC UR28, c[0x0][0x50c] ;  /* 0x00014300001c7ab9 */ /* 0x000fca0000000800 */
.L_x_32:
[----:B------:R-:W-:-:S06]  /*13b00*/  UISETP.NE.AND UP0, UPT, UR25, 0x3, UPT ;  /* 0x000000031900788c */ /* 0x000fcc000bf05270 */
[----:B------:R-:W-:-:S13]  /*13b10*/  PLOP3.LUT P1, PT, PT, PT, UP0, 0x80, 0x0 ;  /* 0x000000000000781c */ /* 0x000fda0003f2f008 */
[----:B------:R-:W-:Y:S05]  /*13b20*/  @!P1 BRA `(.L_x_25) ;  /* 0x0000000000049947 */ /* 0x000fea0003800000 */
[----:B------:R-:W-:Y:S01]  /*13b30*/  BPT.TRAP 0x1 ;  /* 0x000000040000795c */ /* 0x000fe20000300000 */
.L_x_25:
[----:B------:R-:W0:Y:S01]  /*13b40*/  S2UR UR9, SR_CgaCtaId ;  /* 0x00000000000979c3 */ /* 0x000e220000008800 */
[----:B------:R-:W-:Y:S01]  /*13b50*/  UMOV UR15, 0x400 ;  /* 0x00000400000f7882 */ /* 0x000fe20000000000 */
[----:B------:R-:W-:Y:S01]  /*13b60*/  SHF.L.U32 R18, R16, 0x1f, RZ ;  /* 0x0000001f10127819 */ /* 0x000fe200000006ff */
[----:B0-----:R-:W-:-:S04]  /*13b70*/  ULEA UR15, UR9, UR15, 0x18 ;  /* 0x0000000f090f7291 */ /* 0x001fc8000f8ec03f */
[----:B------:R-:W-:-:S09]  /*13b80*/  ULEA UR9, UR26, UR15, 0x3 ;  /* 0x0000000f1a097291 */ /* 0x000fd2000f8e183f */
[----:B------:R0:W2:Y:S01]  /*13b90*/  SYNCS.PHASECHK.TRANS64.TRYWAIT P0, [UR9], R18 ;  /* 0x00000012ff0075a7 */ /* 0x0000a20008000149 */
[----:B------:R-:W-:Y:S05]  /*13ba0*/  @!P1 BRA `(.L_x_26) ;  /* 0x0000000000049947 */ /* 0x000fea0003800000 */
[----:B------:R-:W-:Y:S01]  /*13bb0*/  BPT.TRAP 0x1 ;  /* 0x000000040000795c */ /* 0x000fe20000300000 */
.L_x_26:
[----:B--2---:R-:W-:Y:S05]  /*13bc0*/  @P0 BRA `(.L_x_27) ;  /* 0x0000000000080947 */ /* 0x004fea0003800000 */
[----:B------:R-:W2:Y:S02]  /*13bd0*/  SYNCS.PHASECHK.TRANS64.TRYWAIT P0, [UR9], R18 ;  /* 0x00000012ff0075a7 */ /* 0x000ea40008000149 */
[----:B--2---:R-:W-:Y:S05]  /*13be0*/  @!P0 BRA `(.L_x_28) ;  /* 0x00000720002c8947 */ /* 0x004fea0003800000 */
.L_x_27:
        /* <DEDUP_REMOVED lines=64> */
[----:B--2---:R-:W2:Y:S04]  /*13ff0*/  LDL.LU.64 R108, [R1+0x400] ;  /* 0x00040000016c7983 */ /* 0x004ea80000300a00 */
[----:B------:R-:W4:Y:S04]  /*14000*/  LDL.LU.64 R110, [R1+0x408] ;  /* 0x00040800016e7983 */ /* 0x000f280000300a00 */
[----:B------:R-:W3:Y:S04]  /*14010*/  LDL.LU.64 R112, [R1+0x410] ;  /* 0x0004100001707983 */ /* 0x000ee80000300a00 */
[----:B------:R-:W2:Y:S04]  /*14020*/  LDL.LU.64 R114, [R1+0x418] ;  /* 0x0004180001727983 */ /* 0x000ea80000300a00 */
        /* <DEDUP_REMOVED lines=18> */
[----:B--2---:R-:W-:Y:S04]  /*14150*/  STL.64 [R1+0x18b0], R150 ;  /* 0x0018b09601007387 */ /* 0x004fe80000100a00 */
[----:B---3--:R-:W-:Y:S04]  /*14160*/  STL.64 [R1+0x18a8], R148 ;  /* 0x0018a89401007387 */ /* 0x008fe80000100a00 */
[----:B----4-:R-:W-:Y:S04]  /*14170*/  STL.64 [R1+0x18a0], R146 ;  /* 0x0018a09201007387 */ /* 0x010fe80000100a00 */
        /* <DEDUP_REMOVED lines=62> */
[----:B------:R-:W3:Y:S04]  /*14560*/  LDL.LU.64 R26, [R1+0x608] ;  /* 0x00060800011a7983 */ /* 0x000ee80000300a00 */
[----:B------:R-:W4:Y:S04]  /*14570*/  LDL.LU.64 R28, [R1+0x610] ;  /* 0x00061000011c7983 */ /* 0x000f280000300a00 */
[----:B------:R-:W2:Y:S04]  /*14580*/  LDL.LU.64 R30, [R1+0x618] ;  /* 0x00061800011e7983 */ /* 0x000ea80000300a00 */
        /* <DEDUP_REMOVED lines=50> */
[----:B----4-:R-:W-:Y:S04]  /*148b0*/  STL.64 [R1+0x1ab0], R130 ;  /* 0x001ab08201007387 */ /* 0x010fe80000100a00 */
[----:B---3--:R-:W-:Y:S04]  /*148c0*/  STL.64 [R1+0x1aa8], R128 ;  /* 0x001aa88001007387 */ /* 0x008fe80000100a00 */
[----:B--2---:R-:W-:Y:S04]  /*148d0*/  STL.64 [R1+0x1aa0], R126 ;  /* 0x001aa07e01007387 */ /* 0x004fe80000100a00 */
        /* <DEDUP_REMOVED lines=53> */
[----:B------:R-:W-:Y:S04]  /*14c30*/  STL [R1+0x18f0], R19 ;  /* 0x0018f01301007387 */ /* 0x000fe80000100800 */
[----:B------:R-:W-:Y:S04]  /*14c40*/  STL.64 [R1+0x18e8], R16 ;  /* 0x0018e81001007387 */ /* 0x000fe80000100a00 */
[----:B-----5:R-:W-:Y:S04]  /*14c50*/  STL.64 [R1+0x18e0], R14 ;  /* 0x0018e00e01007387 */ /* 0x020fe80000100a00 */
[----:B------:R-:W-:Y:S04]  /*14c60*/  STL.64 [R1+0x18d8], R12 ;  /* 0x0018d80c01007387 */ /* 0x000fe80000100a00 */
[----:B------:R-:W-:Y:S04]  /*14c70*/  STL.64 [R1+0x18d0], R10 ;  /* 0x0018d00a01007387 */ /* 0x000fe80000100a00 */
[----:B------:R-:W-:Y:S04]  /*14c80*/  STL.64 [R1+0x18c8], R8 ;  /* 0x0018c80801007387 */ /* 0x000fe80000100a00 */
[----:B------:R-:W-:Y:S04]  /*14c90*/  STL.64 [R1+0x18c0], R6 ;  /* 0x0018c00601007387 */ /* 0x000fe80000100a00 */
[----:B------:R2:W-:Y:S04]  /*14ca0*/  STL.64 [R1+0x18b8], R4 ;  /* 0x0018b80401007387 */ /* 0x0005e80000100a00 */
[----:B--2---:R-:W2:Y:S04]  /*14cb0*/  LDL.LU.64 R4, [R1] ;  /* 0x0000000001047983 */ /* 0x004ea80000300a00 */
[----:B------:R-:W2:Y:S04]  /*14cc0*/  LDL.LU.64 R6, [R1+0x8] ;  /* 0x0000080001067983 */ /* 0x000ea80000300a00 */
[----:B------:R-:W2:Y:S04]  /*14cd0*/  LDL.LU.64 R8, [R1+0x10] ;  /* 0x0000100001087983 */ /* 0x000ea80000300a00 */
[----:B------:R-:W2:Y:S04]  /*14ce0*/  LDL.LU.64 R10, [R1+0x18] ;  /* 0x00001800010a7983 */ /* 0x000ea80000300a00 */
[----:B------:R-:W2:Y:S04]  /*14cf0*/  LDL.LU.64 R12, [R1+0x20] ;  /* 0x00002000010c7983 */ /* 0x000ea80000300a00 */
[----:B------:R-:W2:Y:S04]  /*14d00*/  LDL.LU.64 R14, [R1+0x28] ;  /* 0x00002800010e7983 */ /* 0x000ea80000300a00 */
[----:B------:R-:W2:Y:S04]  /*14d10*/  LDL.LU.64 R16, [R1+0x30] ;  /* 0x0000300001107983 */ /* 0x000ea80000300a00 */
[----:B0-----:R-:W2:Y:S04]  /*14d20*/  LDL.LU.64 R18, [R1+0x38] ;  /* 0x0000380001127983 */ /* 0x001ea80000300a00 */
[----:B------:R-:W2:Y:S04]  /*14d30*/  LDL.LU.64 R20, [R1+0x40] ;  /* 0x0000400001147983 */ /* 0x000ea80000300a00 */
        /* <DEDUP_REMOVED lines=65> */
[----:B---3--:R-:W-:Y:S04]  /*15150*/  STL.64 [R1+0x1cb0], R150 ;  /* 0x001cb09601007387 */ /* 0x008fe80000100a00 */
[----:B--2---:R-:W-:Y:S04]  /*15160*/  STL.64 [R1+0x1ca8], R148 ;  /* 0x001ca89401007387 */ /* 0x004fe80000100a00 */
        /* <DEDUP_REMOVED lines=62> */
[----:B0-----:R-:W2:Y:S04]  /*15550*/  LDL.LU.64 R24, [R1+0x200] ;  /* 0x0002000001187983 */ /* 0x001ea80000300a00 */
        /* <DEDUP_REMOVED lines=63> */
[----:B--2---:R-:W-:Y:S04]  /*15950*/  STL.64 [R1+0x1eb0], R150 ;  /* 0x001eb09601007387 */ /* 0x004fe80000100a00 */
[----:B----4-:R-:W-:Y:S04]  /*15960*/  STL.64 [R1+0x1ea8], R148 ;  /* 0x001ea89401007387 */ /* 0x010fe80000100a00 */
[----:B---3--:R-:W-:Y:S04]  /*15970*/  STL.64 [R1+0x1ea0], R146 ;  /* 0x001ea09201007387 */ /* 0x008fe80000100a00 */
        /* <DEDUP_REMOVED lines=62> */
[----:B------:R-:W2:Y:S04]  /*15d60*/  LDL.LU.64 R26, [R1+0x808] ;  /* 0x00080800011a7983 */ /* 0x000ea80000300a00 */
        /* <DEDUP_REMOVED lines=61> */
[----:B------:R-:W2:Y:S01]  /*16140*/  LDL.LU.64 R150, [R1+0x9f8] ;  /* 0x0009f80001967983 */ /* 0x000ea20000300a00 */
[----:B------:R-:W-:-:S02]  /*16150*/  UIADD3 UR9, UR15, 0x18180, URZ ;  /* 0x000181800f097890 */ /* 0x000fc4000fffe03f */
[----:B------:R-:W-:Y:S01]  /*16160*/  UISETP.NE.AND UP0, UPT, UR7, URZ, UPT ;  /* 0x0000003f0700728c */ /* 0x000fe2000bf05270 */
[----:B------:R-:W3:Y:S01]  /*16170*/  LDL.LU.64 R152, [R1+0x4b0] ;  /* 0x0004b00001987983 */ /* 0x000ee20000300a00 */
[----:B------:R-:W-:Y:S02]  /*16180*/  USHF.R.U32.HI UR9, URZ, 0x4, UR9 ;  /* 0x000000043f097899 */ /* 0x000fe40008011609 */
[----:B------:R-:W-:Y:S01]  /*16190*/  USEL UR8, UR8, URZ, !UP0 ;  /* 0x0000003f08087287 */ /* 0x000fe2000c000000 */
[----:B------:R-:W3:Y:S01]  /*161a0*/  LDL.LU.64 R154, [R1+0x4b8] ;  /* 0x0004b800019a7983 */ /* 0x000ee20000300a00 */
[----:B------:R-:W-:Y:S02]  /*161b0*/  ULOP3.LUT UR9, UR9, 0x3fff, URZ, 0xc0, !UPT ;  /* 0x00003fff09097892 */ /* 0x000fe4000f8ec03f */
[----:B------:R-:W-:Y:S01]  /*161c0*/  ULOP3.LUT UR7, UR20, 0x10000, URZ, 0xfc, !UPT ;  /* 0x0001000014077892 */ /* 0x000fe2000f8efc3f */
[----:B------:R-:W3:Y:S01]  /*161d0*/  LDL.LU.64 R156, [R1+0x4c0] ;  /* 0x0004c000019c7983 */ /* 0x000ee20000300a00 */
[----:B------:R-:W-:-:S02]  /*161e0*/  ULOP3.LUT UR9, UR9, 0x10000, URZ, 0xfc, !UPT ;  /* 0x0001000009097892 */ /* 0x000fc4000f8efc3f */
[----:B------:R-:W-:Y:S01]  /*161f0*/  UISETP.NE.U32.AND UP0, UPT, UR8, URZ, UPT ;  /* 0x0000003f0800728c */ /* 0x000fe2000bf05070 */
[----:B------:R-:W3:Y:S01]  /*16200*/  LDL.LU.64 R158, [R1+0x4c8] ;  /* 0x0004c800019e7983 */ /* 0x000ee20000300a00 */
[----:B------:R-:W-:Y:S02]  /*16210*/  UIMAD UR7, UR26, 0x300, UR7 ;  /* 0x000003001a0778a4 */ /* 0x000fe4000f8e0207 */
[----:B------:R-:W-:Y:S01]  /*16220*/  ULEA UR18, UR26, UR9, 0xa ;  /* 0x000000091a127291 */ /* 0x000fe2000f8e503f */
[----:B------:R-:W3:Y:S01]  /*16230*/  LDL.LU.64 R160, [R1+0x4d0] ;  /* 0x0004d00001a07983 */ /* 0x000ee20000300a00 */
[----:B------:R-:W-:Y:S01]  /*16240*/  UMOV UR17, 0xc0000010 ;  /* 0xc000001000117882 */ /* 0x000fe20000000000 */
[----:B------:R-:W-:Y:S02]  /*16250*/  UMOV UR19, 0xc0000010 ;  /* 0xc000001000137882 */ /* 0x000fe40000000000 */
[----:B------:R-:W-:Y:S01]  /*16260*/  UMOV UR16, UR7 ;  /* 0x0000000700107c82 */ /* 0x000fe20008000000 */
[----:B------:R-:W3:Y:S04]  /*16270*/  LDL.LU.64 R162, [R1+0x4d8] ;  /* 0x0004d80001a27983 */ /* 0x000ee80000300a00 */
        /* <DEDUP_REMOVED lines=35> */
[----:B------:R-:W3:Y:S01]  /*164b0*/  LDL.LU.64 R234, [R1+0x5f8] ;  /* 0x0005f80001ea7983 */ /* 0x000ee20000300a00 */
[----:B--2---:R-:W-:-:S06]  /*164c0*/  WARPGROUP.ARRIVE ;  /* 0x00000000000079c5 */ /* 0x004fcc0000000000 */
[----:B------:R-:W-:Y:S03]  /*164d0*/  QGMMA.64x256x32.F32.E4M3.E4M3 R24, gdesc[UR16], R24, UP0, gsb0 ;  /* 0x03e00000101879f3 */ /* 0x000fe6000b800818 */
        /* <DEDUP_REMOVED lines=129> */
[----:B------:R-:W-:Y:S01]  /*16cf0*/  UIADD3 UR10, UR18, 0x200, URZ ;  /* 0x00000200120a7890 */ /* 0x000fe2000fffe03f */
[----:B------:R-:W-:Y:S01]  /*16d00*/  UMOV UR8, UR16 ;  /* 0x0000001000087c82 */ /* 0x000fe20008000000 */
[----:B------:R-:W-:Y:S01]  /*16d10*/  UMOV UR9, UR17 ;  /* 0x0000001100097c82 */ /* 0x000fe20008000000 */
[----:B------:R-:W-:Y:S01]  /*16d20*/  UMOV UR11, 0xc0000010 ;  /* 0xc0000010000b7882 */ /* 0x000fe20000000000 */
        /* <DEDUP_REMOVED lines=77> */
[----:B------:R-:W4:Y:S04]  /*17200*/  LDL.LU.64 R130, [R1+0x1c60] ;  /* 0x001c600001827983 */ /* 0x000f280000300a00 */
        /* <DEDUP_REMOVED lines=52> */
[----:B------:R-:W4:Y:S01]  /*17550*/  LDL.LU.64 R24, [R1+0x1ab8] ;  /* 0x001ab80001187983 */ /* 0x000f220000300a00 */
[----:B------:R-:W-:Y:S01]  /*17560*/  UIADD3 UR8, UR7, 0x100, URZ ;  /* 0x0000010007087890 */ /* 0x000fe2000fffe03f */
[----:B------:R-:W-:Y:S01]  /*17570*/  UMOV UR9, 0xc0000010 ;  /* 0xc000001000097882 */ /* 0x000fe20000000000 */
[----:B----4-:R-:W-:-:S07]  /*17580*/  WARPGROUP.ARRIVE ;  /* 0x00000000000079c5 */ /* 0x010fce0000000000 */
[----:B------:R-:W-:Y:S03]  /*17590*/  QGMMA.64x256x32.F32.E4M3.E4M3 R4, gdesc[UR8], R4, UP0, gsb0 ;  /* 0x03e00000080479f3 */ /* 0x000fe6000b800804 */
[----:B------:R-:W-:Y:S02]  /*175a0*/  WARPGROUP.DEPBAR.LE gsb0, 0x0 ;  /* 0x00008000000079c5 */ /* 0x000fe40000010000 */
[----:B------:R-:W-:Y:S04]  /*175b0*/  STL.64 [R1], R4 ;  /* 0x0000000401007387 */ /* 0x000fe80000100a00 */
        /* <DEDUP_REMOVED lines=8> */
[----:B------:R-:W-:Y:S04]  /*17640*/  STL.64 [R1+0x48], R22 ;  /* 0x0000481601007387 */ /* 0x000fe80000100a00 */
[----:B------:R-:W-:Y:S01]  /*17650*/  STL.64 [R1+0x50], R24 ;  /* 0x0000501801007387 */ /* 0x000fe20000100a00 */
[----:B0-----:R-:W-:-:S03]  /*17660*/  IMAD.MOV.U32 R18, RZ, RZ, R131 ;  /* 0x000000ffff127224 */ /* 0x001fc600078e0083 */
        /* <DEDUP_REMOVED lines=107> */
[----:B------:R-:W-:Y:S01]  /*17d20*/  UMOV UR16, UR8 ;  /* 0x0000000800107c82 */ /* 0x000fe20008000000 */
[----:B------:R-:W-:-:S02]  /*17d30*/  UMOV UR17, UR9 ;  /* 0x0000000900117c82 */ /* 0x000fc40008000000 */
[----:B------:R0:W5:Y:S04]  /*17d40*/  LDL.LU.64 R22, [R1+0x1900] ;  /* 0x0019000001167983 */ /* 0x0001680000300a00 */
[----:B------:R0:W5:Y:S04]  /*17d50*/  LDL.LU.64 R20, [R1+0x18f8] ;  /* 0x0018f80001147983 */ /* 0x0001680000300a00 */
[----:B------:R0:W5:Y:S04]  /*17d60*/  LDL.LU R19, [R1+0x18f0] ;  /* 0x0018f00001137983 */ /* 0x0001680000300800 */
[----:B------:R0:W5:Y:S04]  /*17d70*/  LDL.LU.64 R16, [R1+0x18e8] ;  /* 0x0018e80001107983 */ /* 0x0001680000300a00 */
[----:B------:R0:W5:Y:S04]  /*17d80*/  LDL.LU.64 R14, [R1+0x18e0] ;  /* 0x0018e000010e7983 */ /* 0x0001680000300a00 */
[----:B------:R0:W5:Y:S04]  /*17d90*/  LDL.LU.64 R12, [R1+0x18d8] ;  /* 0x0018d800010c7983 */ /* 0x0001680000300a00 */
[----:B------:R0:W5:Y:S04]  /*17da0*/  LDL.LU.64 R10, [R1+0x18d0] ;  /* 0x0018d000010a7983 */ /* 0x0001680000300a00 */
[----:B------:R0:W5:Y:S04]  /*17db0*/  LDL.LU.64 R8, [R1+0x18c8] ;  /* 0x0018c80001087983 */ /* 0x0001680000300a00 */
[----:B------:R0:W5:Y:S04]  /*17dc0*/  LDL.LU.64 R6, [R1+0x18c0] ;  /* 0x0018c00001067983 */ /* 0x0001680000300a00 */
[----:B------:R0:W5:Y:S01]  /*17dd0*/  LDL.LU.64 R4, [R1+0x18b8] ;  /* 0x0018b80001047983 */ /* 0x0001620000300a00 */
        /* <DEDUP_REMOVED lines=67> */
[----:B--2---:R-:W3:Y:S04]  /*18210*/  LDL.LU.64 R150, [R1+0x18b0] ;  /* 0x0018b00001967983 */ /* 0x004ee80000300a00 */
        /* <DEDUP_REMOVED lines=21> */
[----:B------:R-:W-:Y:S01]  /*18370*/  UIADD3 UR16, UR7, 0x200, URZ ;  /* 0x0000020007107890 */ /* 0x000fe2000fffe03f */
[----:B------:R-:W-:-:S02]  /*18380*/  UMOV UR17, 0xc0000010 ;  /* 0xc000001000117882 */ /* 0x000fc40000000000 */
        /* <DEDUP_REMOVED lines=42> */
[----:B---3--:R-:W-:-:S06]  /*18630*/  WARPGROUP.ARRIVE ;  /* 0x00000000000079c5 */ /* 0x008fcc0000000000 */
        /* <DEDUP_REMOVED lines=66> */
[----:B---3--:R0:W5:Y:S04]  /*18a60*/  LDL.LU.64 R234, [R1+0x16b0] ;  /* 0x0016b00001ea7983 */ /* 0x0081680000300a00 */
[----:B------:R0:W5:Y:S04]  /*18a70*/  LDL.LU.64 R232, [R1+0x16a8] ;  /* 0x0016a80001e87983 */ /* 0x0001680000300a00 */
        /* <DEDUP_REMOVED lines=63> */
[----:B------:R-:W-:Y:S01]  /*18e70*/  UMOV UR9, UR17 ;  /* 0x0000001100097c82 */ /* 0x000fe20008000000 */
[----:B------:R-:W-:Y:S01]  /*18e80*/  UIADD3 UR6, UR6, 0x1, URZ ;  /* 0x0000000106067890 */ /* 0x000fe2000fffe03f */
[----:B--2---:R-:W-:-:S06]  /*18e90*/  WARPGROUP.ARRIVE ;  /* 0x00000000000079c5 */ /* 0x004fcc0000000000 */
[----:B------:R-:W-:Y:S01]  /*18ea0*/  QGMMA.64x256x32.F32.E4M3.E4M3 R24, gdesc[UR8], R24, UP0, gsb0 ;  /* 0x03e00000081879f3 */ /* 0x000fe2000b800818 */
[----:B------:R-:W-:-:S04]  /*18eb0*/  UISETP.NE.AND UP0, UPT, UR6, UR28, UPT ;  /* 0x0000001c0600728c */ /* 0x000fc8000bf05270 */
[----:B------:R-:W-:-:S06]  /*18ec0*/  USEL UR7, URZ, 0x1, UP0 ;  /* 0x000000013f077887 */ /* 0x000fcc0008000000 */
[----:B------:R-:W-:Y:S01]  /*18ed0*/  ISETP.NE.AND P0, PT, RZ, UR7, PT ;  /* 0x00000007ff007c0c */ /* 0x000fe2000bf05270 */
[----:B------:R-:W-:-:S12]  /*18ee0*/  WARPGROUP.DEPBAR.LE gsb0, 0x0 ;  /* 0x00008000000079c5 */ /* 0x000fd80000010000 */
[----:B0-----:R-:W-:Y:S05]  /*18ef0*/  @!P0 BRA `(.L_x_29) ;  /* 0x000000bc00e08947 */ /* 0x001fea0003800000 */
[----:B-----5:R0:W-:Y:S04]  /*18f00*/  STL [R1+0x170c], R231 ;  /* 0x00170ce701007387 */ /* 0x0201e80000100800 */
[----:B0-----:R-:W2:Y:S04]  /*18f10*/  LDL R231, [R1+0x800] ;  /* 0x0008000001e77983 */ /* 0x001ea80000100800 */
[----:B------:R0:W-:Y:S04]  /*18f20*/  STL [R1+0x1708], R232 ;  /* 0x001708e801007387 */ /* 0x0001e80000100800 */
[----:B0-----:R-:W3:Y:S04]  /*18f30*/  LDL R232, [R1+0x804] ;  /* 0x0008040001e87983 */ /* 0x001ee80000100800 */
[----:B------:R0:W-:Y:S04]  /*18f40*/  STL [R1+0x1704], R233 ;  /* 0x001704e901007387 */ /* 0x0001e80000100800 */
[----:B0-----:R-:W4:Y:S04]  /*18f50*/  LDL R233, [R1+0x808] ;  /* 0x0008080001e97983 */ /* 0x001f280000100800 */
        /* <DEDUP_REMOVED lines=173> */
[----:B0-----:R-:W4:Y:S04]  /*19a30*/  LDL.LU R107, [R1+0xa74] ;  /* 0x000a7400016b7983 */ /* 0x001f280000300800 */
        /* <DEDUP_REMOVED lines=112> */
[----:B------:R0:W-:Y:S01]  /*1a140*/  STL [R1+0x14c4], R5 ;  /* 0x0014c40501007387 */ /* 0x0001e20000100800 */
[----:B--2---:R-:W-:-:S03]  /*1a150*/  FADD R19, R231, R19 ;  /* 0x00000013e7137221 */ /* 0x004fc60000000000 */
[----:B0-----:R-:W2:Y:S04]  /*1a160*/  LDL R5, [R1+0x970] ;  /* 0x0009700001057983 */ /* 0x001ea80000100800 */
[----:B------:R0:W-:Y:S01]  /*1a170*/  STL [R1+0x14c0], R4 ;  /* 0x0014c00401007387 */ /* 0x0001e20000100800 */
[----:B---3--:R-:W-:-:S01]  /*1a180*/  FADD R20, R232, R20 ;  /* 0x00000014e8147221 */ /* 0x008fc20000000000 */
[----:B----4-:R-:W-:Y:S02]  /*1a190*/  FADD R21, R233, R21 ;  /* 0x00000015e9157221 */ /* 0x010fe40000000000 */
[----:B0-----:R-:W3:Y:S04]  /*1a1a0*/  LDL.LU R4, [R1+0xa00] ;  /* 0x000a000001047983 */ /* 0x001ee80000300800 */
[----:B------:R0:W-:Y:S01]  /*1a1b0*/  STL [R1+0x14bc], R3 ;  /* 0x0014bc0301007387 */ /* 0x0001e20000100800 */
[----:B------:R-:W-:-:S01]  /*1a1c0*/  FADD R22, R234, R22 ;  /* 0x00000016ea167221 */ /* 0x000fc20000000000 */
[----:B------:R-:W-:-:S02]  /*1a1d0*/  FADD R23, R235, R23 ;  /* 0x00000017eb177221 */ /* 0x000fc40000000000 */
[----:B0-----:R-:W3:Y:S04]  /*1a1e0*/  LDL R3, [R1+0x96c] ;  /* 0x00096c0001037983 */ /* 0x001ee80000100800 */
[----:B------:R0:W-:Y:S04]  /*1a1f0*/  STL [R1+0x14b8], R2 ;  /* 0x0014b80201007387 */ /* 0x0001e80000100800 */
[----:B0-----:R-:W4:Y:S04]  /*1a200*/  LDL R2, [R1+0x968] ;  /* 0x0009680001027983 */ /* 0x001f280000100800 */
[----:B------:R0:W-:Y:S04]  /*1a210*/  STL [R1+0x14b4], R0 ;  /* 0x0014b40001007387 */ /* 0x0001e80000100800 */
[----:B0-----:R-:W4:Y:S04]  /*1a220*/  LDL R0, [R1+0x964] ;  /* 0x0009640001007983 */ /* 0x001f280000100800 */
[----:B------:R-:W2:Y:S04]  /*1a230*/  LDL.LU R231, [R1+0x170c] ;  /* 0x00170c0001e77983 */ /* 0x000ea80000300800 */
[----:B------:R-:W3:Y:S04]  /*1a240*/  LDL.LU R232, [R1+0x1708] ;  /* 0x0017080001e87983 */ /* 0x000ee80000300800 */
[----:B------:R-:W4:Y:S04]  /*1a250*/  LDL.LU R233, [R1+0x1704] ;  /* 0x0017040001e97983 */ /* 0x000f280000300800 */
[----:B------:R-:W4:Y:S04]  /*1a260*/  LDL.LU R234, [R1+0x1700] ;  /* 0x0017000001ea7983 */ /* 0x000f280000300800 */
[----:B------:R-:W4:Y:S01]  /*1a270*/  LDL.LU R235, [R1+0x16fc] ;  /* 0x0016fc0001eb7983 */ /* 0x000f220000300800 */
[----:B------:R-:W-:-:S01]  /*1a280*/  FADD R152, R18, R152 ;  /* 0x0000009812987221 */ /* 0x000fc20000000000 */
[----:B------:R-:W-:Y:S01]  /*1a290*/  FADD R153, R24, R153 ;  /* 0x0000009918997221 */ /* 0x000fe20000000000 */
[----:B------:R-:W-:-:S01]  /*1a2a0*/  FADD R154, R25, R154 ;  /* 0x0000009a199a7221 */ /* 0x000fc20000000000 */
[----:B------:R-:W4:Y:S01]  /*1a2b0*/  LDL.LU R18, [R1+0x16f8] ;  /* 0x0016f80001127983 */ /* 0x000f220000300800 */
[----:B------:R-:W-:-:S01]  /*1a2c0*/  FADD R155, R26, R155 ;  /* 0x0000009b1a9b7221 */ /* 0x000fc20000000000 */
[----:B------:R-:W-:-:S02]  /*1a2d0*/  FADD R156, R27, R156 ;  /* 0x0000009c1b9c7221 */ /* 0x000fc40000000000 */
[----:B------:R-:W4:Y:S01]  /*1a2e0*/  LDL.LU R24, [R1+0x16f4] ;  /* 0x0016f40001187983 */ /* 0x000f220000300800 */
[----:B------:R-:W-:-:S03]  /*1a2f0*/  FADD R157, R28, R157 ;  /* 0x0000009d1c9d7221 */ /* 0x000fc60000000000 */
        /* <DEDUP_REMOVED lines=147> */
[----:B--2---:R-:W-:-:S03]  /*1ac30*/  FADD R231, R102, R231 ;  /* 0x000000e766e77221 */ /* 0x004fc60000000000 */
[----:B------:R-:W2:Y:S01]  /*1ac40*/  LDL.LU R99, [R1+0x15c8] ;  /* 0x0015c80001637983 */ /* 0x000ea20000300800 */
[----:B---3--:R-:W-:-:S01]  /*1ac50*/  FADD R232, R103, R232 ;  /* 0x000000e867e87221 */ /* 0x008fc20000000000 */
[----:B------:R-:W-:Y:S02]  /*1ac60*/  FADD R4, R3, R4 ;  /* 0x0000000403047221 */ /* 0x000fe40000000000 */
[----:B------:R-:W3:Y:S01]  /*1ac70*/  LDL.LU R100, [R1+0x15c4] ;  /* 0x0015c40001647983 */ /* 0x000ee20000300800 */
[----:B----4-:R-:W-:-:S01]  /*1ac80*/  FADD R233, R104, R233 ;  /* 0x000000e968e97221 */ /* 0x010fc20000000000 */
[----:B------:R-:W-:Y:S02]  /*1ac90*/  FADD R6, R5, R6 ;  /* 0x0000000605067221 */ /* 0x000fe40000000000 */
[----:B------:R-:W4:Y:S01]  /*1aca0*/  LDL.LU R101, [R1+0x15c0] ;  /* 0x0015c00001657983 */ /* 0x000f220000300800 */
[----:B------:R-:W-:-:S01]  /*1acb0*/  FADD R234, R105, R234 ;  /* 0x000000ea69ea7221 */ /* 0x000fc20000000000 */
[----:B------:R-:W-:-:S02]  /*1acc0*/  FADD R8, R7, R8 ;  /* 0x0000000807087221 */ /* 0x000fc40000000000 */
[----:B------:R-:W4:Y:S01]  /*1acd0*/  LDL.LU R102, [R1+0x15bc] ;  /* 0x0015bc0001667983 */ /* 0x000f220000300800 */
[----:B------:R-:W-:-:S01]  /*1ace0*/  FADD R235, R106, R235 ;  /* 0x000000eb6aeb7221 */ /* 0x000fc20000000000 */
[----:B------:R-:W-:Y:S02]  /*1acf0*/  FADD R10, R9, R10 ;  /* 0x0000000a090a7221 */ /* 0x000fe40000000000 */
[----:B------:R-:W4:Y:S01]  /*1ad00*/  LDL.LU R103, [R1+0x15b8] ;  /* 0x0015b80001677983 */ /* 0x000f220000300800 */
[----:B------:R-:W-:-:S03]  /*1ad10*/  FADD R12, R11, R12 ;  /* 0x0000000c0b0c7221 */ /* 0x000fc60000000000 */
[----:B------:R-:W4:Y:S01]  /*1ad20*/  LDL.LU R104, [R1+0x15b4] ;  /* 0x0015b40001687983 */ /* 0x000f220000300800 */
[----:B------:R-:W-:-:S03]  /*1ad30*/  FADD R14, R13, R14 ;  /* 0x0000000e0d0e7221 */ /* 0x000fc60000000000 */
[----:B------:R-:W4:Y:S01]  /*1ad40*/  LDL.LU R105, [R1+0x15b0] ;  /* 0x0015b00001697983 */ /* 0x000f220000300800 */
[----:B------:R-:W-:-:S03]  /*1ad50*/  FADD R16, R15, R16 ;  /* 0x000000100f107221 */ /* 0x000fc60000000000 */
[----:B------:R-:W4:Y:S01]  /*1ad60*/  LDL.LU R106, [R1+0x15ac] ;  /* 0x0015ac00016a7983 */ /* 0x000f220000300800 */
[----:B------:R-:W-:-:S01]  /*1ad70*/  FADD R151, R17, R151 ;  /* 0x0000009711977221 */ /* 0x000fc20000000000 */
[----:B------:R-:W-:Y:S01]  /*1ad80*/  FADD R149, R150, R149 ;  /* 0x0000009596957221 */ /* 0x000fe20000000000 */
[----:B------:R-:W-:-:S01]  /*1ad90*/  FADD R147, R148, R147 ;  /* 0x0000009394937221 */ /* 0x000fc20000000000 */
[----:B------:R-:W-:Y:S01]  /*1ada0*/  STL [R1+0xa00], R4 ;  /* 0x000a000401007387 */ /* 0x000fe20000100800 */
        /* <DEDUP_REMOVED lines=27> */
[----:B------:R0:W-:Y:S01]  /*1af60*/  STL [R1+0xa1c], R151 ;  /* 0x000a1c9701007387 */ /* 0x0001e20000100800 */
[----:B------:R-:W-:-:S03]  /*1af70*/  FADD R236, R0, R236 ;  /* 0x000000ec00ec7221 */ /* 0x000fc60000000000 */
[----:B------:R1:W-:Y:S04]  /*1af80*/  STL [R1+0xa20], R149 ;  /* 0x000a209501007387 */ /* 0x0003e80000100800 */
        /* <DEDUP_REMOVED lines=18> */
[----:B0-----:R-:W3:Y:S04]  /*1b0b0*/  LDL R151, [R1+0x9e4] ;  /* 0x0009e40001977983 */ /* 0x001ee80000100800 */
[----:B------:R0:W-:Y:S04]  /*1b0c0*/  STL [R1+0xa6c], R111 ;  /* 0x000a6c6f01007387 */ /* 0x0001e80000100800 */
[----:B------:R-:W3:Y:S04]  /*1b0d0*/  LDL.LU R150, [R1+0xa78] ;  /* 0x000a780001967983 */ /* 0x000ee80000300800 */
[----:B------:R0:W-:Y:S04]  /*1b0e0*/  STL [R1+0xa70], R109 ;  /* 0x000a706d01007387 */ /* 0x0001e80000100800 */
[----:B-1----:R-:W4:Y:S04]  /*1b0f0*/  LDL R149, [R1+0x9e8] ;  /* 0x0009e80001957983 */ /* 0x002f280000100800 */
[----:B------:R1:W-:Y:S04]  /*1b100*/  STL [R1+0xa74], R107 ;  /* 0x000a746b01007387 */ /* 0x0003e80000100800 */
[----:B------:R-:W4:Y:S04]  /*1b110*/  LDL.LU R148, [R1+0xa7c] ;  /* 0x000a7c0001947983 */ /* 0x000f280000300800 */
[----:B------:R-:W4:Y:S04]  /*1b120*/  LDL R147, [R1+0x9ec] ;  /* 0x0009ec0001937983 */ /* 0x000f280000100800 */
        /* <DEDUP_REMOVED lines=39> */
[----:B--2---:R-:W2:Y:S04]  /*1b3a0*/  LDL R115, [R1+0x63c] ;  /* 0x00063c0001737983 */ /* 0x004ea80000100800 */
[----:B------:R-:W2:Y:S04]  /*1b3b0*/  LDL.LU R9, [R1+0xad0] ;  /* 0x000ad00001097983 */ /* 0x000ea80000300800 */
[----:B------:R-:W2:Y:S04]  /*1b3c0*/  LDL R114, [R1+0x640] ;  /* 0x0006400001727983 */ /* 0x000ea80000100800 */
[----:B------:R-:W2:Y:S04]  /*1b3d0*/  LDL.LU R8, [R1+0xad4] ;  /* 0x000ad40001087983 */ /* 0x000ea80000300800 */
[----:B------:R-:W2:Y:S04]  /*1b3e0*/  LDL R113, [R1+0x644] ;  /* 0x0006440001717983 */ /* 0x000ea80000100800 */
[----:B------:R-:W2:Y:S04]  /*1b3f0*/  LDL.LU R7, [R1+0xad8] ;  /* 0x000ad80001077983 */ /* 0x000ea80000300800 */
[----:B------:R-:W2:Y:S04]  /*1b400*/  LDL R112, [R1+0x648] ;  /* 0x0006480001707983 */ /* 0x000ea80000100800 */
[----:B------:R-:W2:Y:S04]  /*1b410*/  LDL.LU R6, [R1+0xadc] ;  /* 0x000adc0001067983 */ /* 0x000ea80000300800 */
[----:B0-----:R-:W2:Y:S04]  /*1b420*/  LDL R111, [R1+0x64c] ;  /* 0x00064c00016f7983 */ /* 0x001ea80000100800 */
[----:B------:R-:W2:Y:S04]  /*1b430*/  LDL.LU R5, [R1+0xae0] ;  /* 0x000ae00001057983 */ /* 0x000ea80000300800 */
[----:B------:R-:W2:Y:S04]  /*1b440*/  LDL R110, [R1+0x650] ;  /* 0x00065000016e7983 */ /* 0x000ea80000100800 */
[----:B------:R-:W2:Y:S04]  /*1b450*/  LDL.LU R4, [R1+0xae4] ;  /* 0x000ae40001047983 */ /* 0x000ea80000300800 */
[----:B------:R-:W2:Y:S04]  /*1b460*/  LDL R109, [R1+0x654] ;  /* 0x00065400016d7983 */ /* 0x000ea80000100800 */
[----:B------:R-:W2:Y:S04]  /*1b470*/  LDL.LU R3, [R1+0xae8] ;  /* 0x000ae80001037983 */ /* 0x000ea80000300800 */
[----:B------:R-:W2:Y:S04]  /*1b480*/  LDL R108, [R1+0x658] ;  /* 0x00065800016c7983 */ /* 0x000ea80000100800 */
[----:B------:R-:W2:Y:S04]  /*1b490*/  LDL.LU R2, [R1+0xaec] ;  /* 0x000aec0001027983 */ /* 0x000ea80000300800 */
[----:B-1----:R-:W2:Y:S04]  /*1b4a0*/  LDL R107, [R1+0x65c] ;  /* 0x00065c00016b7983 */ /* 0x002ea80000100800 */
[----:B------:R-:W2:Y:S01]  /*1b4b0*/  LDL.LU R0, [R1+0xaf0] ;  /* 0x000af00001007983 */ /* 0x000ea20000300800 */
[----:B---3--:R-:W-:-:S05]  /*1b4c0*/  FADD R150, R151, R150 ;  /* 0x0000009697967221 */ /* 0x008fca0000000000 */
[----:B------:R0:W-:Y:S01]  /*1b4d0*/  STL [R1+0xa78], R150 ;  /* 0x000a789601007387 */ /* 0x0001e20000100800 */
[----:B----4-:R-:W-:-:S05]  /*1b4e0*/  FADD R148, R149, R148 ;  /* 0x0000009495947221 */ /* 0x010fca0000000000 */
[----:B------:R1:W-:Y:S01]  /*1b4f0*/  STL [R1+0xa7c], R148 ;  /* 0x000a7c9401007387 */ /* 0x0003e20000100800 */
[----:B------:R-:W-:-:S05]  /*1b500*/  FADD R146, R147, R146 ;  /* 0x0000009293927221 */ /* 0x000fca0000000000 */
        /* <DEDUP_REMOVED lines=39> */
[----:B--2---:R-:W-:-:S05]  /*1b780*/  FADD R9, R115, R9 ;  /* 0x0000000973097221 */ /* 0x004fca0000000000 */
        /* <DEDUP_REMOVED lines=11> */
[----:B------:R-:W-:-:S03]  /*1b840*/  FADD R3, R109, R3 ;  /* 0x000000036d037221 */ /* 0x000fc60000000000 */
[----:B------:R-:W2:Y:S04]  /*1b850*/  LDL R151, [R1+0x660] ;  /* 0x0006600001977983 */ /* 0x000ea80000100800 */
[----:B------:R2:W-:Y:S01]  /*1b860*/  STL [R1+0xae8], R3 ;  /* 0x000ae80301007387 */ /* 0x0005e20000100800 */
[----:B------:R-:W-:-:S03]  /*1b870*/  FADD R2, R108, R2 ;  /* 0x000000026c027221 */ /* 0x000fc60000000000 */
[----:B0-----:R-:W2:Y:S04]  /*1b880*/  LDL.LU R150, [R1+0xaf4] ;  /* 0x000af40001967983 */ /* 0x001ea80000300800 */
[----:B------:R0:W-:Y:S01]  /*1b890*/  STL [R1+0xaec], R2 ;  /* 0x000aec0201007387 */ /* 0x0001e20000100800 */
[----:B------:R-:W-:-:S03]  /*1b8a0*/  FADD R0, R107, R0 ;  /* 0x000000006b007221 */ /* 0x000fc60000000000 */
[----:B------:R-:W2:Y:S04]  /*1b8b0*/  LDL R149, [R1+0x664] ;  /* 0x0006640001957983 */ /* 0x000ea80000100800 */
[----:B------:R0:W-:Y:S04]  /*1b8c0*/  STL [R1+0xaf0], R0 ;  /* 0x000af00001007387 */ /* 0x0001e80000100800 */
[----:B-1----:R-:W2:Y:S04]  /*1b8d0*/  LDL.LU R148, [R1+0xaf8] ;  /* 0x000af80001947983 */ /* 0x002ea80000300800 */
[----:B------:R-:W2:Y:S04]  /*1b8e0*/  LDL R147, [R1+0x668] ;  /* 0x0006680001937983 */ /* 0x000ea80000100800 */
[----:B---3--:R-:W3:Y:S04]  /*1b8f0*/  LDL.LU R146, [R1+0xafc] ;  /* 0x000afc0001927983 */ /* 0x008ee80000300800 */
[----:B------:R-:W3:Y:S04]  /*1b900*/  LDL R145, [R1+0x66c] ;  /* 0x00066c0001917983 */ /* 0x000ee80000100800 */
[----:B----4-:R-:W4:Y:S04]  /*1b910*/  LDL.LU R144, [R1+0xb00] ;  /* 0x000b000001907983 */ /* 0x010f280000300800 */
        /* <DEDUP_REMOVED lines=37> */
[----:B--2---:R-:W2:Y:S04]  /*1bb70*/  LDL.LU R9, [R1+0xb4c] ;  /* 0x000b4c0001097983 */ /* 0x004ea80000300800 */
[----:B------:R-:W2:Y:S04]  /*1bb80*/  LDL R114, [R1+0x6bc] ;  /* 0x0006bc0001727983 */ /* 0x000ea80000100800 */
[----:B------:R-:W2:Y:S04]  /*1bb90*/  LDL.LU R8, [R1+0xb50] ;  /* 0x000b500001087983 */ /* 0x000ea80000300800 */
        /* <DEDUP_REMOVED lines=11> */
[----:B0-----:R-:W2:Y:S04]  /*1bc50*/  LDL.LU R2, [R1+0xb68] ;  /* 0x000b680001027983 */ /* 0x001ea80000300800 */
[----:B------:R-:W2:Y:S04]  /*1bc60*/  LDL R107, [R1+0x6d8] ;  /* 0x0006d800016b7983 */ /* 0x000ea80000100800 */
[----:B------:R-:W2:Y:S01]  /*1bc70*/  LDL.LU R0, [R1+0xb6c] ;  /* 0x000b6c0001007983 */ /* 0x000ea20000300800 */
[----:B------:R-:W-:-:S05]  /*1bc80*/  FADD R150, R151, R150 ;  /* 0x0000009697967221 */ /* 0x000fca0000000000 */
[----:B------:R0:W-:Y:S01]  /*1bc90*/  STL [R1+0xaf4], R150 ;  /* 0x000af49601007387 */ /* 0x0001e20000100800 */
[----:B------:R-:W-:-:S01]  /*1bca0*/  FADD R148, R149, R148 ;  /* 0x0000009495947221 */ /* 0x000fc20000000000 */
[----:B---3--:R-:W-:-:S04]  /*1bcb0*/  FADD R146, R147, R146 ;  /* 0x0000009293927221 */ /* 0x008fc80000000000 */
[----:B------:R1:W-:Y:S01]  /*1bcc0*/  STL [R1+0xaf8], R148 ;  /* 0x000af89401007387 */ /* 0x0003e20000100800 */
[----:B----4-:R-:W-:-:S03]  /*1bcd0*/  FADD R144, R145, R144 ;  /* 0x0000009091907221 */ /* 0x010fc60000000000 */
[----:B------:R3:W-:Y:S01]  /*1bce0*/  STL [R1+0xafc], R146 ;  /* 0x000afc9201007387 */ /* 0x0007e20000100800 */
[----:B------:R-:W-:-:S03]  /*1bcf0*/  FADD R142, R143, R142 ;  /* 0x0000008e8f8e7221 */ /* 0x000fc60000000000 */
        /* <DEDUP_REMOVED lines=35> */
[----:B--2---:R-:W-:-:S03]  /*1bf30*/  FADD R9, R115, R9 ;  /* 0x0000000973097221 */ /* 0x004fc60000000000 */
        /* <DEDUP_REMOVED lines=10> */
[----:B------:R2:W-:Y:S04]  /*1bfe0*/  STL [R1+0xb5c], R5 ;  /* 0x000b5c0501007387 */ /* 0x0005e80000100800 */
        /* <DEDUP_REMOVED lines=1285> */
[----:B------:R-:W2:Y:S04]  /*21040*/  LDL R118, [R1] ;  /* 0x0000000001767983 */ /* 0x000ea80000100800 */
        /* <DEDUP_REMOVED lines=37> */
[----:B------:R-:W-:Y:S01]  /*212a0*/  STL [R1+0x1060], R138 ;  /* 0x0010608a01007387 */ /* 0x000fe20000100800 */
[----:B------:R-:W-:-:S03]  /*212b0*/  FADD R134, R135, R134 ;  /* 0x0000008687867221 */ /* 0x000fc60000000000 */
[----:B------:R-:W-:Y:S01]  /*212c0*/  STL [R1+0x1064], R136 ;  /* 0x0010648801007387 */ /* 0x000fe20000100800 */
[----:B------:R-:W-:-:S03]  /*212d0*/  FADD R132, R133, R132 ;  /* 0x0000008485847221 */ /* 0x000fc60000000000 */
[----:B------:R-:W-:Y:S01]  /*212e0*/  STL [R1+0x1068], R134 ;  /* 0x0010688601007387 */ /* 0x000fe20000100800 */
[----:B------:R-:W-:-:S03]  /*212f0*/  FADD R130, R131, R130 ;  /* 0x0000008283827221 */ /* 0x000fc60000000000 */
[----:B------:R-:W-:Y:S01]  /*21300*/  STL [R1+0x106c], R132 ;  /* 0x00106c8401007387 */ /* 0x000fe20000100800 */
[----:B--2---:R-:W-:-:S03]  /*21310*/  FADD R128, R129, R128 ;  /* 0x0000008081807221 */ /* 0x004fc60000000000 */
[----:B------:R-:W-:Y:S01]  /*21320*/  STL [R1+0x1070], R130 ;  /* 0x0010708201007387 */ /* 0x000fe20000100800 */
[----:B------:R-:W-:-:S03]  /*21330*/  FADD R126, R127, R126 ;  /* 0x0000007e7f7e7221 */ /* 0x000fc60000000000 */
[----:B------:R-:W-:Y:S01]  /*21340*/  STL [R1+0x1074], R128 ;  /* 0x0010748001007387 */ /* 0x000fe20000100800 */
[----:B------:R-:W-:-:S03]  /*21350*/  FADD R124, R125, R124 ;  /* 0x0000007c7d7c7221 */ /* 0x000fc60000000000 */
[----:B------:R-:W-:Y:S01]  /*21360*/  STL [R1+0x1078], R126 ;  /* 0x0010787e01007387 */ /* 0x000fe20000100800 */
[----:B------:R-:W-:-:S03]  /*21370*/  FADD R17, R123, R17 ;  /* 0x000000117b117221 */ /* 0x000fc60000000000 */
[----:B------:R-:W-:Y:S01]  /*21380*/  STL [R1+0x107c], R124 ;  /* 0x00107c7c01007387 */ /* 0x000fe20000100800 */
        /* <DEDUP_REMOVED lines=27> */
[----:B------:R-:W-:-:S01]  /*21540*/  FADD R3, R109, R3 ;  /* 0x000000036d037221 */ /* 0x000fc20000000000 */
[----:B------:R-:W-:Y:S01]  /*21550*/  FADD R2, R108, R2 ;  /* 0x000000026c027221 */ /* 0x000fe20000000000 */
[----:B------:R-:W-:-:S02]  /*21560*/  FADD R0, R107, R0 ;  /* 0x000000006b007221 */ /* 0x000fc40000000000 */
[----:B------:R-:W2:Y:S04]  /*21570*/  LDL R107, [R1+0x30] ;  /* 0x00003000016b7983 */ /* 0x000ea80000100800 */
[----:B------:R2:W-:Y:S04]  /*21580*/  STL [R1+0x10b8], R3 ;  /* 0x0010b80301007387 */ /* 0x0005e80000100800 */
[----:B------:R-:W2:Y:S04]  /*21590*/  LDL.LU R108, [R1+0x10c4] ;  /* 0x0010c400016c7983 */ /* 0x000ea80000300800 */
[----:B------:R2:W-:Y:S04]  /*215a0*/  STL [R1+0x10bc], R2 ;  /* 0x0010bc0201007387 */ /* 0x0005e80000100800 */
[----:B------:R-:W2:Y:S04]  /*215b0*/  LDL R109, [R1+0x34] ;  /* 0x00003400016d7983 */ /* 0x000ea80000100800 */
[----:B------:R2:W-:Y:S04]  /*215c0*/  STL [R1+0x10c0], R0 ;  /* 0x0010c00001007387 */ /* 0x0005e80000100800 */
        /* <DEDUP_REMOVED lines=58> */
[----:B------:R-:W2:Y:S01]  /*21970*/  LDL.LU R0, [R1+0x113c] ;  /* 0x00113c0001007983 */ /* 0x000ea20000300800 */
[----:B------:R-:W-:-:S03]  /*21980*/  FADD R108, R107, R108 ;  /* 0x0000006c6b6c7221 */ /* 0x000fc60000000000 */
[----:B------:R-:W2:Y:S04]  /*21990*/  LDL.LU R107, [R1+0x15a8] ;  /* 0x0015a800016b7983 */ /* 0x000ea80000300800 */
[----:B------:R0:W-:Y:S01]  /*219a0*/  STL [R1+0x10c4], R108 ;  /* 0x0010c46c01007387 */ /* 0x0001e20000100800 */
[----:B------:R-:W-:-:S03]  /*219b0*/  FADD R110, R109, R110 ;  /* 0x0000006e6d6e7221 */ /* 0x000fc60000000000 */
[----:B0-----:R-:W2:Y:S04]  /*219c0*/  LDL.LU R108, [R1+0x15a4] ;  /* 0x0015a400016c7983 */ /* 0x001ea80000300800 */
[----:B------:R-:W2:Y:S01]  /*219d0*/  LDL.LU R109, [R1+0x15a0] ;  /* 0x0015a000016d7983 */ /* 0x000ea20000300800 */
[----:B------:R-:W-:-:S03]  /*219e0*/  FADD R112, R111, R112 ;  /* 0x000000706f707221 */ /* 0x000fc60000000000 */
        /* <DEDUP_REMOVED lines=8> */
[----:B------:R-:W2:Y:S04]  /*21a70*/  LDL.LU R113, [R1+0x1590] ;  /* 0x0015900001717983 */ /* 0x000ea80000300800 */
[----:B------:R0:W-:Y:S01]  /*21a80*/  STL [R1+0x10d0], R114 ;  /* 0x0010d07201007387 */ /* 0x0001e20000100800 */
[----:B------:R-:W-:-:S01]  /*21a90*/  FADD R120, R119, R120 ;  /* 0x0000007877787221 */ /* 0x000fc20000000000 */
[----:B------:R-:W-:-:S02]  /*21aa0*/  FADD R122, R121, R122 ;  /* 0x0000007a797a7221 */ /* 0x000fc40000000000 */
        /* <DEDUP_REMOVED lines=8> */
[----:B---3--:R-:W-:-:S01]  /*21b30*/  FADD R146, R147, R146 ;  /* 0x0000009293927221 */ /* 0x008fc20000000000 */
[----:B----4-:R-:W-:-:S02]  /*21b40*/  FADD R144, R145, R144 ;  /* 0x0000009091907221 */ /* 0x010fc40000000000 */
[----:B0-----:R-:W3:Y:S04]  /*21b50*/  LDL.LU R118, [R1+0x157c] ;  /* 0x00157c0001767983 */ /* 0x001ee80000300800 */
[----:B------:R-:W4:Y:S04]  /*21b60*/  LDL.LU R119, [R1+0x1578] ;  /* 0x0015780001777983 */ /* 0x000f280000300800 */
[----:B------:R0:W-:Y:S01]  /*21b70*/  STL [R1+0x10dc], R120 ;  /* 0x0010dc7801007387 */ /* 0x0001e20000100800 */
[----:B------:R-:W-:-:S01]  /*21b80*/  FADD R142, R143, R142 ;  /* 0x0000008e8f8e7221 */ /* 0x000fc20000000000 */
[----:B------:R-:W-:Y:S01]  /*21b90*/  FADD R140, R141, R140 ;  /* 0x0000008c8d8c7221 */ /* 0x000fe20000000000 */
[----:B--2---:R-:W-:-:S01]  /*21ba0*/  FADD R17, R139, R17 ;  /* 0x000000118b117221 */ /* 0x004fc20000000000 */
[----:B0-----:R-:W2:Y:S04]  /*21bb0*/  LDL.LU R120, [R1+0x1574] ;  /* 0x0015740001787983 */ /* 0x001ea80000300800 */
[----:B------:R-:W2:Y:S04]  /*21bc0*/  LDL.LU R121, [R1+0x1570] ;  /* 0x0015700001797983 */ /* 0x000ea80000300800 */
[----:B------:R0:W-:Y:S01]  /*21bd0*/  STL [R1+0x10e0], R122 ;  /* 0x0010e07a01007387 */ /* 0x0001e20000100800 */
[----:B------:R-:W-:-:S01]  /*21be0*/  FADD R16, R138, R16 ;  /* 0x000000108a107221 */ /* 0x000fc20000000000 */
[----:B------:R-:W-:-:S02]  /*21bf0*/  FADD R15, R137, R15 ;  /* 0x0000000f890f7221 */ /* 0x000fc40000000000 */
[----:B0-----:R-:W2:Y:S04]  /*21c00*/  LDL.LU R122, [R1+0x156c] ;  /* 0x00156c00017a7983 */ /* 0x001ea80000300800 */
[----:B------:R-:W-:Y:S01]  /*21c10*/  STL [R1+0x10e4], R150 ;  /* 0x0010e49601007387 */ /* 0x000fe20000100800 */
[----:B------:R-:W-:-:S03]  /*21c20*/  FADD R14, R136, R14 ;  /* 0x0000000e880e7221 */ /* 0x000fc60000000000 */
[----:B------:R-:W-:Y:S01]  /*21c30*/  STL [R1+0x10e8], R148 ;  /* 0x0010e89401007387 */ /* 0x000fe20000100800 */
[----:B------:R-:W-:-:S03]  /*21c40*/  FADD R13, R135, R13 ;  /* 0x0000000d870d7221 */ /* 0x000fc60000000000 */
[----:B------:R-:W-:Y:S04]  /*21c50*/  STL [R1+0x10ec], R146 ;  /* 0x0010ec9201007387 */ /* 0x000fe80000100800 */
        /* <DEDUP_REMOVED lines=14> */
[----:B------:R-:W-:Y:S01]  /*21d40*/  STL [R1+0x1114], R11 ;  /* 0x0011140b01007387 */ /* 0x000fe20000100800 */
[----:B------:R-:W-:-:S03]  /*21d50*/  FADD R7, R129, R7 ;  /* 0x0000000781077221 */ /* 0x000fc60000000000 */
[----:B------:R0:W-:Y:S04]  /*21d60*/  STL [R1+0x1118], R10 ;  /* 0x0011180a01007387 */ /* 0x0001e80000100800 */
[----:B------:R-:W-:Y:S01]  /*21d70*/  STL [R1+0x111c], R9 ;  /* 0x00111c0901007387 */ /* 0x000fe20000100800 */
[----:B------:R-:W-:-:S03]  /*21d80*/  FADD R6, R128, R6 ;  /* 0x0000000680067221 */ /* 0x000fc60000000000 */
[----:B------:R-:W-:Y:S04]  /*21d90*/  STL [R1+0x1120], R8 ;  /* 0x0011200801007387 */ /* 0x000fe80000100800 */
[----:B------:R-:W-:Y:S01]  /*21da0*/  STL [R1+0x1124], R7 ;  /* 0x0011240701007387 */ /* 0x000fe20000100800 */
[----:B------:R-:W-:-:S03]  /*21db0*/  FADD R5, R127, R5 ;  /* 0x000000057f057221 */ /* 0x000fc60000000000 */
[----:B------:R-:W-:Y:S01]  /*21dc0*/  STL [R1+0x1128], R6 ;  /* 0x0011280601007387 */ /* 0x000fe20000100800 */
[----:B------:R-:W-:-:S03]  /*21dd0*/  FADD R4, R126, R4 ;  /* 0x000000047e047221 */ /* 0x000fc60000000000 */
[----:B------:R-:W-:Y:S04]  /*21de0*/  STL [R1+0x112c], R5 ;  /* 0x00112c0501007387 */ /* 0x000fe80000100800 */
[----:B------:R-:W-:Y:S01]  /*21df0*/  STL [R1+0x1130], R4 ;  /* 0x0011300401007387 */ /* 0x000fe20000100800 */
[----:B------:R-:W-:-:S01]  /*21e00*/  FADD R3, R125, R3 ;  /* 0x000000037d037221 */ /* 0x000fc20000000000 */
[----:B------:R-:W-:Y:S01]  /*21e10*/  FADD R2, R124, R2 ;  /* 0x000000027c027221 */ /* 0x000fe20000000000 */
[----:B------:R-:W-:-:S02]  /*21e20*/  FADD R0, R123, R0 ;  /* 0x000000007b007221 */ /* 0x000fc40000000000 */
[----:B------:R-:W3:Y:S04]  /*21e30*/  LDL R123, [R1+0xac] ;  /* 0x0000ac00017b7983 */ /* 0x000ee80000100800 */
[----:B------:R1:W-:Y:S04]  /*21e40*/  STL [R1+0x1134], R3 ;  /* 0x0011340301007387 */ /* 0x0003e80000100800 */
[----:B0-----:R-:W3:Y:S04]  /*21e50*/  LDL.LU R10, [R1+0x1140] ;  /* 0x00114000010a7983 */ /* 0x001ee80000300800 */
[----:B------:R0:W-:Y:S04]  /*21e60*/  STL [R1+0x1138], R2 ;  /* 0x0011380201007387 */ /* 0x0001e80000100800 */
[----:B------:R-:W4:Y:S04]  /*21e70*/  LDL R124, [R1+0xb0] ;  /* 0x0000b000017c7983 */ /* 0x000f280000100800 */
[----:B------:R0:W-:Y:S04]  /*21e80*/  STL [R1+0x113c], R0 ;  /* 0x00113c0001007387 */ /* 0x0001e80000100800 */
[----:B------:R-:W4:Y:S04]  /*21e90*/  LDL.LU R11, [R1+0x1144] ;  /* 0x00114400010b7983 */ /* 0x000f280000300800 */
        /* <DEDUP_REMOVED lines=21> */
[----:B-1----:R-:W2:Y:S04]  /*21ff0*/  LDL.LU R3, [R1+0x1170] ;  /* 0x0011700001037983 */ /* 0x002ea80000300800 */
[----:B------:R-:W2:Y:S04]  /*22000*/  LDL R137, [R1+0xe0] ;  /* 0x0000e00001897983 */ /* 0x000ea80000100800 */
[----:B0-----:R-:W2:Y:S04]  /*22010*/  LDL.LU R2, [R1+0x1174] ;  /* 0x0011740001027983 */ /* 0x001ea80000300800 */
[----:B------:R-:W2:Y:S04]  /*22020*/  LDL R136, [R1+0xe4] ;  /* 0x0000e40001887983 */ /* 0x000ea80000100800 */
[----:B------:R-:W2:Y:S04]  /*22030*/  LDL.LU R0, [R1+0x1178] ;  /* 0x0011780001007983 */ /* 0x000ea80000300800 */
[----:B------:R-:W2:Y:S04]  /*22040*/  LDL R144, [R1+0xe8] ;  /* 0x0000e80001907983 */ /* 0x000ea80000100800 */
[----:B------:R-:W2:Y:S04]  /*22050*/  LDL R143, [R1+0xec] ;  /* 0x0000ec00018f7983 */ /* 0x000ea80000100800 */
[----:B------:R-:W2:Y:S04]  /*22060*/  LDL R142, [R1+0xf0] ;  /* 0x0000f000018e7983 */ /* 0x000ea80000100800 */
[----:B------:R-:W2:Y:S04]  /*22070*/  LDL R141, [R1+0xf4] ;  /* 0x0000f400018d7983 */ /* 0x000ea80000100800 */
        /* <DEDUP_REMOVED lines=12> */
[----:B---3--:R-:W-:-:S03]  /*22140*/  FADD R10, R123, R10 ;  /* 0x0000000a7b0a7221 */ /* 0x008fc60000000000 */
[----:B------:R-:W3:Y:S04]  /*22150*/  LDL.LU R123, [R1+0x1568] ;  /* 0x00156800017b7983 */ /* 0x000ee80000300800 */
[----:B------:R0:W-:Y:S01]  /*22160*/  STL [R1+0x1140], R10 ;  /* 0x0011400a01007387 */ /* 0x0001e20000100800 */
[----:B----4-:R-:W-:-:S03]  /*22170*/  FADD R11, R124, R11 ;  /* 0x0000000b7c0b7221 */ /* 0x010fc60000000000 */
[----:B0-----:R-:W4:Y:S04]  /*22180*/  LDL.LU R10, [R1+0x1188] ;  /* 0x00118800010a7983 */ /* 0x001f280000300800 */
[----:B------:R-:W3:Y:S01]  /*22190*/  LDL.LU R124, [R1+0x1564] ;  /* 0x00156400017c7983 */ /* 0x000ee20000300800 */
[----:B--2---:R-:W-:-:S03]  /*221a0*/  FADD R12, R125, R12 ;  /* 0x0000000c7d0c7221 */ /* 0x004fc60000000000 */
[----:B------:R0:W-:Y:S01]  /*221b0*/  STL [R1+0x1144], R11 ;  /* 0x0011440b01007387 */ /* 0x0001e20000100800 */
[----:B------:R-:W-:-:S03]  /*221c0*/  FADD R13, R126, R13 ;  /* 0x0000000d7e0d7221 */ /* 0x000fc60000000000 */
[----:B0-----:R-:W2:Y:S04]  /*221d0*/  LDL.LU R11, [R1+0x1184] ;  /* 0x00118400010b7983 */ /* 0x001ea80000300800 */
[----:B------:R-:W3:Y:S01]  /*221e0*/  LDL.LU R125, [R1+0x1560] ;  /* 0x00156000017d7983 */ /* 0x000ee20000300800 */
[----:B------:R-:W-:-:S03]  /*221f0*/  FADD R128, R127, R128 ;  /* 0x000000807f807221 */ /* 0x000fc60000000000 */
[----:B------:R0:W-:Y:S01]  /*22200*/  STL [R1+0x1148], R12 ;  /* 0x0011480c01007387 */ /* 0x0001e20000100800 */
[----:B------:R-:W-:-:S03]  /*22210*/  FADD R130, R129, R130 ;  /* 0x0000008281827221 */ /* 0x000fc60000000000 */
[----:B0-----:R-:W3:Y:S04]  /*22220*/  LDL.LU R12, [R1+0x1180] ;  /* 0x00118000010c7983 */ /* 0x001ee80000300800 */
[----:B------:R-:W3:Y:S04]  /*22230*/  LDL.LU R126, [R1+0x155c] ;  /* 0x00155c00017e7983 */ /* 0x000ee80000300800 */
[----:B------:R0:W-:Y:S01]  /*22240*/  STL [R1+0x114c], R13 ;  /* 0x00114c0d01007387 */ /* 0x0001e20000100800 */
[----:B------:R-:W-:-:S01]  /*22250*/  FADD R151, R131, R151 ;  /* 0x0000009783977221 */ /* 0x000fc20000000000 */
[----:B------:R-:W-:-:S02]  /*22260*/  FADD R149, R150, R149 ;  /* 0x0000009596957221 */ /* 0x000fc40000000000 */
[----:B0-----:R-:W3:Y:S04]  /*22270*/  LDL.LU R13, [R1+0x117c] ;  /* 0x00117c00010d7983 */ /* 0x001ee80000300800 */
[----:B------:R-:W3:Y:S01]  /*22280*/  LDL.LU R127, [R1+0x1558] ;  /* 0x00155800017f7983 */ /* 0x000ee20000300800 */
[----:B------:R-:W-:-:S03]  /*22290*/  FADD R17, R148, R17 ;  /* 0x0000001194117221 */ /* 0x000fc60000000000 */
[----:B------:R0:W-:Y:S01]  /*222a0*/  STL [R1+0x1150], R128 ;  /* 0x0011508001007387 */ /* 0x0001e20000100800 */
[----:B------:R-:W-:-:S03]  /*222b0*/  FADD R16, R147, R16 ;  /* 0x0000001093107221 */ /* 0x000fc60000000000 */
[----:B0-----:R-:W3:Y:S01]  /*222c0*/  LDL.LU R128, [R1+0x1554] ;  /* 0x0015540001807983 */ /* 0x001ee20000300800 */
[----:B------:R-:W-:-:S03]  /*222d0*/  FADD R15, R146, R15 ;  /* 0x0000000f920f7221 */ /* 0x000fc60000000000 */
[----:B------:R-:W3:Y:S04]  /*222e0*/  LDL.LU R129, [R1+0x1550] ;  /* 0x0015500001817983 */ /* 0x000ee80000300800 */
[----:B------:R0:W-:Y:S01]  /*222f0*/  STL [R1+0x1154], R130 ;  /* 0x0011548201007387 */ /* 0x0001e20000100800 */
[----:B------:R-:W-:-:S03]  /*22300*/  FADD R14, R145, R14 ;  /* 0x0000000e910e7221 */ /* 0x000fc60000000000 */
[----:B0-----:R-:W3:Y:S01]  /*22310*/  LDL.LU R130, [R1+0x154c] ;  /* 0x00154c0001827983 */ /* 0x001ee20000300800 */
[----:B------:R-:W-:-:S03]  /*22320*/  FADD R3, R139, R3 ;  /* 0x000000038b037221 */ /* 0x000fc60000000000 */
[----:B------:R-:W3:Y:S04]  /*22330*/  LDL.LU R131, [R1+0x1548] ;  /* 0x0015480001837983 */ /* 0x000ee80000300800 */
[----:B------:R-:W-:Y:S01]  /*22340*/  STL [R1+0x1158], R151 ;  /* 0x0011589701007387 */ /* 0x000fe20000100800 */
[----:B------:R-:W-:-:S03]  /*22350*/  FADD R2, R137, R2 ;  /* 0x0000000289027221 */ /* 0x000fc60000000000 */
[----:B------:R-:W-:Y:S04]  /*22360*/  STL [R1+0x115c], R149 ;  /* 0x00115c9501007387 */ /* 0x000fe80000100800 */
[----:B------:R-:W-:Y:S01]  /*22370*/  STL [R1+0x1160], R17 ;  /* 0x0011601101007387 */ /* 0x000fe20000100800 */
[----:B------:R-:W-:-:S03]  /*22380*/  FADD R0, R136, R0 ;  /* 0x0000000088007221 */ /* 0x000fc60000000000 */
[----:B------:R-:W-:Y:S04]  /*22390*/  STL [R1+0x1164], R16 ;  /* 0x0011641001007387 */ /* 0x000fe80000100800 */
[----:B------:R-:W-:Y:S04]  /*223a0*/  STL [R1+0x1168], R15 ;  /* 0x0011680f01007387 */ /* 0x000fe80000100800 */
[----:B------:R-:W-:Y:S04]  /*223b0*/  STL [R1+0x116c], R14 ;  /* 0x00116c0e01007387 */ /* 0x000fe80000100800 */
[----:B------:R-:W3:Y:S04]  /*223c0*/  LDL R139, [R1+0x110] ;  /* 0x00011000018b7983 */ /* 0x000ee80000100800 */
[----:B------:R0:W-:Y:S04]  /*223d0*/  STL [R1+0x1170], R3 ;  /* 0x0011700301007387 */ /* 0x0001e80000100800 */
[----:B0-----:R-:W3:Y:S04]  /*223e0*/  LDL.LU R3, [R1+0x11a4] ;  /* 0x0011a40001037983 */ /* 0x001ee80000300800 */
[----:B------:R0:W-:Y:S04]  /*223f0*/  STL [R1+0x1174], R2 ;  /* 0x0011740201007387 */ /* 0x0001e80000100800 */
[----:B------:R-:W3:Y:S04]  /*22400*/  LDL R137, [R1+0x114] ;  /* 0x0001140001897983 */ /* 0x000ee80000100800 */
[----:B------:R1:W-:Y:S04]  /*22410*/  STL [R1+0x1178], R0 ;  /* 0x0011780001007387 */ /* 0x0003e80000100800 */
[----:B0-----:R-:W3:Y:S04]  /*22420*/  LDL.LU R2, [R1+0x11a8] ;  /* 0x0011a80001027983 */ /* 0x001ee80000300800 */
[----:B------:R-:W3:Y:S04]  /*22430*/  LDL R136, [R1+0x118] ;  /* 0x0001180001887983 */ /* 0x000ee80000100800 */
[----:B-1----:R-:W3:Y:S01]  /*22440*/  LDL.LU R0, [R1+0x11ac] ;  /* 0x0011ac0001007983 */ /* 0x002ee20000300800 */
[----:B------:R-:W-:-:S01]  /*22450*/  FADD R9, R140, R9 ;  /* 0x000000098c097221 */ /* 0x000fc20000000000 */
[----:B------:R-:W-:Y:S01]  /*22460*/  FADD R8, R138, R8 ;  /* 0x000000088a087221 */ /* 0x000fe20000000000 */
[----:B------:R-:W-:-:S01]  /*22470*/  FADD R7, R135, R7 ;  /* 0x0000000787077221 */ /* 0x000fc20000000000 */
[----:B------:R-:W-:Y:S01]  /*22480*/  FADD R6, R134, R6 ;  /* 0x0000000686067221 */ /* 0x000fe20000000000 */
[----:B------:R-:W-:-:S01]  /*22490*/  FADD R5, R133, R5 ;  /* 0x0000000585057221 */ /* 0x000fc20000000000 */
[----:B------:R-:W-:Y:S01]  /*224a0*/  FADD R4, R132, R4 ;  /* 0x0000000484047221 */ /* 0x000fe20000000000 */
[----:B----4-:R-:W-:-:S01]  /*224b0*/  FADD R10, R141, R10 ;  /* 0x0000000a8d0a7221 */ /* 0x010fc20000000000 */
[----:B--2---:R-:W-:Y:S01]  /*224c0*/  FADD R11, R142, R11 ;  /* 0x0000000b8e0b7221 */ /* 0x004fe20000000000 */
[----:B---3--:R-:W-:-:S01]  /*224d0*/  FADD R12, R143, R12 ;  /* 0x0000000c8f0c7221 */ /* 0x008fc20000000000 */
[----:B------:R-:W-:-:S05]  /*224e0*/  FADD R13, R144, R13 ;  /* 0x0000000d900d7221 */ /* 0x000fca0000000000 */
[----:B------:R-:W-:Y:S04]  /*224f0*/  STL [R1+0x117c], R13 ;  /* 0x00117c0d01007387 */ /* 0x000fe80000100800 */
[----:B------:R-:W-:Y:S04]  /*22500*/  STL [R1+0x1180], R12 ;  /* 0x0011800c01007387 */ /* 0x000fe80000100800 */
[----:B------:R-:W-:Y:S04]  /*22510*/  STL [R1+0x1184], R11 ;  /* 0x0011840b01007387 */ /* 0x000fe80000100800 */
[----:B------:R0:W-:Y:S04]  /*22520*/  STL [R1+0x1188], R10 ;  /* 0x0011880a01007387 */ /* 0x0001e80000100800 */
[----:B------:R-:W-:Y:S04]  /*22530*/  STL [R1+0x118c], R9 ;  /* 0x00118c0901007387 */ /* 0x000fe80000100800 */
[----:B------:R-:W-:Y:S04]  /*22540*/  STL [R1+0x1190], R8 ;  /* 0x0011900801007387 */ /* 0x000fe80000100800 */
[----:B------:R1:W-:Y:S04]  /*22550*/  STL [R1+0x1194], R7 ;  /* 0x0011940701007387 */ /* 0x0003e80000100800 */
[----:B0-----:R-:W2:Y:S04]  /*22560*/  LDL R10, [R1+0x11c] ;  /* 0x00011c00010a7983 */ /* 0x001ea80000100800 */
[----:B------:R0:W-:Y:S04]  /*22570*/  STL [R1+0x1198], R6 ;  /* 0x0011980601007387 */ /* 0x0001e80000100800 */
[----:B------:R-:W3:Y:S04]  /*22580*/  LDL R132, [R1+0x120] ;  /* 0x0001200001847983 */ /* 0x000ee80000100800 */
[----:B------:R-:W-:Y:S04]  /*22590*/  STL [R1+0x119c], R5 ;  /* 0x00119c0501007387 */ /* 0x000fe80000100800 */
[----:B------:R-:W4:Y:S04]  /*225a0*/  LDL R133, [R1+0x124] ;  /* 0x0001240001857983 */ /* 0x000f280000100800 */
[----:B------:R-:W-:Y:S04]  /*225b0*/  STL [R1+0x11a0], R4 ;  /* 0x0011a00401007387 */ /* 0x000fe80000100800 */
[----:B------:R-:W4:Y:S04]  /*225c0*/  LDL R134, [R1+0x128] ;  /* 0x0001280001867983 */ /* 0x000f280000100800 */
[----:B------:R-:W4:Y:S04]  /*225d0*/  LDL R135, [R1+0x12c] ;  /* 0x00012c0001877983 */ /* 0x000f280000100800 */
[----:B------:R-:W4:Y:S04]  /*225e0*/  LDL R151, [R1+0x130] ;  /* 0x0001300001977983 */ /* 0x000f280000100800 */
[----:B------:R-:W4:Y:S04]  /*225f0*/  LDL R150, [R1+0x134] ;  /* 0x0001340001967983 */ /* 0x000f280000100800 */
[----:B------:R-:W4:Y:S04]  /*22600*/  LDL R149, [R1+0x138] ;  /* 0x0001380001957983 */ /* 0x000f280000100800 */
[----:B------:R-:W4:Y:S04]  /*22610*/  LDL R148, [R1+0x13c] ;  /* 0x00013c0001947983 */ /* 0x000f280000100800 */
[----:B------:R-:W4:Y:S01]  /*22620*/  LDL R147, [R1+0x140] ;  /* 0x0001400001937983 */ /* 0x000f220000100800 */
[----:B------:R-:W-:-:S03]  /*22630*/  FADD R3, R139, R3 ;  /* 0x000000038b037221 */ /* 0x000fc60000000000 */
[----:B------:R-:W4:Y:S04]  /*22640*/  LDL R144, [R1+0x144] ;  /* 0x0001440001907983 */ /* 0x000f280000100800 */
[----:B------:R-:W4:Y:S04]  /*22650*/  LDL R142, [R1+0x148] ;  /* 0x00014800018e7983 */ /* 0x000f280000100800 */
[----:B------:R-:W2:Y:S04]  /*22660*/  LDL R140, [R1+0x14c] ;  /* 0x00014c00018c7983 */ /* 0x000ea80000100800 */
[----:B-1----:R-:W2:Y:S01]  /*22670*/  LDL.LU R7, [R1+0x11e0] ;  /* 0x0011e00001077983 */ /* 0x002ea20000300800 */
[----:B------:R-:W-:-:S03]  /*22680*/  FADD R2, R137, R2 ;  /* 0x0000000289027221 */ /* 0x000fc60000000000 */
[----:B------:R-:W4:Y:S04]  /*22690*/  LDL R138, [R1+0x150] ;  /* 0x00015000018a7983 */ /* 0x000f280000100800 */
[----:B0-----:R-:W4:Y:S04]  /*226a0*/  LDL.LU R6, [R1+0x11e4] ;  /* 0x0011e40001067983 */ /* 0x001f280000300800 */
[----:B------:R-:W4:Y:S04]  /*226b0*/  LDL.LU R8, [R1+0x11dc] ;  /* 0x0011dc0001087983 */ /* 0x000f280000300800 */
[----:B------:R-:W4:Y:S04]  /*226c0*/  LDL.LU R11, [R1+0x11d8] ;  /* 0x0011d800010b7983 */ /* 0x000f280000300800 */
[----:B------:R0:W-:Y:S01]  /*226d0*/  STL [R1+0x11a4], R3 ;  /* 0x0011a40301007387 */ /* 0x0001e20000100800 */
[----:B------:R-:W-:-:S03]  /*226e0*/  FADD R0, R136, R0 ;  /* 0x0000000088007221 */ /* 0x000fc60000000000 */
[----:B0-----:R-:W3:Y:S04]  /*226f0*/  LDL.LU R3, [R1+0x11b0] ;  /* 0x0011b00001037983 */ /* 0x001ee80000300800 */
[----:B------:R0:W-:Y:S04]  /*22700*/  STL [R1+0x11a8], R2 ;  /* 0x0011a80201007387 */ /* 0x0001e80000100800 */
[----:B------:R-:W4:Y:S04]  /*22710*/  LDL.LU R4, [R1+0x11b4] ;  /* 0x0011b40001047983 */ /* 0x000f280000300800 */
[----:B------:R-:W4:Y:S04]  /*22720*/  LDL.LU R5, [R1+0x11b8] ;  /* 0x0011b80001057983 */ /* 0x000f280000300800 */
[----:B------:R1:W-:Y:S04]  /*22730*/  STL [R1+0x11ac], R0 ;  /* 0x0011ac0001007387 */ /* 0x0003e80000100800 */
[----:B------:R-:W4:Y:S04]  /*22740*/  LDL.LU R9, [R1+0x11bc] ;  /* 0x0011bc0001097983 */ /* 0x000f280000300800 */
[----:B------:R-:W4:Y:S04]  /*22750*/  LDL.LU R17, [R1+0x11c0] ;  /* 0x0011c00001117983 */ /* 0x000f280000300800 */
[----:B------:R-:W4:Y:S04]  /*22760*/  LDL.LU R16, [R1+0x11c4] ;  /* 0x0011c40001107983 */ /* 0x000f280000300800 */
[----:B------:R-:W4:Y:S04]  /*22770*/  LDL.LU R15, [R1+0x11c8] ;  /* 0x0011c800010f7983 */ /* 0x000f280000300800 */
[----:B------:R-:W4:Y:S04]  /*22780*/  LDL.LU R14, [R1+0x11cc] ;  /* 0x0011cc00010e7983 */ /* 0x000f280000300800 */
[----:B------:R-:W4:Y:S04]  /*22790*/  LDL.LU R13, [R1+0x11d0] ;  /* 0x0011d000010d7983 */ /* 0x000f280000300800 */
[----:B------:R-:W4:Y:S04]  /*227a0*/  LDL.LU R12, [R1+0x11d4] ;  /* 0x0011d400010c7983 */ /* 0x000f280000300800 */
[----:B------:R-:W4:Y:S04]  /*227b0*/  LDL R136, [R1+0x154] ;  /* 0x0001540001887983 */ /* 0x000f280000100800 */
[----:B------:R-:W4:Y:S04]  /*227c0*/  LDL R146, [R1+0x158] ;  /* 0x0001580001927983 */ /* 0x000f280000100800 */
[----:B------:R-:W4:Y:S04]  /*227d0*/  LDL R145, [R1+0x15c] ;  /* 0x00015c0001917983 */ /* 0x000f280000100800 */
[----:B------:R-:W4:Y:S04]  /*227e0*/  LDL R143, [R1+0x160] ;  /* 0x00016000018f7983 */ /* 0x000f280000100800 */
[----:B------:R-:W4:Y:S04]  /*227f0*/  LDL R141, [R1+0x164] ;  /* 0x00016400018d7983 */ /* 0x000f280000100800 */
[----:B------:R-:W4:Y:S04]  /*22800*/  LDL R139, [R1+0x168] ;  /* 0x00016800018b7983 */ /* 0x000f280000100800 */
[----:B0-----:R-:W4:Y:S04]  /*22810*/  LDL.LU R2, [R1+0x11fc] ;  /* 0x0011fc0001027983 */ /* 0x001f280000300800 */
[----:B------:R-:W4:Y:S04]  /*22820*/  LDL R137, [R1+0x16c] ;  /* 0x00016c0001897983 */ /* 0x000f280000100800 */
[----:B-1----:R-:W4:Y:S01]  /*22830*/  LDL.LU R0, [R1+0x1200] ;  /* 0x0012000001007983 */ /* 0x002f220000300800 */
[----:B--2---:R-:W-:-:S01]  /*22840*/  FADD R7, R140, R7 ;  /* 0x000000078c077221 */ /* 0x004fc20000000000 */
[----:B---3--:R-:W-:-:S02]  /*22850*/  FADD R3, R10, R3 ;  /* 0x000000030a037221 */ /* 0x008fc40000000000 */
[----:B------:R-:W2:Y:S04]  /*22860*/  LDL.LU R10, [R1+0x11e8] ;  /* 0x0011e800010a7983 */ /* 0x000ea80000300800 */
[----:B------:R0:W-:Y:S01]  /*22870*/  STL [R1+0x11b0], R3 ;  /* 0x0011b00301007387 */ /* 0x0001e20000100800 */
[----:B----4-:R-:W-:-:S01]  /*22880*/  FADD R4, R132, R4 ;  /* 0x0000000484047221 */ /* 0x010fc20000000000 */
[----:B------:R-:W-:Y:S02]  /*22890*/  FADD R5, R133, R5 ;  /* 0x0000000585057221 */ /* 0x000fe40000000000 */
[----:B0-----:R-:W3:Y:S04]  /*228a0*/  LDL.LU R3, [R1+0x11f8] ;  /* 0x0011f80001037983 */ /* 0x001ee80000300800 */
[----:B------:R-:W4:Y:S01]  /*228b0*/  LDL.LU R132, [R1+0x1544] ;  /* 0x0015440001847983 */ /* 0x000f220000300800 */
[----:B------:R-:W-:-:S03]  /*228c0*/  FADD R9, R134, R9 ;  /* 0x0000000986097221 */ /* 0x000fc60000000000 */
[----:B------:R0:W-:Y:S01]  /*228d0*/  STL [R1+0x11b4], R4 ;  /* 0x0011b40401007387 */ /* 0x0001e20000100800 */
[----:B------:R-:W-:-:S03]  /*228e0*/  FADD R17, R135, R17 ;  /* 0x0000001187117221 */ /* 0x000fc60000000000 */
[----:B0-----:R-:W4:Y:S04]  /*228f0*/  LDL.LU R4, [R1+0x11f4] ;  /* 0x0011f40001047983 */ /* 0x001f280000300800 */
[----:B------:R-:W4:Y:S04]  /*22900*/  LDL.LU R133, [R1+0x1540] ;  /* 0x0015400001857983 */ /* 0x000f280000300800 */
[----:B------:R0:W-:Y:S01]  /*22910*/  STL [R1+0x11b8], R5 ;  /* 0x0011b80501007387 */ /* 0x0001e20000100800 */
[----:B------:R-:W-:-:S01]  /*22920*/  FADD R16, R151, R16 ;  /* 0x0000001097107221 */ /* 0x000fc20000000000 */
[----:B------:R-:W-:-:S02]  /*22930*/  FADD R15, R150, R15 ;  /* 0x0000000f960f7221 */ /* 0x000fc40000000000 */
[----:B0-----:R-:W4:Y:S04]  /*22940*/  LDL.LU R5, [R1+0x11f0] ;  /* 0x0011f00001057983 */ /* 0x001f280000300800 */
[----:B------:R-:W4:Y:S04]  /*22950*/  LDL.LU R134, [R1+0x153c] ;  /* 0x00153c0001867983 */ /* 0x000f280000300800 */
[----:B------:R0:W-:Y:S01]  /*22960*/  STL [R1+0x11bc], R9 ;  /* 0x0011bc0901007387 */ /* 0x0001e20000100800 */
[----:B------:R-:W-:-:S01]  /*22970*/  FADD R14, R149, R14 ;  /* 0x0000000e950e7221 */ /* 0x000fc20000000000 */
[----:B------:R-:W-:-:S02]  /*22980*/  FADD R13, R148, R13 ;  /* 0x0000000d940d7221 */ /* 0x000fc40000000000 */
[----:B0-----:R-:W4:Y:S01]  /*22990*/  LDL.LU R9, [R1+0x11ec] ;  /* 0x0011ec0001097983 */ /* 0x001f220000300800 */
[----:B------:R-:W-:-:S01]  /*229a0*/  FADD R12, R147, R12 ;  /* 0x0000000c930c7221 */ /* 0x000fc20000000000 */
[----:B------:R-:W-:Y:S02]  /*229b0*/  FADD R11, R144, R11 ;  /* 0x0000000b900b7221 */ /* 0x000fe40000000000 */
[----:B------:R-:W4:Y:S01]  /*229c0*/  LDL.LU R135, [R1+0x1538] ;  /* 0x0015380001877983 */ /* 0x000f220000300800 */
[----:B------:R-:W-:-:S03]  /*229d0*/  FADD R8, R142, R8 ;  /* 0x000000088e087221 */ /* 0x000fc60000000000 */
[----:B------:R-:W-:Y:S01]  /*229e0*/  STL [R1+0x11c0], R17 ;  /* 0x0011c01101007387 */ /* 0x000fe20000100800 */
[----:B------:R-:W-:-:S03]  /*229f0*/  FADD R6, R138, R6 ;  /* 0x000000068a067221 */ /* 0x000fc60000000000 */
[----:B------:R-:W-:Y:S04]  /*22a00*/  STL [R1+0x11c4], R16 ;  /* 0x0011c41001007387 */ /* 0x000fe80000100800 */
[----:B------:R-:W-:Y:S04]  /*22a10*/  STL [R1+0x11c8], R15 ;  /* 0x0011c80f01007387 */ /* 0x000fe80000100800 */
[----:B------:R-:W-:Y:S04]  /*22a20*/  STL [R1+0x11cc], R14 ;  /* 0x0011cc0e01007387 */ /* 0x000fe80000100800 */
[----:B------:R-:W-:Y:S04]  /*22a30*/  STL [R1+0x11d0], R13 ;  /* 0x0011d00d01007387 */ /* 0x000fe80000100800 */
[----:B------:R-:W-:Y:S04]  /*22a40*/  STL [R1+0x11d4], R12 ;  /* 0x0011d40c01007387 */ /* 0x000fe80000100800 */
[----:B------:R-:W-:Y:S04]  /*22a50*/  STL [R1+0x11d8], R11 ;  /* 0x0011d80b01007387 */ /* 0x000fe80000100800 */
[----:B------:R-:W4:Y:S04]  /*22a60*/  LDL R144, [R1+0x170] ;  /* 0x0001700001907983 */ /* 0x000f280000100800 */
[----:B------:R-:W-:Y:S04]  /*22a70*/  STL [R1+0x11dc], R8 ;  /* 0x0011dc0801007387 */ /* 0x000fe80000100800 */
[----:B------:R0:W-:Y:S04]  /*22a80*/  STL [R1+0x11e4], R6 ;  /* 0x0011e40601007387 */ /* 0x0001e80000100800 */
[----:B------:R1:W-:Y:S04]  /*22a90*/  STL [R1+0x11e0], R7 ;  /* 0x0011e00701007387 */ /* 0x0003e80000100800 */
[----:B0-----:R-:W4:Y:S04]  /*22aa0*/  LDL.LU R6, [R1+0x1204] ;  /* 0x0012040001067983 */ /* 0x001f280000300800 */
[----:B------:R-:W4:Y:S04]  /*22ab0*/  LDL R142, [R1+0x174] ;  /* 0x00017400018e7983 */ /* 0x000f280000100800 */
[----:B-1----:R-:W4:Y:S04]  /*22ac0*/  LDL.LU R7, [R1+0x1208] ;  /* 0x0012080001077983 */ /* 0x002f280000300800 */
[----:B------:R-:W4:Y:S04]  /*22ad0*/  LDL R140, [R1+0x178] ;  /* 0x00017800018c7983 */ /* 0x000f280000100800 */
[----:B------:R-:W4:Y:S04]  /*22ae0*/  LDL.LU R8, [R1+0x120c] ;  /* 0x00120c0001087983 */ /* 0x000f280000300800 */
[----:B------:R-:W4:Y:S04]  /*22af0*/  LDL R138, [R1+0x17c] ;  /* 0x00017c00018a7983 */ /* 0x000f280000100800 */
[----:B------:R-:W4:Y:S01]  /*22b00*/  LDL.LU R11, [R1+0x1210] ;  /* 0x00121000010b7983 */ /* 0x000f220000300800 */
[----:B------:R-:W-:-:S01]  /*22b10*/  FADD R2, R139, R2 ;  /* 0x000000028b027221 */ /* 0x000fc20000000000 */
[----:B------:R-:W-:Y:S01]  /*22b20*/  FADD R0, R137, R0 ;  /* 0x0000000089007221 */ /* 0x000fe20000000000 */
[----:B--2---:R-:W-:-:S02]  /*22b30*/  FADD R10, R136, R10 ;  /* 0x0000000a880a7221 */ /* 0x004fc40000000000 */
[----:B------:R-:W2:Y:S04]  /*22b40*/  LDL R136, [R1+0x180] ;  /* 0x0001800001887983 */ /* 0x000ea80000100800 */
[----:B------:R0:W-:Y:S01]  /*22b50*/  STL [R1+0x11e8], R10 ;  /* 0x0011e80a01007387 */ /* 0x0001e20000100800 */
[----:B---3--:R-:W-:-:S03]  /*22b60*/  FADD R3, R141, R3 ;  /* 0x000000038d037221 */ /* 0x008fc60000000000 */
[----:B0-----:R-:W2:Y:S01]  /*22b70*/  LDL.LU R10, [R1+0x1214] ;  /* 0x00121400010a7983 */ /* 0x001ea20000300800 */
[----:B----4-:R-:W-:-:S01]  /*22b80*/  FADD R4, R143, R4 ;  /* 0x000000048f047221 */ /* 0x010fc20000000000 */
[----:B------:R-:W-:Y:S01]  /*22b90*/  FADD R5, R145, R5 ;  /* 0x0000000591057221 */ /* 0x000fe20000000000 */
[----:B------:R-:W-:-:S05]  /*22ba0*/  FADD R9, R146, R9 ;  /* 0x0000000992097221 */ /* 0x000fca0000000000 */
[----:B------:R-:W-:Y:S04]  /*22bb0*/  STL [R1+0x11ec], R9 ;  /* 0x0011ec0901007387 */ /* 0x000fe80000100800 */
[----:B------:R0:W-:Y:S04]  /*22bc0*/  STL [R1+0x11f0], R5 ;  /* 0x0011f00501007387 */ /* 0x0001e80000100800 */
[----:B------:R-:W-:Y:S04]  /*22bd0*/  STL [R1+0x11f4], R4 ;  /* 0x0011f40401007387 */ /* 0x000fe80000100800 */
[----:B------:R-:W3:Y:S04]  /*22be0*/  LDL R15, [R1+0x184] ;  /* 0x00018400010f7983 */ /* 0x000ee80000100800 */
[----:B------:R-:W-:Y:S04]  /*22bf0*/  STL [R1+0x11f8], R3 ;  /* 0x0011f80301007387 */ /* 0x000fe80000100800 */
[----:B------:R-:W4:Y:S04]  /*22c00*/  LDL R16, [R1+0x188] ;  /* 0x0001880001107983 */ /* 0x000f280000100800 */
[----:B------:R-:W-:Y:S04]  /*22c10*/  STL [R1+0x11fc], R2 ;  /* 0x0011fc0201007387 */ /* 0x000fe80000100800 */
[----:B------:R-:W4:Y:S04]  /*22c20*/  LDL R151, [R1+0x18c] ;  /* 0x00018c0001977983 */ /* 0x000f280000100800 */
[----:B------:R1:W-:Y:S04]  /*22c30*/  STL [R1+0x1200], R0 ;  /* 0x0012000001007387 */ /* 0x0003e80000100800 */
[----:B------:R-:W3:Y:S04]  /*22c40*/  LDL R149, [R1+0x190] ;  /* 0x0001900001957983 */ /* 0x000ee80000100800 */
[----:B------:R-:W4:Y:S04]  /*22c50*/  LDL R147, [R1+0x194] ;  /* 0x0001940001937983 */ /* 0x000f280000100800 */
[----:B------:R-:W3:Y:S04]  /*22c60*/  LDL R145, [R1+0x198] ;  /* 0x0001980001917983 */ /* 0x000ee80000100800 */
[----:B0-----:R-:W3:Y:S01]  /*22c70*/  LDL.LU R5, [R1+0x122c] ;  /* 0x00122c0001057983 */ /* 0x001ee20000300800 */
[----:B------:R-:W-:-:S03]  /*22c80*/  FADD R6, R144, R6 ;  /* 0x0000000690067221 */ /* 0x000fc60000000000 */
[----:B------:R-:W4:Y:S04]  /*22c90*/  LDL R143, [R1+0x19c] ;  /* 0x00019c00018f7983 */ /* 0x000f280000100800 */
[----:B-1----:R-:W4:Y:S01]  /*22ca0*/  LDL.LU R0, [R1+0x1230] ;  /* 0x0012300001007983 */ /* 0x002f220000300800 */
[----:B------:R-:W-:-:S03]  /*22cb0*/  FADD R7, R142, R7 ;  /* 0x000000078e077221 */ /* 0x000fc60000000000 */
[----:B------:R-:W4:Y:S04]  /*22cc0*/  LDL R141, [R1+0x1a0] ;  /* 0x0001a000018d7983 */ /* 0x000f280000100800 */
[----:B------:R-:W4:Y:S04]  /*22cd0*/  LDL.LU R2, [R1+0x1234] ;  /* 0x0012340001027983 */ /* 0x000f280000300800 */
[----:B------:R-:W4:Y:S04]  /*22ce0*/  LDL R139, [R1+0x1a4] ;  /* 0x0001a400018b7983 */ /* 0x000f280000100800 */
[----:B------:R-:W4:Y:S01]  /*22cf0*/  LDL.LU R3, [R1+0x1238] ;  /* 0x0012380001037983 */ /* 0x000f220000300800 */
[----:B------:R-:W-:-:S03]  /*22d00*/  FADD R8, R140, R8 ;  /* 0x000000088c087221 */ /* 0x000fc60000000000 */
[----:B------:R-:W4:Y:S04]  /*22d10*/  LDL R137, [R1+0x1a8] ;  /* 0x0001a80001897983 */ /* 0x000f280000100800 */
[----:B------:R-:W4:Y:S04]  /*22d20*/  LDL.LU R4, [R1+0x123c] ;  /* 0x00123c0001047983 */ /* 0x000f280000300800 */
[----:B------:R0:W-:Y:S04]  /*22d30*/  STL [R1+0x1204], R6 ;  /* 0x0012040601007387 */ /* 0x0001e80000100800 */
[----:B0-----:R-:W4:Y:S04]  /*22d40*/  LDL.LU R6, [R1+0x1228] ;  /* 0x0012280001067983 */ /* 0x001f280000300800 */
[----:B------:R0:W-:Y:S04]  /*22d50*/  STL [R1+0x1208], R7 ;  /* 0x0012080701007387 */ /* 0x0001e80000100800 */
[----:B0-----:R-:W4:Y:S04]  /*22d60*/  LDL.LU R7, [R1+0x1224] ;  /* 0x0012240001077983 */ /* 0x001f280000300800 */
[----:B------:R-:W4:Y:S04]  /*22d70*/  LDL.LU R14, [R1+0x1218] ;  /* 0x00121800010e7983 */ /* 0x000f280000300800 */
[----:B------:R-:W4:Y:S04]  /*22d80*/  LDL.LU R9, [R1+0x121c] ;  /* 0x00121c0001097983 */ /* 0x000f280000300800 */
[----:B------:R0:W-:Y:S04]  /*22d90*/  STL [R1+0x120c], R8 ;  /* 0x00120c0801007387 */ /* 0x0001e80000100800 */
[----:B0-----:R-:W4:Y:S01]  /*22da0*/  LDL.LU R8, [R1+0x1220] ;  /* 0x0012200001087983 */ /* 0x001f220000300800 */
[----:B------:R-:W-:-:S03]  /*22db0*/  FADD R11, R138, R11 ;  /* 0x0000000b8a0b7221 */ /* 0x000fc60000000000 */
[----:B------:R-:W4:Y:S01]  /*22dc0*/  LDL R138, [R1+0x1b0] ;  /* 0x0001b000018a7983 */ /* 0x000f220000100800 */
[----:B--2---:R-:W-:-:S03]  /*22dd0*/  FADD R10, R136, R10 ;  /* 0x0000000a880a7221 */ /* 0x004fc60000000000 */
[----:B------:R-:W2:Y:S04]  /*22de0*/  LDL R136, [R1+0x1ac] ;  /* 0x0001ac0001887983 */ /* 0x000ea80000100800 */
[----:B------:R-:W-:Y:S04]  /*22df0*/  STL [R1+0x1210], R11 ;  /* 0x0012100b01007387 */ /* 0x000fe80000100800 */
[----:B------:R-:W2:Y:S04]  /*22e00*/  LDL R140, [R1+0x1b4] ;  /* 0x0001b400018c7983 */ /* 0x000ea80000100800 */
[----:B------:R0:W-:Y:S04]  /*22e10*/  STL [R1+0x1214], R10 ;  /* 0x0012140a01007387 */ /* 0x0001e80000100800 */
[----:B------:R-:W2:Y:S04]  /*22e20*/  LDL R142, [R1+0x1b8] ;  /* 0x0001b800018e7983 */ /* 0x000ea80000100800 */
[----:B------:R-:W2:Y:S04]  /*22e30*/  LDL R144, [R1+0x1bc] ;  /* 0x0001bc0001907983 */ /* 0x000ea80000100800 */
[----:B0-----:R-:W2:Y:S04]  /*22e40*/  LDL R10, [R1+0x1c0] ;  /* 0x0001c000010a7983 */ /* 0x001ea80000100800 */
[----:B------:R-:W2:Y:S04]  /*22e50*/  LDL R11, [R1+0x1c4] ;  /* 0x0001c400010b7983 */ /* 0x000ea80000100800 */
[----:B------:R-:W2:Y:S04]  /*22e60*/  LDL R12, [R1+0x1c8] ;  /* 0x0001c800010c7983 */ /* 0x000ea80000100800 */
[----:B------:R-:W2:Y:S04]  /*22e70*/  LDL R13, [R1+0x1cc] ;  /* 0x0001cc00010d7983 */ /* 0x000ea80000100800 */
[----:B------:R-:W2:Y:S04]  /*22e80*/  LDL R17, [R1+0x1d0] ;  /* 0x0001d00001117983 */ /* 0x000ea80000100800 */
[----:B------:R-:W2:Y:S04]  /*22e90*/  LDL R150, [R1+0x1d4] ;  /* 0x0001d40001967983 */ /* 0x000ea80000100800 */
[----:B------:R-:W2:Y:S04]  /*22ea0*/  LDL R148, [R1+0x1d8] ;  /* 0x0001d80001947983 */ /* 0x000ea80000100800 */
[----:B------:R-:W2:Y:S01]  /*22eb0*/  LDL R146, [R1+0x1dc] ;  /* 0x0001dc0001927983 */ /* 0x000ea20000100800 */
[----:B---3--:R-:W-:-:S01]  /*22ec0*/  FADD R5, R145, R5 ;  /* 0x0000000591057221 */ /* 0x008fc20000000000 */
[----:B----4-:R-:W-:Y:S01]  /*22ed0*/  FADD R0, R143, R0 ;  /* 0x000000008f007221 */ /* 0x010fe20000000000 */
[----:B------:R-:W-:-:S01]  /*22ee0*/  FADD R2, R141, R2 ;  /* 0x000000028d027221 */ /* 0x000fc20000000000 */
[----:B------:R-:W-:Y:S01]  /*22ef0*/  FADD R3, R139, R3 ;  /* 0x000000038b037221 */ /* 0x000fe20000000000 */
[----:B------:R-:W-:-:S01]  /*22f00*/  FADD R4, R137, R4 ;  /* 0x0000000489047221 */ /* 0x000fc20000000000 */
[----:B------:R-:W-:Y:S01]  /*22f10*/  FADD R6, R147, R6 ;  /* 0x0000000693067221 */ /* 0x000fe20000000000 */
[----:B------:R-:W-:-:S01]  /*22f20*/  FADD R7, R149, R7 ;  /* 0x0000000795077221 */ /* 0x000fc20000000000 */
[----:B------:R-:W-:Y:S01]  /*22f30*/  FADD R14, R15, R14 ;  /* 0x0000000e0f0e7221 */ /* 0x000fe20000000000 */
[----:B------:R-:W-:-:S04]  /*22f40*/  FADD R9, R16, R9 ;  /* 0x0000000910097221 */ /* 0x000fc80000000000 */
[----:B------:R-:W-:Y:S04]  /*22f50*/  STL [R1+0x1218], R14 ;  /* 0x0012180e01007387 */ /* 0x000fe80000100800 */
[----:B------:R-:W-:Y:S01]  /*22f60*/  STL [R1+0x121c], R9 ;  /* 0x00121c0901007387 */ /* 0x000fe20000100800 */
[----:B------:R-:W-:-:S05]  /*22f70*/  FADD R8, R151, R8 ;  /* 0x0000000897087221 */ /* 0x000fca0000000000 */
[----:B------:R-:W-:Y:S04]  /*22f80*/  STL [R1+0x1220], R8 ;  /* 0x0012200801007387 */ /* 0x000fe80000100800 */
[----:B------:R-:W-:Y:S04]  /*22f90*/  STL [R1+0x1224], R7 ;  /* 0x0012240701007387 */ /* 0x000fe80000100800 */
[----:B------:R0:W-:Y:S04]  /*22fa0*/  STL [R1+0x1230], R0 ;  /* 0x0012300001007387 */ /* 0x0001e80000100800 */
[----:B------:R-:W-:Y:S04]  /*22fb0*/  STL [R1+0x1228], R6 ;  /* 0x0012280601007387 */ /* 0x000fe80000100800 */
[----:B0-----:R-:W2:Y:S04]  /*22fc0*/  LDL.LU R0, [R1+0x1270] ;  /* 0x0012700001007983 */ /* 0x001ea80000300800 */
[----:B------:R-:W-:Y:S04]  /*22fd0*/  STL [R1+0x122c], R5 ;  /* 0x00122c0501007387 */ /* 0x000fe80000100800 */
[----:B------:R0:W-:Y:S04]  /*22fe0*/  STL [R1+0x1234], R2 ;  /* 0x0012340201007387 */ /* 0x0001e80000100800 */
[----:B0-----:R-:W3:Y:S04]  /*22ff0*/  LDL.LU R2, [R1+0x126c] ;  /* 0x00126c0001027983 */ /* 0x001ee80000300800 */
[----:B------:R0:W-:Y:S04]  /*23000*/  STL [R1+0x1238], R3 ;  /* 0x0012380301007387 */ /* 0x0001e80000100800 */
[----:B0-----:R-:W4:Y:S04]  /*23010*/  LDL.LU R3, [R1+0x1268] ;  /* 0x0012680001037983 */ /* 0x001f280000300800 */
[----:B------:R-:W3:Y:S04]  /*23020*/  LDL.LU R137, [R1+0x1240] ;  /* 0x0012400001897983 */ /* 0x000ee80000300800 */
        /* <DEDUP_REMOVED lines=9> */
[----:B0-----:R-:W4:Y:S04]  /*230c0*/  LDL.LU R4, [R1+0x1264] ;  /* 0x0012640001047983 */ /* 0x001f280000300800 */
[----:B------:R-:W4:Y:S04]  /*230d0*/  LDL R145, [R1+0x1e0] ;  /* 0x0001e00001917983 */ /* 0x000f280000100800 */
[----:B------:R-:W4:Y:S04]  /*230e0*/  LDL R147, [R1+0x1e4] ;  /* 0x0001e40001937983 */ /* 0x000f280000100800 */
[----:B------:R-:W4:Y:S04]  /*230f0*/  LDL R149, [R1+0x1e8] ;  /* 0x0001e80001957983 */ /* 0x000f280000100800 */
[----:B------:R-:W4:Y:S04]  /*23100*/  LDL R151, [R1+0x1ec] ;  /* 0x0001ec0001977983 */ /* 0x000f280000100800 */
[----:B------:R-:W4:Y:S04]  /*23110*/  LDL R14, [R1+0x1f0] ;  /* 0x0001f000010e7983 */ /* 0x000f280000100800 */
[----:B------:R-:W4:Y:S04]  /*23120*/  LDL R15, [R1+0x1f4] ;  /* 0x0001f400010f7983 */ /* 0x000f280000100800 */
[----:B------:R-:W4:Y:S01]  /*23130*/  LDL R16, [R1+0x1f8] ;  /* 0x0001f80001107983 */ /* 0x000f220000100800 */
[----:B--2---:R-:W-:-:S01]  /*23140*/  FADD R0, R146, R0 ;  /* 0x0000000092007221 */ /* 0x004fc20000000000 */
[----:B---3--:R-:W-:-:S02]  /*23150*/  FADD R137, R136, R137 ;  /* 0x0000008988897221 */ /* 0x008fc40000000000 */
[----:B------:R-:W2:Y:S01]  /*23160*/  LDL.LU R136, [R1+0x1534] ;  /* 0x0015340001887983 */ /* 0x000ea20000300800 */
[----:B----4-:R-:W-:-:S03]  /*23170*/  FADD R139, R138, R139 ;  /* 0x0000008b8a8b7221 */ /* 0x010fc60000000000 */
[----:B------:R0:W-:Y:S01]  /*23180*/  STL [R1+0x1240], R137 ;  /* 0x0012408901007387 */ /* 0x0001e20000100800 */
[----:B------:R-:W-:-:S03]  /*23190*/  FADD R141, R140, R141 ;  /* 0x0000008d8c8d7221 */ /* 0x000fc60000000000 */
[----:B0-----:R-:W3:Y:S01]  /*231a0*/  LDL.LU R137, [R1+0x1530] ;  /* 0x0015300001897983 */ /* 0x001ee20000300800 */
[----:B------:R-:W-:-:S03]  /*231b0*/  FADD R143, R142, R143 ;  /* 0x0000008f8e8f7221 */ /* 0x000fc60000000000 */
[----:B------:R-:W4:Y:S04]  /*231c0*/  LDL.LU R138, [R1+0x152c] ;  /* 0x00152c00018a7983 */ /* 0x000f280000300800 */
[----:B------:R0:W-:Y:S01]  /*231d0*/  STL [R1+0x1244], R139 ;  /* 0x0012448b01007387 */ /* 0x0001e20000100800 */
[----:B------:R-:W-:-:S01]  /*231e0*/  FADD R9, R144, R9 ;  /* 0x0000000990097221 */ /* 0x000fc20000000000 */
[----:B------:R-:W-:Y:S01]  /*231f0*/  FADD R8, R10, R8 ;  /* 0x000000080a087221 */ /* 0x000fe20000000000 */
[----:B------:R-:W-:-:S01]  /*23200*/  FADD R7, R11, R7 ;  /* 0x000000070b077221 */ /* 0x000fc20000000000 */
[----:B0-----:R-:W4:Y:S04]  /*23210*/  LDL.LU R139, [R1+0x1528] ;  /* 0x00152800018b7983 */ /* 0x001f280000300800 */
        /* <DEDUP_REMOVED lines=9> */
[----:B------:R-:W-:-:S02]  /*232b0*/  FADD R2, R148, R2 ;  /* 0x0000000294027221 */ /* 0x000fc40000000000 */
[----:B0-----:R-:W4:Y:S04]  /*232c0*/  LDL.LU R143, [R1+0x1518] ;  /* 0x00151800018f7983 */ /* 0x001f280000300800 */
[----:B------:R-:W4:Y:S04]  /*232d0*/  LDL.LU R144, [R1+0x1514] ;  /* 0x0015140001907983 */ /* 0x000f280000300800 */
[----:B------:R0:W-:Y:S04]  /*232e0*/  STL [R1+0x1250], R9 ;  /* 0x0012500901007387 */ /* 0x0001e80000100800 */
[----:B------:R1:W-:Y:S04]  /*232f0*/  STL [R1+0x1254], R8 ;  /* 0x0012540801007387 */ /* 0x0003e80000100800 */
[----:B------:R1:W-:Y:S04]  /*23300*/  STL [R1+0x1258], R7 ;  /* 0x0012580701007387 */ /* 0x0003e80000100800 */
[----:B------:R1:W-:Y:S04]  /*23310*/  STL [R1+0x125c], R6 ;  /* 0x00125c0601007387 */ /* 0x0003e80000100800 */
[----:B------:R1:W-:Y:S04]  /*23320*/  STL [R1+0x1260], R5 ;  /* 0x0012600501007387 */ /* 0x0003e80000100800 */
[----:B------:R1:W-:Y:S04]  /*23330*/  STL [R1+0x1264], R4 ;  /* 0x0012640401007387 */ /* 0x0003e80000100800 */
[----:B------:R-:W2:Y:S04]  /*23340*/  LDL.LU R146, [R1+0x1274] ;  /* 0x0012740001927983 */ /* 0x000ea80000300800 */
[----:B------:R1:W-:Y:S04]  /*23350*/  STL [R1+0x1268], R3 ;  /* 0x0012680301007387 */ /* 0x0003e80000100800 */
[----:B------:R-:W3:Y:S04]  /*23360*/  LDL.LU R148, [R1+0x1278] ;  /* 0x0012780001947983 */ /* 0x000ee80000300800 */
[----:B------:R1:W-:Y:S04]  /*23370*/  STL [R1+0x126c], R2 ;  /* 0x00126c0201007387 */ /* 0x0003e80000100800 */
[----:B------:R-:W4:Y:S04]  /*23380*/  LDL.LU R150, [R1+0x127c] ;  /* 0x00127c0001967983 */ /* 0x000f280000300800 */
[----:B------:R1:W-:Y:S04]  /*23390*/  STL [R1+0x1270], R0 ;  /* 0x0012700001007387 */ /* 0x0003e80000100800 */
[----:B------:R-:W4:Y:S04]  /*233a0*/  LDL.LU R17, [R1+0x1280] ;  /* 0x0012800001117983 */ /* 0x000f280000300800 */
[----:B------:R-:W4:Y:S04]  /*233b0*/  LDL.LU R13, [R1+0x1284] ;  /* 0x00128400010d7983 */ /* 0x000f280000300800 */
[----:B------:R-:W4:Y:S04]  /*233c0*/  LDL.LU R12, [R1+0x1288] ;  /* 0x00128800010c7983 */ /* 0x000f280000300800 */
[----:B------:R-:W4:Y:S04]  /*233d0*/  LDL.LU R11, [R1+0x128c] ;  /* 0x00128c00010b7983 */ /* 0x000f280000300800 */
[----:B------:R-:W4:Y:S04]  /*233e0*/  LDL.LU R10, [R1+0x1290] ;  /* 0x00129000010a7983 */ /* 0x000f280000300800 */
[----:B0-----:R-:W4:Y:S04]  /*233f0*/  LDL.LU R9, [R1+0x1294] ;  /* 0x0012940001097983 */ /* 0x001f280000300800 */
[----:B-1----:R-:W4:Y:S04]  /*23400*/  LDL.LU R8, [R1+0x1298] ;  /* 0x0012980001087983 */ /* 0x002f280000300800 */
[----:B------:R-:W4:Y:S04]  /*23410*/  LDL.LU R7, [R1+0x129c] ;  /* 0x00129c0001077983 */ /* 0x000f280000300800 */
[----:B------:R-:W4:Y:S04]  /*23420*/  LDL.LU R6, [R1+0x12a0] ;  /* 0x0012a00001067983 */ /* 0x000f280000300800 */
[----:B------:R-:W4:Y:S04]  /*23430*/  LDL.LU R5, [R1+0x12a4] ;  /* 0x0012a40001057983 */ /* 0x000f280000300800 */
[----:B------:R-:W4:Y:S04]  /*23440*/  LDL.LU R4, [R1+0x12a8] ;  /* 0x0012a80001047983 */ /* 0x000f280000300800 */
[----:B------:R-:W4:Y:S04]  /*23450*/  LDL.LU R3, [R1+0x12ac] ;  /* 0x0012ac0001037983 */ /* 0x000f280000300800 */
[----:B------:R-:W4:Y:S04]  /*23460*/  LDL.LU R2, [R1+0x12b0] ;  /* 0x0012b00001027983 */ /* 0x000f280000300800 */
[----:B------:R-:W4:Y:S01]  /*23470*/  LDL.LU R0, [R1+0x12b4] ;  /* 0x0012b40001007983 */ /* 0x000f220000300800 */
[----:B--2---:R-:W-:-:S03]  /*23480*/  FADD R146, R145, R146 ;  /* 0x0000009291927221 */ /* 0x004fc60000000000 */
[----:B------:R-:W2:Y:S04]  /*23490*/  LDL.LU R145, [R1+0x1510] ;  /* 0x0015100001917983 */ /* 0x000ea80000300800 */
[----:B------:R0:W-:Y:S01]  /*234a0*/  STL [R1+0x1274], R146 ;  /* 0x0012749201007387 */ /* 0x0001e20000100800 */
[----:B---3--:R-:W-:-:S03]  /*234b0*/  FADD R148, R147, R148 ;  /* 0x0000009493947221 */ /* 0x008fc60000000000 */
[----:B0-----:R-:W3:Y:S01]  /*234c0*/  LDL.LU R146, [R1+0x150c] ;  /* 0x00150c0001927983 */ /* 0x001ee20000300800 */
[----:B----4-:R-:W-:-:S03]  /*234d0*/  FADD R150, R149, R150 ;  /* 0x0000009695967221 */ /* 0x010fc60000000000 */
[----:B------:R-:W4:Y:S04]  /*234e0*/  LDL.LU R147, [R1+0x1508] ;  /* 0x0015080001937983 */ /* 0x000f280000300800 */
[----:B------:R0:W-:Y:S01]  /*234f0*/  STL [R1+0x1278], R148 ;  /* 0x0012789401007387 */ /* 0x0001e20000100800 */
[----:B------:R-:W-:-:S01]  /*23500*/  FADD R17, R151, R17 ;  /* 0x0000001197117221 */ /* 0x000fc20000000000 */
[----:B------:R-:W-:Y:S02]  /*23510*/  FADD R13, R14, R13 ;  /* 0x0000000d0e0d7221 */ /* 0x000fe40000000000 */
[----:B0-----:R-:W4:Y:S01]  /*23520*/  LDL.LU R148, [R1+0x1504] ;  /* 0x0015040001947983 */ /* 0x001f220000300800 */
[----:B------:R-:W-:-:S03]  /*23530*/  FADD R12, R15, R12 ;  /* 0x0000000c0f0c7221 */ /* 0x000fc60000000000 */
[----:B------:R-:W4:Y:S01]  /*23540*/  LDL.LU R149, [R1+0x1500] ;  /* 0x0015000001957983 */ /* 0x000f220000300800 */
[----:B------:R-:W-:-:S03]  /*23550*/  FADD R11, R16, R11 ;  /* 0x0000000b100b7221 */ /* 0x000fc60000000000 */
[----:B------:R0:W-:Y:S01]  /*23560*/  STL [R1+0x127c], R150 ;  /* 0x00127c9601007387 */ /* 0x0001e20000100800 */
[----:B------:R-:W-:-:S01]  /*23570*/  FADD R10, R18, R10 ;  /* 0x0000000a120a7221 */ /* 0x000fc20000000000 */
[----:B------:R-:W-:Y:S01]  /*23580*/  FADD R9, R24, R9 ;  /* 0x0000000918097221 */ /* 0x000fe20000000000 */
[----:B------:R-:W-:-:S01]  /*23590*/  FADD R8, R25, R8 ;  /* 0x0000000819087221 */ /* 0x000fc20000000000 */
[----:B0-----:R-:W4:Y:S04]  /*235a0*/  LDL.LU R150, [R1+0x14fc] ;  /* 0x0014fc0001967983 */ /* 0x001f280000300800 */
[----:B------:R-:W4:Y:S01]  /*235b0*/  LDL.LU R151, [R1+0x14f8] ;  /* 0x0014f80001977983 */ /* 0x000f220000300800 */
[----:B------:R-:W-:-:S03]  /*235c0*/  FADD R7, R26, R7 ;  /* 0x000000071a077221 */ /* 0x000fc60000000000 */
[----:B------:R0:W-:Y:S01]  /*235d0*/  STL [R1+0x1280], R17 ;  /* 0x0012801101007387 */ /* 0x0001e20000100800 */
[----:B------:R-:W-:-:S01]  /*235e0*/  FADD R6, R27, R6 ;  /* 0x000000061b067221 */ /* 0x000fc20000000000 */
[----:B------:R-:W-:Y:S01]  /*235f0*/  FADD R5, R28, R5 ;  /* 0x000000051c057221 */ /* 0x000fe20000000000 */
[----:B------:R-:W-:-:S01]  /*23600*/  FADD R4, R29, R4 ;  /* 0x000000041d047221 */ /* 0x000fc20000000000 */
[----:B0-----:R0:W5:Y:S04]  /*23610*/  LDL.LU R17, [R1+0x14f4] ;  /* 0x0014f40001117983 */ /* 0x0011680000300800 */
[----:B------:R1:W-:Y:S04]  /*23620*/  STL [R1+0x1284], R13 ;  /* 0x0012840d01007387 */ /* 0x0003e80000100800 */
[----:B------:R0:W-:Y:S04]  /*23630*/  STL [R1+0x1288], R12 ;  /* 0x0012880c01007387 */ /* 0x0001e80000100800 */
[----:B------:R0:W-:Y:S01]  /*23640*/  STL [R1+0x128c], R11 ;  /* 0x00128c0b01007387 */ /* 0x0001e20000100800 */
[----:B------:R-:W-:-:S03]  /*23650*/  FADD R3, R30, R3 ;  /* 0x000000031e037221 */ /* 0x000fc60000000000 */
[----:B------:R0:W-:Y:S04]  /*23660*/  STL [R1+0x1290], R10 ;  /* 0x0012900a01007387 */ /* 0x0001e80000100800 */
[----:B------:R0:W-:Y:S01]  /*23670*/  STL [R1+0x1294], R9 ;  /* 0x0012940901007387 */ /* 0x0001e20000100800 */
[----:B------:R-:W-:-:S03]  /*23680*/  FADD R2, R31, R2 ;  /* 0x000000021f027221 */ /* 0x000fc60000000000 */
[----:B------:R0:W-:Y:S04]  /*23690*/  STL [R1+0x1298], R8 ;  /* 0x0012980801007387 */ /* 0x0001e80000100800 */
[----:B------:R0:W-:Y:S01]  /*236a0*/  STL [R1+0x129c], R7 ;  /* 0x00129c0701007387 */ /* 0x0001e20000100800 */
[----:B------:R-:W-:-:S03]  /*236b0*/  FADD R0, R32, R0 ;  /* 0x0000000020007221 */ /* 0x000fc60000000000 */
        /* <DEDUP_REMOVED lines=10> */
[----:B-1----:R-:W4:Y:S04]  /*23760*/  LDL.LU R13, [R1+0x12c8] ;  /* 0x0012c800010d7983 */ /* 0x002f280000300800 */
[----:B0-----:R-:W4:Y:S04]  /*23770*/  LDL.LU R12, [R1+0x12cc] ;  /* 0x0012cc00010c7983 */ /* 0x001f280000300800 */
[----:B------:R-:W4:Y:S04]  /*23780*/  LDL.LU R11, [R1+0x12d0] ;  /* 0x0012d000010b7983 */ /* 0x000f280000300800 */
        /* <DEDUP_REMOVED lines=9> */
[----:B------:R-:W4:Y:S01]  /*23820*/  LDL.LU R0, [R1+0x12f8] ;  /* 0x0012f80001007983 */ /* 0x000f220000300800 */
[----:B--2---:R-:W-:-:S01]  /*23830*/  FADD R18, R33, R18 ;  /* 0x0000001221127221 */ /* 0x004fc20000000000 */
        /* <DEDUP_REMOVED lines=29> */
[----:B0-----:R-:W4:Y:S01]  /*23a10*/  LDL.LU R18, [R1+0x12fc] ;  /* 0x0012fc0001127983 */ /* 0x001f220000300800 */
[----:B------:R-:W-:-:S03]  /*23a20*/  FADD R0, R49, R0 ;  /* 0x0000000031007221 */ /* 0x000fc60000000000 */
[----:B------:R0:W-:Y:S04]  /*23a30*/  STL [R1+0x12f0], R3 ;  /* 0x0012f00301007387 */ /* 0x0001e80000100800 */
[----:B-1----:R-:W4:Y:S04]  /*23a40*/  LDL.LU R16, [R1+0x1300] ;  /* 0x0013000001107983 */ /* 0x002f280000300800 */
[----:B------:R1:W-:Y:S04]  /*23a50*/  STL [R1+0x12f4], R2 ;  /* 0x0012f40201007387 */ /* 0x0003e80000100800 */
[----:B--2---:R-:W2:Y:S04]  /*23a60*/  LDL.LU R15, [R1+0x1304] ;  /* 0x00130400010f7983 */ /* 0x004ea80000300800 */
[----:B------:R1:W-:Y:S04]  /*23a70*/  STL [R1+0x12f8], R0 ;  /* 0x0012f80001007387 */ /* 0x0003e80000100800 */
[----:B---3--:R-:W3:Y:S04]  /*23a80*/  LDL.LU R14, [R1+0x1308] ;  /* 0x00130800010e7983 */ /* 0x008ee80000300800 */
[----:B----4-:R-:W4:Y:S04]  /*23a90*/  LDL.LU R13, [R1+0x130c] ;  /* 0x00130c00010d7983 */ /* 0x010f280000300800 */
        /* <DEDUP_REMOVED lines=9> */
[----:B0-----:R-:W4:Y:S04]  /*23b30*/  LDL.LU R3, [R1+0x1334] ;  /* 0x0013340001037983 */ /* 0x001f280000300800 */
[----:B-1----:R-:W4:Y:S04]  /*23b40*/  LDL.LU R2, [R1+0x1338] ;  /* 0x0013380001027983 */ /* 0x002f280000300800 */
[----:B------:R-:W4:Y:S01]  /*23b50*/  LDL.LU R0, [R1+0x133c] ;  /* 0x00133c0001007983 */ /* 0x000f220000300800 */
[----:B------:R-:W-:-:S01]  /*23b60*/  FADD R18, R50, R18 ;  /* 0x0000001232127221 */ /* 0x000fc20000000000 */
[----:B------:R-:W-:-:S04]  /*23b70*/  FADD R16, R51, R16 ;  /* 0x0000001033107221 */ /* 0x000fc80000000000 */
[----:B------:R0:W-:Y:S01]  /*23b80*/  STL [R1+0x12fc], R18 ;  /* 0x0012fc1201007387 */ /* 0x0001e20000100800 */
[----:B--2---:R-:W-:-:S03]  /*23b90*/  FADD R15, R52, R15 ;  /* 0x0000000f340f7221 */ /* 0x004fc60000000000 */
[----:B------:R1:W-:Y:S01]  /*23ba0*/  STL [R1+0x1300], R16 ;  /* 0x0013001001007387 */ /* 0x0003e20000100800 */
[----:B---3--:R-:W-:-:S03]  /*23bb0*/  FADD R14, R53, R14 ;  /* 0x0000000e350e7221 */ /* 0x008fc60000000000 */
        /* <DEDUP_REMOVED lines=200> */
[----:B------:R-:W-:Y:S01]  /*24840*/  STL [R1+0x140c], R18 ;  /* 0x00140c1201007387 */ /* 0x000fe20000100800 */
        /* <DEDUP_REMOVED lines=47> */
[----:B------:R-:W4:Y:S01]  /*24b40*/  LDL.LU R18, [R1+0x1490] ;  /* 0x0014900001127983 */ /* 0x000f220000300800 */
[----:B------:R-:W-:Y:S01]  /*24b50*/  UMOV UR6, URZ ;  /* 0x0000003f00067c82 */ /* 0x000fe20008000000 */
[----:B------:R-:W-:-:S05]  /*24b60*/  FADD R16, R135, R16 ;  /* 0x0000001087107221 */ /* 0x000fca0000000000 */
[----:B------:R0:W-:Y:S01]  /*24b70*/  STL [R1+0x1450], R16 ;  /* 0x0014501001007387 */ /* 0x0001e20000100800 */
[----:B------:R-:W-:-:S03]  /*24b80*/  FADD R15, R136, R15 ;  /* 0x0000000f880f7221 */ /* 0x000fc60000000000 */
[----:B0-----:R0:W5:Y:S01]  /*24b90*/  LDL.LU R16, [R1+0x14f0] ;  /* 0x0014f00001107983 */ /* 0x0011620000300800 */
[----:B--2---:R-:W-:-:S03]  /*24ba0*/  FADD R14, R137, R14 ;  /* 0x0000000e890e7221 */ /* 0x004fc60000000000 */
[----:B------:R1:W-:Y:S01]  /*24bb0*/  STL [R1+0x1454], R15 ;  /* 0x0014540f01007387 */ /* 0x0003e20000100800 */
[----:B---3--:R-:W-:-:S01]  /*24bc0*/  FADD R13, R138, R13 ;  /* 0x0000000d8a0d7221 */ /* 0x008fc20000000000 */
[----:B----4-:R-:W-:Y:S02]  /*24bd0*/  FADD R12, R139, R12 ;  /* 0x0000000c8b0c7221 */ /* 0x010fe40000000000 */
[----:B-1----:R0:W5:Y:S01]  /*24be0*/  LDL.LU R15, [R1+0x14ec] ;  /* 0x0014ec00010f7983 */ /* 0x0021620000300800 */
[----:B------:R-:W-:-:S03]  /*24bf0*/  FADD R11, R140, R11 ;  /* 0x0000000b8c0b7221 */ /* 0x000fc60000000000 */
[----:B------:R1:W-:Y:S01]  /*24c00*/  STL [R1+0x1458], R14 ;  /* 0x0014580e01007387 */ /* 0x0003e20000100800 */
[----:B------:R-:W-:-:S03]  /*24c10*/  FADD R10, R141, R10 ;  /* 0x0000000a8d0a7221 */ /* 0x000fc60000000000 */
[----:B-1----:R0:W5:Y:S01]  /*24c20*/  LDL.LU R14, [R1+0x14e8] ;  /* 0x0014e800010e7983 */ /* 0x0021620000300800 */
[----:B------:R-:W-:-:S03]  /*24c30*/  FADD R9, R142, R9 ;  /* 0x000000098e097221 */ /* 0x000fc60000000000 */
[----:B------:R1:W-:Y:S01]  /*24c40*/  STL [R1+0x145c], R13 ;  /* 0x00145c0d01007387 */ /* 0x0003e20000100800 */
[----:B------:R-:W-:-:S01]  /*24c50*/  FADD R8, R143, R8 ;  /* 0x000000088f087221 */ /* 0x000fc20000000000 */
[----:B------:R-:W-:Y:S02]  /*24c60*/  FADD R7, R144, R7 ;  /* 0x0000000790077221 */ /* 0x000fe40000000000 */
[----:B-1----:R0:W5:Y:S04]  /*24c70*/  LDL.LU R13, [R1+0x14e4] ;  /* 0x0014e400010d7983 */ /* 0x0021680000300800 */
[----:B------:R1:W-:Y:S01]  /*24c80*/  STL [R1+0x1460], R12 ;  /* 0x0014600c01007387 */ /* 0x0003e20000100800 */
[----:B------:R-:W-:-:S01]  /*24c90*/  FADD R6, R145, R6 ;  /* 0x0000000691067221 */ /* 0x000fc20000000000 */
[----:B------:R-:W-:-:S02]  /*24ca0*/  FADD R5, R146, R5 ;  /* 0x0000000592057221 */ /* 0x000fc40000000000 */
[----:B-1----:R0:W5:Y:S04]  /*24cb0*/  LDL.LU R12, [R1+0x14e0] ;  /* 0x0014e000010c7983 */ /* 0x0021680000300800 */
[----:B------:R1:W-:Y:S01]  /*24cc0*/  STL [R1+0x1464], R11 ;  /* 0x0014640b01007387 */ /* 0x0003e20000100800 */
[----:B------:R-:W-:-:S03]  /*24cd0*/  FADD R4, R147, R4 ;  /* 0x0000000493047221 */ /* 0x000fc60000000000 */
        /* <DEDUP_REMOVED lines=25> */
[----:B------:R0:W-:Y:S02]  /*24e70*/  STL [R1+0x1490], R18 ;  /* 0x0014901201007387 */ /* 0x0001e40000100800 */
.L_x_29:
[----:B------:R-:W-:Y:S05]  /*24e80*/  @!P1 BRA `(.L_x_30) ;  /* 0x0000000000049947 */ /* 0x000fea0003800000 */
[----:B------:R-:W-:Y:S01]  /*24e90*/  BPT.TRAP 0x1 ;  /* 0x000000040000795c */ /* 0x000fe20000300000 */
.L_x_30:
[----:B0-----:R-:W2:Y:S04]  /*24ea0*/  LDL R18, [R1+0x149c] ;  /* 0x00149c0001127983 */ /* 0x001ea80000100800 */
[----:B-----5:R0:W-:Y:S04]  /*24eb0*/  STL [R1+0x14b4], R0 ;  /* 0x0014b40001007387 */ /* 0x0201e80000100800 */
[----:B0-----:R-:W3:Y:S01]  /*24ec0*/  LDL R0, [R1+0x14a0] ;  /* 0x0014a00001007983 */ /* 0x001ee20000100800 */
[----:B--2---:R-:W-:-:S13]  /*24ed0*/  ISETP.NE.AND P0, PT, R18, RZ, PT ;  /* 0x000000ff1200720c */ /* 0x004fda0003f05270 */
[----:B------:R-:W-:-:S05]  /*24ee0*/  VOTEU.ANY UP0, P0 ;  /* 0x00000000003f7886 */ /* 0x000fca0000000100 */
[----:B------:R-:W-:-:S04]  /*24ef0*/  @UP0 ULEA UR8, UR27, UR15, 0x3 ;  /* 0x0000000f1b080291 */ /* 0x000fc8000f8e183f */
[----:B------:R-:W-:-:S06]  /*24f00*/  @UP0 UIADD3 UR8, UR8, 0x40, URZ ;  /* 0x0000004008080890 */ /* 0x000fcc000fffe03f */
[----:B------:R-:W-:-:S05]  /*24f10*/  IMAD.U32 R18, RZ, RZ, UR8 ;  /* 0x00000008ff127e24 */ /* 0x000fca000f8e00ff */
[----:B---3--:R-:W-:Y:S02]  /*24f20*/  @P0 PRMT R18, R0, 0x654, R18 ;  /* 0x0000065400120816 */ /* 0x008fe40000000012 */
[----:B------:R0:W5:Y:S01]  /*24f30*/  LDL.LU R0, [R1+0x14b4] ;  /* 0x0014b40001007983 */ /* 0x0001620000300800 */
[----:B------:R-:W-:Y:S01]  /*24f40*/  UISETP.GT.U32.AND UP0, UPT, UR13, 0x1, UPT ;  /* 0x000000010d00788c */ /* 0x000fe2000bf04070 */
[----:B------:R0:W-:Y:S05]  /*24f50*/  @P0 SYNCS.ARRIVE.TRANS64.RED.A1T0 RZ, [R18+URZ], RZ ;  /* 0x000000ff12ff09a7 */ /* 0x0001ea000810043f */
[----:B------:R-:W-:-:S13]  /*24f60*/  PLOP3.LUT P0, PT, PT, PT, UP0, 0x80, 0x0 ;  /* 0x000000000000781c */ /* 0x000fda0003f0f008 */
[----:B0-----:R-:W-:Y:S05]  /*24f70*/  @P0 BRA `(.L_x_31) ;  /* 0x0000000000040947 */ /* 0x001fea0003800000 */
[----:B------:R-:W-:Y:S01]  /*24f80*/  BPT.TRAP 0x1 ;  /* 0x000000040000795c */ /* 0x000fe20000300000 */
.L_x_31:
[----:B------:R-:W-:Y:S01]  /*24f90*/  UIADD3 UR26, UR26, 0x1, URZ ;  /* 0x000000011a1a7890 */ /* 0x000fe2000fffe03f */
[C---:B------:R-:W-:Y:S01]  /*24fa0*/  ISETP.GT.AND P0, PT, R17.reuse, 0x1, PT ;  /* 0x000000011100780c */ /* 0x040fe20003f04270 */
[----:B------:R-:W-:Y:S01]  /*24fb0*/  UIADD3 UR27, UR27, 0x1, URZ ;  /* 0x000000011b1b7890 */ /* 0x000fe2000fffe03f */
[----:B------:R-:W-:Y:S01]  /*24fc0*/  VIADD R17, R17, 0xffffffff ;  /* 0xffffffff11117836 */ /* 0x000fe20000000000 */
[----:B------:R-:W-:Y:S02]  /*24fd0*/  UISETP.NE.AND UP0, UPT, UR26, 0x8, UPT ;  /* 0x000000081a00788c */ /* 0x000fe4000bf05270 */
[----:B------:R-:W-:Y:S02]  /*24fe0*/  UISETP.NE.AND UP1, UPT, UR27, 0x8, UPT ;  /* 0x000000081b00788c */ /* 0x000fe4000bf25270 */
[----:B------:R-:W-:Y:S02]  /*24ff0*/  USEL UR8, URZ, 0x1, UP0 ;  /* 0x000000013f087887 */ /* 0x000fe40008000000 */
[----:B------:R-:W-:-:S02]  /*25000*/  USEL UR26, UR26, URZ, UP0 ;  /* 0x0000003f1a1a7287 */ /* 0x000fc40008000000 */
[----:B------:R-:W-:Y:S02]  /*25010*/  USEL UR27, UR27, URZ, UP1 ;  /* 0x0000003f1b1b7287 */ /* 0x000fe40008800000 */
[----:B------:R-:W-:Y:S01]  /*25020*/  LOP3.LUT R16, R16, UR8, RZ, 0x3c, !PT ;  /* 0x0000000810107c12 */ /* 0x000fe2000f8e3cff */
[----:B------:R-:W-:Y:S01]  /*25030*/  UMOV UR8, 0x1 ;  /* 0x0000000100087882 */ /* 0x000fe20000000000 */
[----:B------:R-:W-:Y:S08]  /*25040*/  @P0 BRA `(.L_x_32) ;  /* 0xfffffee800ac0947 */ /* 0x000ff0000383ffff */
.L_x_24:
[----:B------:R-:W-:-:S04]  /*25050*/  UISETP.NE.AND UP0, UPT, UR6, URZ, UPT ;  /* 0x0000003f0600728c */ /* 0x000fc8000bf05270 */
[----:B------:R-:W-:-:S06]  /*25060*/  USEL UR6, URZ, 0x1, !UP0 ;  /* 0x000000013f067887 */ /* 0x000fcc000c000000 */
[----:B------:R-:W-:-:S13]  /*25070*/  ISETP.NE.AND P0, PT, RZ, UR6, PT ;  /* 0x00000006ff007c0c */ /* 0x000fda000bf05270 */
[----:B------:R-:W-:Y:S05]  /*25080*/  @!P0 BRA `(.L_x_33) ;  /* 0x000000b800188947 */ /* 0x000fea0003800000 */
[----:B------:R0:W-:Y:S04]  /*25090*/  STL [R1+0x1628], R73 ;  /* 0x0016284901007387 */ /* 0x0001e80000100800 */
[----:B0-----:R-:W2:Y:S04]  /*250a0*/  LDL.LU R73, [R1+0x800] ;  /* 0x0008000001497983 */ /* 0x001ea80000300800 */
[----:B------:R0:W-:Y:S04]  /*250b0*/  STL [R1+0x1624], R74 ;  /* 0x0016244a01007387 */ /* 0x0001e80000100800 */
[----:B0-----:R-:W4:Y:S04]  /*250c0*/  LDL.LU R74, [R1+0x804] ;  /* 0x00080400014a7983 */ /* 0x001f280000300800 */
[----:B------:R0:W-:Y:S04]  /*250d0*/  STL [R1+0x1620], R75 ;  /* 0x0016204b01007387 */ /* 0x0001e80000100800 */
[----:B0-----:R-:W3:Y:S04]  /*250e0*/  LDL.LU R75, [R1+0x808] ;  /* 0x00080800014b7983 */ /* 0x001ee80000300800 */
        /* <DEDUP_REMOVED lines=64> */
[----:B------:R-:W3:Y:S04]  /*254f0*/  LDL.LU R16, [R1+0xa04] ;  /* 0x000a040001107983 */ /* 0x000ee80000300800 */
[----:B------:R-:W3:Y:S04]  /*25500*/  LDL.LU R17, [R1+0x974] ;  /* 0x0009740001117983 */ /* 0x000ee80000300800 */
[----:B------:R-:W3:Y:S04]  /*25510*/  LDL.LU R18, [R1+0xa08] ;  /* 0x000a080001127983 */ /* 0x000ee80000300800 */
        /* <DEDUP_REMOVED lines=88> */
[----:B-----5:R0:W-:Y:S04]  /*25aa0*/  STL [R1+0x14ec], R15 ;  /* 0x0014ec0f01007387 */ /* 0x0201e80000100800 */
        /* <DEDUP_REMOVED lines=28> */
[----:B0-----:R-:W3:Y:S01]  /*25c70*/  LDL.LU R0, [R1+0x88c] ;  /* 0x00088c0001007983 */ /* 0x001ee20000300800 */
[----:B--2---:R-:W-:Y:S01]  /*25c80*/  FADD R19, R73, R19 ;  /* 0x0000001349137221 */ /* 0x004fe20000000000 */
[----:B----4-:R-:W-:Y:S01]  /*25c90*/  FADD R20, R74, R20 ;  /* 0x000000144a147221 */ /* 0x010fe20000000000 */
[----:B---3--:R-:W-:Y:S01]  /*25ca0*/  FADD R21, R75, R21 ;  /* 0x000000154b157221 */ /* 0x008fe20000000000 */
[----:B------:R-:W2:Y:S01]  /*25cb0*/  LDL.LU R73, [R1+0x1628] ;  /* 0x0016280001497983 */ /* 0x000ea20000300800 */
[----:B------:R-:W-:Y:S01]  /*25cc0*/  FADD R22, R76, R22 ;  /* 0x000000164c167221 */ /* 0x000fe20000000000 */
[----:B------:R-:W-:-:S02]  /*25cd0*/  FADD R23, R77, R23 ;  /* 0x000000174d177221 */ /* 0x000fc40000000000 */
[----:B------:R-:W3:Y:S01]  /*25ce0*/  LDL.LU R74, [R1+0x1624] ;  /* 0x00162400014a7983 */ /* 0x000ee20000300800 */
        /* <DEDUP_REMOVED lines=54> */
[----:B------:R-:W-:Y:S01]  /*26050*/  FADD R179, R105, R179 ;  /* 0x000000b369b37221 */ /* 0x000fe20000000000 */
[----:B------:R-:W-:Y:S02]  /*26060*/  FADD R109, R110, R109 ;  /* 0x0000006d6e6d7221 */ /* 0x000fe40000000000 */
[----:B------:R-:W4:Y:S01]  /*26070*/  LDL.LU R102, [R1+0x15b4] ;  /* 0x0015b40001667983 */ /* 0x000f220000300800 */
[----:B------:R-:W-:-:S03]  /*26080*/  FADD R180, R106, R180 ;  /* 0x000000b46ab47221 */ /* 0x000fc60000000000 */
[----:B------:R-:W4:Y:S01]  /*26090*/  LDL.LU R103, [R1+0x15b0] ;  /* 0x0015b00001677983 */ /* 0x000f220000300800 */
[----:B------:R-:W-:Y:S01]  /*260a0*/  FADD R181, R107, R181 ;  /* 0x000000b56bb57221 */ /* 0x000fe20000000000 */
[----:B------:R-:W-:Y:S02]  /*260b0*/  FADD R16, R108, R16 ;  /* 0x000000106c107221 */ /* 0x000fe40000000000 */
[----:B------:R-:W4:Y:S01]  /*260c0*/  LDL.LU R104, [R1+0x15ac] ;  /* 0x0015ac0001687983 */ /* 0x000f220000300800 */
[----:B------:R-:W-:-:S03]  /*260d0*/  FADD R18, R17, R18 ;  /* 0x0000001211127221 */ /* 0x000fc60000000000 */
[----:B------:R-:W4:Y:S04]  /*260e0*/  LDL.LU R105, [R1+0x15a8] ;  /* 0x0015a80001697983 */ /* 0x000f280000300800 */
[----:B------:R-:W4:Y:S04]  /*260f0*/  LDL.LU R106, [R1+0x15a4] ;  /* 0x0015a400016a7983 */ /* 0x000f280000300800 */
[----:B------:R-:W4:Y:S01]  /*26100*/  LDL.LU R107, [R1+0x15a0] ;  /* 0x0015a000016b7983 */ /* 0x000f220000300800 */
[----:B------:R-:W-:Y:S01]  /*26110*/  FADD R194, R13, R194 ;  /* 0x000000c20dc27221 */ /* 0x000fe20000000000 */
        /* <DEDUP_REMOVED lines=54> */
[----:B------:R-:W-:-:S02]  /*26480*/  FADD R182, R0, R182 ;  /* 0x000000b600b67221 */ /* 0x000fc40000000000 */
[----:B------:R-:W2:Y:S04]  /*26490*/  LDL.LU R0, [R1+0x978] ;  /* 0x0009780001007983 */ /* 0x000ea80000300800 */
[----:B------:R0:W-:Y:S04]  /*264a0*/  STL [R1+0xa00], R109 ;  /* 0x000a006d01007387 */ /* 0x0001e80000100800 */
[----:B------:R-:W2:Y:S04]  /*264b0*/  LDL.LU R2, [R1+0xa0c] ;  /* 0x000a0c0001027983 */ /* 0x000ea80000300800 */
[----:B------:R1:W-:Y:S04]  /*264c0*/  STL [R1+0xa04], R16 ;  /* 0x000a041001007387 */ /* 0x0003e80000100800 */
[----:B------:R-:W3:Y:S04]  /*264d0*/  LDL.LU R3, [R1+0x97c] ;  /* 0x00097c0001037983 */ /* 0x000ee80000300800 */
[----:B------:R1:W-:Y:S04]  /*264e0*/  STL [R1+0xa08], R18 ;  /* 0x000a081201007387 */ /* 0x0003e80000100800 */
[----:B------:R-:W3:Y:S04]  /*264f0*/  LDL.LU R4, [R1+0xa10] ;  /* 0x000a100001047983 */ /* 0x000ee80000300800 */
        /* <DEDUP_REMOVED lines=54> */
[----:B------:R-:W4:Y:S04]  /*26860*/  LDL.LU R108, [R1+0x9ec] ;  /* 0x0009ec00016c7983 */ /* 0x000f280000300800 */
[----:B-1----:R-:W4:Y:S04]  /*26870*/  LDL.LU R16, [R1+0xa80] ;  /* 0x000a800001107983 */ /* 0x002f280000300800 */
[----:B------:R-:W4:Y:S04]  /*26880*/  LDL.LU R17, [R1+0x9f0] ;  /* 0x0009f00001117983 */ /* 0x000f280000300800 */
[----:B------:R-:W4:Y:S01]  /*26890*/  LDL.LU R18, [R1+0xa84] ;  /* 0x000a840001127983 */ /* 0x000f220000300800 */
[----:B--2---:R-:W-:-:S05]  /*268a0*/  FADD R2, R0, R2 ;  /* 0x0000000200027221 */ /* 0x004fca0000000000 */
[----:B------:R0:W-:Y:S01]  /*268b0*/  STL [R1+0xa0c], R2 ;  /* 0x000a0c0201007387 */ /* 0x0001e20000100800 */
        /* <DEDUP_REMOVED lines=55> */
[----:B------:R-:W4:Y:S04]  /*26c30*/  LDL.LU R0, [R1+0x9f4] ;  /* 0x0009f40001007983 */ /* 0x000f280000300800 */
[----:B------:R4:W-:Y:S01]  /*26c40*/  STL [R1+0xa7c], R109 ;  /* 0x000a7c6d01007387 */ /* 0x0009e20000100800 */
[----:B------:R-:W-:-:S03]  /*26c50*/  FADD R16, R108, R16 ;  /* 0x000000106c107221 */ /* 0x000fc60000000000 */
[----:B0-----:R-:W4:Y:S04]  /*26c60*/  LDL.LU R2, [R1+0xa88] ;  /* 0x000a880001027983 */ /* 0x001f280000300800 */
[----:B------:R0:W-:Y:S01]  /*26c70*/  STL [R1+0xa80], R16 ;  /* 0x000a801001007387 */ /* 0x0001e20000100800 */
[----:B------:R-:W-:-:S03]  /*26c80*/  FADD R18, R17, R18 ;  /* 0x0000001211127221 */ /* 0x000fc60000000000 */
[----:B------:R-:W4:Y:S04]  /*26c90*/  LDL.LU R3, [R1+0x9f8] ;  /* 0x0009f80001037983 */ /* 0x000f280000300800 */
[----:B------:R0:W-:Y:S04]  /*26ca0*/  STL [R1+0xa84], R18 ;  /* 0x000a841201007387 */ /* 0x0001e80000100800 */
[----:B-1----:R-:W4:Y:S04]  /*26cb0*/  LDL.LU R4, [R1+0xa8c] ;  /* 0x000a8c0001047983 */ /* 0x002f280000300800 */
[----:B------:R-:W4:Y:S04]  /*26cc0*/  LDL.LU R5, [R1+0x9fc] ;  /* 0x0009fc0001057983 */ /* 0x000f280000300800 */
[----:B--2---:R-:W2:Y:S04]  /*26cd0*/  LDL.LU R6, [R1+0xa90] ;  /* 0x000a900001067983 */ /* 0x004ea80000300800 */
[----:B------:R-:W2:Y:S04]  /*26ce0*/  LDL.LU R7, [R1+0x600] ;  /* 0x0006000001077983 */ /* 0x000ea80000300800 */
[----:B---3--:R-:W3:Y:S04]  /*26cf0*/  LDL.LU R8, [R1+0xa94] ;  /* 0x000a940001087983 */ /* 0x008ee80000300800 */
[----:B------:R-:W3:Y:S04]  /*26d00*/  LDL.LU R9, [R1+0x604] ;  /* 0x0006040001097983 */ /* 0x000ee80000300800 */
        /* <DEDUP_REMOVED lines=52> */
[----:B------:R-:W4:Y:S01]  /*27050*/  LDL.LU R18, [R1+0xb00] ;  /* 0x000b000001127983 */ /* 0x000f220000300800 */
[----:B------:R-:W-:-:S05]  /*27060*/  FADD R2, R0, R2 ;  /* 0x0000000200027221 */ /* 0x000fca0000000000 */
[----:B------:R0:W-:Y:S01]  /*27070*/  STL [R1+0xa88], R2 ;  /* 0x000a880201007387 */ /* 0x0001e20000100800 */
[----:B------:R-:W-:Y:S01]  /*27080*/  FADD R4, R3, R4 ;  /* 0x0000000403047221 */ /* 0x000fe20000000000 */
[----:B--2---:R-:W-:-:S04]  /*27090*/  FADD R6, R5, R6 ;  /* 0x0000000605067221 */ /* 0x004fc80000000000 */
        /* <DEDUP_REMOVED lines=1452> */
[----:B------:R-:W4:Y:S04]  /*2cb60*/  LDL.LU R136, [R1] ;  /* 0x0000000001887983 */ /* 0x000f280000300800 */
        /* <DEDUP_REMOVED lines=280> */
[----:B------:R-:W-:Y:S01]  /*2dcf0*/  STL [R1+0x1150], R2 ;  /* 0x0011500201007387 */ /* 0x000fe20000100800 */
[----:B------:R-:W-:Y:S01]  /*2dd00*/  FADD R4, R3, R4 ;  /* 0x0000000403047221 */ /* 0x000fe20000000000 */
[----:B--2---:R-:W-:-:S04]  /*2dd10*/  FADD R6, R5, R6 ;  /* 0x0000000605067221 */ /* 0x004fc80000000000 */
[----:B------:R-:W-:Y:S01]  /*2dd20*/  STL [R1+0x1154], R4 ;  /* 0x0011540401007387 */ /* 0x000fe20000100800 */
[----:B---3--:R-:W-:-:S03]  /*2dd30*/  FADD R8, R7, R8 ;  /* 0x0000000807087221 */ /* 0x008fc60000000000 */
[----:B------:R-:W-:Y:S01]  /*2dd40*/  STL [R1+0x1158], R6 ;  /* 0x0011580601007387 */ /* 0x000fe20000100800 */
[----:B----4-:R-:W-:-:S03]  /*2dd50*/  FADD R10, R9, R10 ;  /* 0x0000000a090a7221 */ /* 0x010fc60000000000 */
        /* <DEDUP_REMOVED lines=46> */
[----:B------:R-:W-:Y:S04]  /*2e040*/  STL [R1+0x11b8], R113 ;  /* 0x0011b87101007387 */ /* 0x000fe80000100800 */
[----:B------:R-:W-:Y:S01]  /*2e050*/  STL [R1+0x11bc], R111 ;  /* 0x0011bc6f01007387 */ /* 0x000fe20000100800 */
[----:B------:R-:W-:Y:S01]  /*2e060*/  FADD R109, R110, R109 ;  /* 0x0000006d6e6d7221 */ /* 0x000fe20000000000 */
[----:B------:R-:W-:Y:S02]  /*2e070*/  FADD R16, R108, R16 ;  /* 0x000000106c107221 */ /* 0x000fe40000000000 */
[----:B------:R-:W2:Y:S04]  /*2e080*/  LDL.LU R108, [R1+0x138] ;  /* 0x00013800016c7983 */ /* 0x000ea80000300800 */
[----:B------:R0:W-:Y:S01]  /*2e090*/  STL [R1+0x11c0], R109 ;  /* 0x0011c06d01007387 */ /* 0x0001e20000100800 */
[----:B------:R-:W-:-:S03]  /*2e0a0*/  FADD R18, R17, R18 ;  /* 0x0000001211127221 */ /* 0x000fc60000000000 */
[----:B0-----:R-:W2:Y:S04]  /*2e0b0*/  LDL.LU R109, [R1+0x11cc] ;  /* 0x0011cc00016d7983 */ /* 0x001ea80000300800 */
        /* <DEDUP_REMOVED lines=61> */
[----:B-1----:R-:W4:Y:S01]  /*2e490*/  LDL.LU R18, [R1+0x1244] ;  /* 0x0012440001127983 */ /* 0x002f220000300800 */
[----:B--2---:R-:W-:-:S03]  /*2e4a0*/  FADD R109, R108, R109 ;  /* 0x0000006d6c6d7221 */ /* 0x004fc60000000000 */
[----:B------:R-:W2:Y:S04]  /*2e4b0*/  LDL.LU R108, [R1+0x159c] ;  /* 0x00159c00016c7983 */ /* 0x000ea80000300800 */
[----:B------:R0:W-:Y:S01]  /*2e4c0*/  STL [R1+0x11cc], R109 ;  /* 0x0011cc6d01007387 */ /* 0x0001e20000100800 */
[----:B---3--:R-:W-:-:S03]  /*2e4d0*/  FADD R111, R110, R111 ;  /* 0x0000006f6e6f7221 */ /* 0x008fc60000000000 */
[----:B0-----:R-:W3:Y:S04]  /*2e4e0*/  LDL.LU R109, [R1+0x1598] ;  /* 0x00159800016d7983 */ /* 0x001ee80000300800 */
[----:B------:R-:W3:Y:S01]  /*2e4f0*/  LDL.LU R110, [R1+0x1594] ;  /* 0x00159400016e7983 */ /* 0x000ee20000300800 */
[----:B----4-:R-:W-:-:S03]  /*2e500*/  FADD R113, R112, R113 ;  /* 0x0000007170717221 */ /* 0x010fc60000000000 */
[----:B------:R0:W-:Y:S01]  /*2e510*/  STL [R1+0x11d0], R111 ;  /* 0x0011d06f01007387 */ /* 0x0001e20000100800 */
[----:B------:R-:W-:-:S03]  /*2e520*/  FADD R115, R114, R115 ;  /* 0x0000007372737221 */ /* 0x000fc60000000000 */
[----:B0-----:R-:W4:Y:S04]  /*2e530*/  LDL.LU R111, [R1+0x1590] ;  /* 0x00159000016f7983 */ /* 0x001f280000300800 */
[----:B------:R-:W4:Y:S01]  /*2e540*/  LDL.LU R112, [R1+0x158c] ;  /* 0x00158c0001707983 */ /* 0x000f220000300800 */
[----:B------:R-:W-:-:S03]  /*2e550*/  FADD R117, R116, R117 ;  /* 0x0000007574757221 */ /* 0x000fc60000000000 */
[----:B------:R0:W-:Y:S01]  /*2e560*/  STL [R1+0x11d4], R113 ;  /* 0x0011d47101007387 */ /* 0x0001e20000100800 */
[----:B------:R-:W-:-:S03]  /*2e570*/  FADD R119, R118, R119 ;  /* 0x0000007776777221 */ /* 0x000fc60000000000 */
[----:B0-----:R-:W4:Y:S04]  /*2e580*/  LDL.LU R113, [R1+0x1588] ;  /* 0x0015880001717983 */ /* 0x001f280000300800 */
[----:B------:R-:W4:Y:S04]  /*2e590*/  LDL.LU R114, [R1+0x1584] ;  /* 0x0015840001727983 */ /* 0x000f280000300800 */
[----:B------:R0:W-:Y:S01]  /*2e5a0*/  STL [R1+0x11d8], R115 ;  /* 0x0011d87301007387 */ /* 0x0001e20000100800 */
[----:B------:R-:W-:Y:S01]  /*2e5b0*/  FADD R121, R120, R121 ;  /* 0x0000007978797221 */ /* 0x000fe20000000000 */
[----:B------:R-:W-:-:S02]  /*2e5c0*/  FADD R123, R122, R123 ;  /* 0x0000007b7a7b7221 */ /* 0x000fc40000000000 */
[----:B0-----:R-:W4:Y:S04]  /*2e5d0*/  LDL.LU R115, [R1+0x1580] ;  /* 0x0015800001737983 */ /* 0x001f280000300800 */
[----:B------:R-:W4:Y:S04]  /*2e5e0*/  LDL.LU R116, [R1+0x157c] ;  /* 0x00157c0001747983 */ /* 0x000f280000300800 */
[----:B------:R0:W-:Y:S01]  /*2e5f0*/  STL [R1+0x11dc], R117 ;  /* 0x0011dc7501007387 */ /* 0x0001e20000100800 */
[----:B------:R-:W-:-:S03]  /*2e600*/  FADD R125, R124, R125 ;  /* 0x0000007d7c7d7221 */ /* 0x000fc60000000000 */
        /* <DEDUP_REMOVED lines=22> */
[----:B------:R-:W-:Y:S01]  /*2e770*/  FADD R10, R9, R10 ;  /* 0x0000000a090a7221 */ /* 0x000fe20000000000 */
[----:B------:R-:W-:Y:S01]  /*2e780*/  FADD R12, R11, R12 ;  /* 0x0000000c0b0c7221 */ /* 0x000fe20000000000 */
        /* <DEDUP_REMOVED lines=13> */
[----:B------:R-:W-:Y:S04]  /*2e860*/  STL [R1+0x11fc], R2 ;  /* 0x0011fc0201007387 */ /* 0x000fe80000100800 */
[----:B------:R-:W-:Y:S04]  /*2e870*/  STL [R1+0x1200], R4 ;  /* 0x0012000401007387 */ /* 0x000fe80000100800 */
[----:B------:R-:W-:Y:S04]  /*2e880*/  STL [R1+0x1204], R6 ;  /* 0x0012040601007387 */ /* 0x000fe80000100800 */
        /* <DEDUP_REMOVED lines=12> */
[----:B------:R-:W-:Y:S04]  /*2e950*/  STL [R1+0x1224], R145 ;  /* 0x0012249101007387 */ /* 0x000fe80000100800 */
[----:B------:R-:W-:Y:S01]  /*2e960*/  STL [R1+0x1228], R143 ;  /* 0x0012288f01007387 */ /* 0x000fe20000100800 */
[----:B------:R-:W-:-:S03]  /*2e970*/  FADD R16, R132, R16 ;  /* 0x0000001084107221 */ /* 0x000fc60000000000 */
[----:B------:R-:W-:Y:S04]  /*2e980*/  STL [R1+0x122c], R141 ;  /* 0x00122c8d01007387 */ /* 0x000fe80000100800 */
[----:B------:R-:W-:Y:S04]  /*2e990*/  STL [R1+0x1230], R139 ;  /* 0x0012308b01007387 */ /* 0x000fe80000100800 */
[----:B------:R-:W-:Y:S04]  /*2e9a0*/  STL [R1+0x1234], R137 ;  /* 0x0012348901007387 */ /* 0x000fe80000100800 */
[----:B------:R-:W-:Y:S04]  /*2e9b0*/  STL [R1+0x1238], R135 ;  /* 0x0012388701007387 */ /* 0x000fe80000100800 */
[----:B------:R-:W2:Y:S04]  /*2e9c0*/  LDL.LU R132, [R1+0x1b4] ;  /* 0x0001b40001847983 */ /* 0x000ea80000300800 */
[----:B------:R0:W-:Y:S04]  /*2e9d0*/  STL [R1+0x123c], R133 ;  /* 0x00123c8501007387 */ /* 0x0001e80000100800 */
[----:B------:R-:W2:Y:S01]  /*2e9e0*/  LDL.LU R3, [R1+0x1248] ;  /* 0x0012480001037983 */ /* 0x000ea20000300800 */
[----:B------:R-:W-:-:S03]  /*2e9f0*/  FADD R18, R17, R18 ;  /* 0x0000001211127221 */ /* 0x000fc60000000000 */
[----:B------:R1:W-:Y:S04]  /*2ea00*/  STL [R1+0x1240], R16 ;  /* 0x0012401001007387 */ /* 0x0003e80000100800 */
[----:B0-----:R-:W3:Y:S04]  /*2ea10*/  LDL.LU R133, [R1+0x1b8] ;  /* 0x0001b80001857983 */ /* 0x001ee80000300800 */
[----:B------:R0:W-:Y:S04]  /*2ea20*/  STL [R1+0x1244], R18 ;  /* 0x0012441201007387 */ /* 0x0001e80000100800 */
[----:B-1----:R-:W3:Y:S04]  /*2ea30*/  LDL.LU R16, [R1+0x124c] ;  /* 0x00124c0001107983 */ /* 0x002ee80000300800 */
[----:B------:R-:W4:Y:S04]  /*2ea40*/  LDL.LU R134, [R1+0x1bc] ;  /* 0x0001bc0001867983 */ /* 0x000f280000300800 */
[----:B------:R-:W4:Y:S04]  /*2ea50*/  LDL.LU R17, [R1+0x1250] ;  /* 0x0012500001117983 */ /* 0x000f280000300800 */
[----:B------:R-:W4:Y:S04]  /*2ea60*/  LDL.LU R135, [R1+0x1c0] ;  /* 0x0001c00001877983 */ /* 0x000f280000300800 */
        /* <DEDUP_REMOVED lines=33> */
[----:B------:R0:W-:Y:S04]  /*2ec80*/  STL [R1+0x1248], R3 ;  /* 0x0012480301007387 */ /* 0x0001e80000100800 */
[----:B0-----:R-:W2:Y:S01]  /*2ec90*/  LDL.LU R3, [R1+0x1294] ;  /* 0x0012940001037983 */ /* 0x001ea20000300800 */
[----:B---3--:R-:W-:-:S03]  /*2eca0*/  FADD R16, R133, R16 ;  /* 0x0000001085107221 */ /* 0x008fc60000000000 */
[----:B------:R-:W3:Y:S01]  /*2ecb0*/  LDL.LU R133, [R1+0x1538] ;  /* 0x0015380001857983 */ /* 0x000ee20000300800 */
[----:B----4-:R-:W-:-:S03]  /*2ecc0*/  FADD R17, R134, R17 ;  /* 0x0000001186117221 */ /* 0x010fc60000000000 */
[----:B------:R0:W-:Y:S01]  /*2ecd0*/  STL [R1+0x124c], R16 ;  /* 0x00124c1001007387 */ /* 0x0001e20000100800 */
[----:B------:R-:W-:-:S03]  /*2ece0*/  FADD R18, R135, R18 ;  /* 0x0000001287127221 */ /* 0x000fc60000000000 */
[----:B0-----:R-:W4:Y:S04]  /*2ecf0*/  LDL.LU R16, [R1+0x1298] ;  /* 0x0012980001107983 */ /* 0x001f280000300800 */
[----:B------:R-:W3:Y:S01]  /*2ed00*/  LDL.LU R134, [R1+0x1534] ;  /* 0x0015340001867983 */ /* 0x000ee20000300800 */
[----:B------:R-:W-:-:S03]  /*2ed10*/  FADD R137, R136, R137 ;  /* 0x0000008988897221 */ /* 0x000fc60000000000 */
[----:B------:R0:W-:Y:S01]  /*2ed20*/  STL [R1+0x1250], R17 ;  /* 0x0012501101007387 */ /* 0x0001e20000100800 */
[----:B------:R-:W-:-:S03]  /*2ed30*/  FADD R139, R138, R139 ;  /* 0x0000008b8a8b7221 */ /* 0x000fc60000000000 */
[----:B0-----:R-:W3:Y:S04]  /*2ed40*/  LDL.LU R17, [R1+0x129c] ;  /* 0x00129c0001117983 */ /* 0x001ee80000300800 */
[----:B------:R-:W3:Y:S04]  /*2ed50*/  LDL.LU R135, [R1+0x1530] ;  /* 0x0015300001877983 */ /* 0x000ee80000300800 */
[----:B------:R0:W-:Y:S01]  /*2ed60*/  STL [R1+0x1254], R18 ;  /* 0x0012541201007387 */ /* 0x0001e20000100800 */
[----:B------:R-:W-:Y:S01]  /*2ed70*/  FADD R141, R140, R141 ;  /* 0x0000008d8c8d7221 */ /* 0x000fe20000000000 */
[----:B------:R-:W-:-:S02]  /*2ed80*/  FADD R143, R142, R143 ;  /* 0x0000008f8e8f7221 */ /* 0x000fc40000000000 */
[----:B0-----:R-:W3:Y:S04]  /*2ed90*/  LDL.LU R18, [R1+0x12a0] ;  /* 0x0012a00001127983 */ /* 0x001ee80000300800 */
[----:B------:R-:W3:Y:S04]  /*2eda0*/  LDL.LU R136, [R1+0x152c] ;  /* 0x00152c0001887983 */ /* 0x000ee80000300800 */
[----:B------:R0:W-:Y:S01]  /*2edb0*/  STL [R1+0x1258], R137 ;  /* 0x0012588901007387 */ /* 0x0001e20000100800 */
[----:B------:R-:W-:-:S03]  /*2edc0*/  FADD R145, R144, R145 ;  /* 0x0000009190917221 */ /* 0x000fc60000000000 */
        /* <DEDUP_REMOVED lines=37> */
[----:B------:R0:W5:Y:S04]  /*2f020*/  LDL.LU R15, [R1+0x14ec] ;  /* 0x0014ec00010f7983 */ /* 0x0001680000300800 */
[----:B------:R1:W-:Y:S01]  /*2f030*/  STL [R1+0x1280], R8 ;  /* 0x0012800801007387 */ /* 0x0003e20000100800 */
[----:B------:R-:W-:-:S03]  /*2f040*/  FADD R4, R2, R4 ;  /* 0x0000000402047221 */ /* 0x000fc60000000000 */
[----:B-1----:R-:W3:Y:S04]  /*2f050*/  LDL.LU R8, [R1+0x12b4] ;  /* 0x0012b40001087983 */ /* 0x002ee80000300800 */
[----:B------:R0:W5:Y:S04]  /*2f060*/  LDL.LU R14, [R1+0x14e8] ;  /* 0x0014e800010e7983 */ /* 0x0001680000300800 */
[----:B------:R1:W-:Y:S04]  /*2f070*/  STL [R1+0x1284], R7 ;  /* 0x0012840701007387 */ /* 0x0003e80000100800 */
[----:B-1----:R-:W3:Y:S04]  /*2f080*/  LDL.LU R7, [R1+0x12b8] ;  /* 0x0012b80001077983 */ /* 0x002ee80000300800 */
[----:B------:R0:W5:Y:S04]  /*2f090*/  LDL.LU R13, [R1+0x14e4] ;  /* 0x0014e400010d7983 */ /* 0x0001680000300800 */
[----:B------:R1:W-:Y:S04]  /*2f0a0*/  STL [R1+0x1288], R6 ;  /* 0x0012880601007387 */ /* 0x0003e80000100800 */
[----:B-1----:R-:W3:Y:S04]  /*2f0b0*/  LDL.LU R6, [R1+0x12bc] ;  /* 0x0012bc0001067983 */ /* 0x002ee80000300800 */
[----:B------:R1:W-:Y:S01]  /*2f0c0*/  STL [R1+0x128c], R5 ;  /* 0x00128c0501007387 */ /* 0x0003e20000100800 */
[----:B--2---:R-:W-:-:S03]  /*2f0d0*/  FADD R3, R24, R3 ;  /* 0x0000000318037221 */ /* 0x004fc60000000000 */
[----:B-1----:R-:W2:Y:S04]  /*2f0e0*/  LDL.LU R5, [R1+0x12c0] ;  /* 0x0012c00001057983 */ /* 0x002ea80000300800 */
[----:B------:R1:W-:Y:S04]  /*2f0f0*/  STL [R1+0x1290], R4 ;  /* 0x0012900401007387 */ /* 0x0003e80000100800 */
[----:B-1----:R-:W2:Y:S04]  /*2f100*/  LDL.LU R4, [R1+0x12c4] ;  /* 0x0012c40001047983 */ /* 0x002ea80000300800 */
[----:B------:R1:W-:Y:S04]  /*2f110*/  STL [R1+0x1294], R3 ;  /* 0x0012940301007387 */ /* 0x0003e80000100800 */
[----:B-1----:R-:W2:Y:S04]  /*2f120*/  LDL.LU R3, [R1+0x12c8] ;  /* 0x0012c80001037983 */ /* 0x002ea80000300800 */
[----:B------:R-:W2:Y:S04]  /*2f130*/  LDL.LU R2, [R1+0x12cc] ;  /* 0x0012cc0001027983 */ /* 0x000ea80000300800 */
[----:B------:R-:W2:Y:S01]  /*2f140*/  LDL.LU R0, [R1+0x12d0] ;  /* 0x0012d00001007983 */ /* 0x000ea20000300800 */
[----:B----4-:R-:W-:Y:S01]  /*2f150*/  FADD R16, R25, R16 ;  /* 0x0000001019107221 */ /* 0x010fe20000000000 */
[----:B---3--:R-:W-:-:S04]  /*2f160*/  FADD R17, R26, R17 ;  /* 0x000000111a117221 */ /* 0x008fc80000000000 */
[----:B------:R1:W-:Y:S01]  /*2f170*/  STL [R1+0x1298], R16 ;  /* 0x0012981001007387 */ /* 0x0003e20000100800 */
[----:B------:R-:W-:-:S03]  /*2f180*/  FADD R18, R27, R18 ;  /* 0x000000121b127221 */ /* 0x000fc60000000000 */
[----:B------:R-:W3:Y:S04]  /*2f190*/  LDL.LU R27, [R1+0x1304] ;  /* 0x00130400011b7983 */ /* 0x000ee80000300800 */
[----:B------:R4:W-:Y:S04]  /*2f1a0*/  STL [R1+0x129c], R17 ;  /* 0x00129c1101007387 */ /* 0x0009e80000100800 */
[----:B------:R-:W3:Y:S04]  /*2f1b0*/  LDL.LU R26, [R1+0x1308] ;  /* 0x00130800011a7983 */ /* 0x000ee80000300800 */
[----:B------:R-:W3:Y:S04]  /*2f1c0*/  LDL.LU R25, [R1+0x130c] ;  /* 0x00130c0001197983 */ /* 0x000ee80000300800 */
[----:B------:R0:W-:Y:S04]  /*2f1d0*/  STL [R1+0x12a0], R18 ;  /* 0x0012a01201007387 */ /* 0x0001e80000100800 */
[----:B------:R-:W3:Y:S04]  /*2f1e0*/  LDL.LU R24, [R1+0x1310] ;  /* 0x0013100001187983 */ /* 0x000ee80000300800 */
[----:B-1----:R-:W3:Y:S04]  /*2f1f0*/  LDL.LU R16, [R1+0x1314] ;  /* 0x0013140001107983 */ /* 0x002ee80000300800 */
[----:B----4-:R-:W4:Y:S04]  /*2f200*/  LDL.LU R17, [R1+0x1318] ;  /* 0x0013180001117983 */ /* 0x010f280000300800 */
[----:B0-----:R-:W4:Y:S01]  /*2f210*/  LDL.LU R18, [R1+0x131c] ;  /* 0x00131c0001127983 */ /* 0x001f220000300800 */
[----:B------:R-:W-:-:S05]  /*2f220*/  FADD R12, R28, R12 ;  /* 0x0000000c1c0c7221 */ /* 0x000fca0000000000 */
[----:B------:R0:W-:Y:S04]  /*2f230*/  STL [R1+0x12a4], R12 ;  /* 0x0012a40c01007387 */ /* 0x0001e80000100800 */
[----:B0-----:R0:W5:Y:S01]  /*2f240*/  LDL.LU R12, [R1+0x14e0] ;  /* 0x0014e000010c7983 */ /* 0x0011620000300800 */
[----:B------:R-:W-:-:S03]  /*2f250*/  FADD R11, R29, R11 ;  /* 0x0000000b1d0b7221 */ /* 0x000fc60000000000 */
[----:B------:R-:W4:Y:S04]  /*2f260*/  LDL.LU R28, [R1+0x1300] ;  /* 0x00130000011c7983 */ /* 0x000f280000300800 */
[----:B------:R1:W-:Y:S04]  /*2f270*/  STL [R1+0x12a8], R11 ;  /* 0x0012a80b01007387 */ /* 0x0003e80000100800 */
[----:B-1----:R0:W5:Y:S01]  /*2f280*/  LDL.LU R11, [R1+0x14dc] ;  /* 0x0014dc00010b7983 */ /* 0x0021620000300800 */
        /* <DEDUP_REMOVED lines=18> */
[----:B------:R1:W-:Y:S01]  /*2f3b0*/  STL [R1+0x12bc], R6 ;  /* 0x0012bc0601007387 */ /* 0x0003e20000100800 */
[----:B--2---:R-:W-:-:S03]  /*2f3c0*/  FADD R5, R35, R5 ;  /* 0x0000000523057221 */ /* 0x004fc60000000000 */
[----:B-1----:R0:W5:Y:S04]  /*2f3d0*/  LDL.LU R6, [R1+0x14c8] ;  /* 0x0014c80001067983 */ /* 0x0021680000300800 */
[----:B------:R-:W2:Y:S04]  /*2f3e0*/  LDL.LU R34, [R1+0x12e8] ;  /* 0x0012e80001227983 */ /* 0x000ea80000300800 */
[----:B------:R1:W-:Y:S01]  /*2f3f0*/  STL [R1+0x12c0], R5 ;  /* 0x0012c00501007387 */ /* 0x0003e20000100800 */
[----:B------:R-:W-:-:S03]  /*2f400*/  FADD R4, R36, R4 ;  /* 0x0000000424047221 */ /* 0x000fc60000000000 */
[----:B-1----:R0:W5:Y:S04]  /*2f410*/  LDL.LU R5, [R1+0x14c4] ;  /* 0x0014c40001057983 */ /* 0x0021680000300800 */
[----:B------:R-:W2:Y:S01]  /*2f420*/  LDL.LU R35, [R1+0x12e4] ;  /* 0x0012e40001237983 */ /* 0x000ea20000300800 */
[----:B------:R-:W-:-:S03]  /*2f430*/  FADD R3, R37, R3 ;  /* 0x0000000325037221 */ /* 0x000fc60000000000 */
[----:B------:R1:W-:Y:S01]  /*2f440*/  STL [R1+0x12c4], R4 ;  /* 0x0012c40401007387 */ /* 0x0003e20000100800 */
[----:B------:R-:W-:Y:S01]  /*2f450*/  FADD R2, R38, R2 ;  /* 0x0000000226027221 */ /* 0x000fe20000000000 */
[----:B------:R-:W-:Y:S02]  /*2f460*/  FADD R0, R39, R0 ;  /* 0x0000000027007221 */ /* 0x000fe40000000000 */
[----:B-1----:R0:W5:Y:S04]  /*2f470*/  LDL.LU R4, [R1+0x14c0] ;  /* 0x0014c00001047983 */ /* 0x0021680000300800 */
[----:B------:R-:W2:Y:S04]  /*2f480*/  LDL.LU R36, [R1+0x12e0] ;  /* 0x0012e00001247983 */ /* 0x000ea80000300800 */
[----:B------:R1:W-:Y:S04]  /*2f490*/  STL [R1+0x12c8], R3 ;  /* 0x0012c80301007387 */ /* 0x0003e80000100800 */
[----:B-1----:R0:W5:Y:S04]  /*2f4a0*/  LDL.LU R3, [R1+0x14bc] ;  /* 0x0014bc0001037983 */ /* 0x0021680000300800 */
[----:B------:R-:W2:Y:S04]  /*2f4b0*/  LDL.LU R37, [R1+0x12dc] ;  /* 0x0012dc0001257983 */ /* 0x000ea80000300800 */
[----:B------:R1:W-:Y:S04]  /*2f4c0*/  STL [R1+0x12cc], R2 ;  /* 0x0012cc0201007387 */ /* 0x0003e80000100800 */
[----:B-1----:R0:W5:Y:S04]  /*2f4d0*/  LDL.LU R2, [R1+0x14b8] ;  /* 0x0014b80001027983 */ /* 0x0021680000300800 */
[----:B------:R-:W2:Y:S04]  /*2f4e0*/  LDL.LU R38, [R1+0x12d8] ;  /* 0x0012d80001267983 */ /* 0x000ea80000300800 */
[----:B------:R1:W-:Y:S04]  /*2f4f0*/  STL [R1+0x12d0], R0 ;  /* 0x0012d00001007387 */ /* 0x0003e80000100800 */
[----:B-1----:R0:W5:Y:S04]  /*2f500*/  LDL.LU R0, [R1+0x14b4] ;  /* 0x0014b40001007983 */ /* 0x0021680000300800 */
[----:B------:R-:W2:Y:S01]  /*2f510*/  LDL.LU R39, [R1+0x12d4] ;  /* 0x0012d40001277983 */ /* 0x000ea20000300800 */
[----:B---3--:R-:W-:Y:S01]  /*2f520*/  FADD R27, R52, R27 ;  /* 0x0000001b341b7221 */ /* 0x008fe20000000000 */
[----:B------:R-:W-:Y:S01]  /*2f530*/  FADD R26, R53, R26 ;  /* 0x0000001a351a7221 */ /* 0x000fe20000000000 */
[----:B------:R-:W-:Y:S01]  /*2f540*/  FADD R25, R54, R25 ;  /* 0x0000001936197221 */ /* 0x000fe20000000000 */
[----:B------:R-:W-:Y:S01]  /*2f550*/  FADD R24, R55, R24 ;  /* 0x0000001837187221 */ /* 0x000fe20000000000 */
[----:B------:R-:W-:Y:S01]  /*2f560*/  FADD R16, R56, R16 ;  /* 0x0000001038107221 */ /* 0x000fe20000000000 */
[----:B----4-:R-:W-:Y:S01]  /*2f570*/  FADD R17, R57, R17 ;  /* 0x0000001139117221 */ /* 0x010fe20000000000 */
[----:B------:R-:W-:Y:S01]  /*2f580*/  FADD R18, R58, R18 ;  /* 0x000000123a127221 */ /* 0x000fe20000000000 */
[----:B------:R-:W-:Y:S01]  /*2f590*/  FADD R28, R51, R28 ;  /* 0x0000001c331c7221 */ /* 0x000fe20000000000 */
[----:B------:R-:W-:Y:S01]  /*2f5a0*/  FADD R29, R50, R29 ;  /* 0x0000001d321d7221 */ /* 0x000fe20000000000 */
[----:B------:R-:W-:Y:S01]  /*2f5b0*/  FADD R30, R49, R30 ;  /* 0x0000001e311e7221 */ /* 0x000fe20000000000 */
[----:B------:R-:W-:Y:S01]  /*2f5c0*/  FADD R31, R48, R31 ;  /* 0x0000001f301f7221 */ /* 0x000fe20000000000 */
[----:B------:R-:W-:Y:S01]  /*2f5d0*/  FADD R32, R47, R32 ;  /* 0x000000202f207221 */ /* 0x000fe20000000000 */
[----:B------:R-:W-:Y:S01]  /*2f5e0*/  FADD R33, R46, R33 ;  /* 0x000000212e217221 */ /* 0x000fe20000000000 */
[----:B--2---:R-:W-:Y:S01]  /*2f5f0*/  FADD R34, R45, R34 ;  /* 0x000000222d227221 */ /* 0x004fe20000000000 */
[----:B------:R-:W-:Y:S01]  /*2f600*/  FADD R35, R44, R35 ;  /* 0x000000232c237221 */ /* 0x000fe20000000000 */
[----:B------:R-:W-:Y:S01]  /*2f610*/  FADD R36, R43, R36 ;  /* 0x000000242b247221 */ /* 0x000fe20000000000 */
[----:B------:R-:W-:Y:S01]  /*2f620*/  FADD R37, R42, R37 ;  /* 0x000000252a257221 */ /* 0x000fe20000000000 */
[----:B------:R-:W-:Y:S01]  /*2f630*/  FADD R38, R41, R38 ;  /* 0x0000002629267221 */ /* 0x000fe20000000000 */
[----:B------:R-:W-:-:S05]  /*2f640*/  FADD R39, R40, R39 ;  /* 0x0000002728277221 */ /* 0x000fca0000000000 */
        /* <DEDUP_REMOVED lines=16> */
[----:B------:R-:W4:Y:S04]  /*2f750*/  LDL.LU R51, [R1+0x1320] ;  /* 0x0013200001337983 */ /* 0x000f280000300800 */
[----:B------:R0:W-:Y:S04]  /*2f760*/  STL [R1+0x1314], R16 ;  /* 0x0013141001007387 */ /* 0x0001e80000100800 */
[----:B------:R-:W4:Y:S04]  /*2f770*/  LDL.LU R50, [R1+0x1324] ;  /* 0x0013240001327983 */ /* 0x000f280000300800 */
        /* <DEDUP_REMOVED lines=12> */
[----:B-1----:R-:W4:Y:S04]  /*2f840*/  LDL.LU R39, [R1+0x1350] ;  /* 0x0013500001277983 */ /* 0x002f280000300800 */
[----:B--2---:R-:W2:Y:S04]  /*2f850*/  LDL.LU R38, [R1+0x1354] ;  /* 0x0013540001267983 */ /* 0x004ea80000300800 */
[----:B---3--:R-:W3:Y:S04]  /*2f860*/  LDL.LU R37, [R1+0x1358] ;  /* 0x0013580001257983 */ /* 0x008ee80000300800 */
[----:B----4-:R-:W4:Y:S04]  /*2f870*/  LDL.LU R36, [R1+0x135c] ;  /* 0x00135c0001247983 */ /* 0x010f280000300800 */
        /* <DEDUP_REMOVED lines=15> */
[----:B------:R-:W-:Y:S01]  /*2f970*/  FADD R51, R59, R51 ;  /* 0x000000333b337221 */ /* 0x000fe20000000000 */
[----:B------:R-:W-:-:S04]  /*2f980*/  FADD R50, R60, R50 ;  /* 0x000000323c327221 */ /* 0x000fc80000000000 */
        /* <DEDUP_REMOVED lines=72> */
[----:B--2---:R-:W2:Y:S04]  /*2fe10*/  LDL.LU R39, [R1+0x13cc] ;  /* 0x0013cc0001277983 */ /* 0x004ea80000300800 */
        /* <DEDUP_REMOVED lines=168> */
[----:B------:R-:W-:Y:S01]  /*308a0*/  FADD R17, R150, R17 ;  /* 0x0000001196117221 */ /* 0x000fe20000000000 */
[----:B------:R-:W-:-:S05]  /*308b0*/  FADD R18, R18, R151 ;  /* 0x0000009712127221 */ /* 0x000fca0000000000 */
[----:B------:R0:W-:Y:S04]  /*308c0*/  STL [R1+0x1490], R18 ;  /* 0x0014901201007387 */ /* 0x0001e80000100800 */
[----:B------:R0:W-:Y:S04]  /*308d0*/  STL [R1+0x1488], R16 ;  /* 0x0014881001007387 */ /* 0x0001e80000100800 */
[----:B------:R0:W-:Y:S02]  /*308e0*/  STL [R1+0x148c], R17 ;  /* 0x00148c1101007387 */ /* 0x0001e40000100800 */
.L_x_33:
[----:B0-----:R-:W0:Y:S02]  /*308f0*/  LDC R16, c[0x0][0x28c] ;  /* 0x0000a300ff107b82 */ /* 0x001e240000000800 */
[----:B0-----:R-:W-:-:S13]  /*30900*/  ISETP.GE.AND P0, PT, R16, 0x1, PT ;  /* 0x000000011000780c */ /* 0x001fda0003f06270 */
[----:B------:R-:W-:Y:S05]  /*30910*/  @!P0 BRA `(.L_x_34) ;  /* 0x0000000000588947 */ /* 0x000fea0003800000 */
[----:B------:R-:W-:-:S06]  /*30920*/  UISETP.NE.AND UP0, UPT, UR25, 0x3, UPT ;  /* 0x000000031900788c */ /* 0x000fcc000bf05270 */
[----:B------:R-:W-:-:S13]  /*30930*/  PLOP3.LUT P0, PT, PT, PT, UP0, 0x80, 0x0 ;  /* 0x000000000000781c */ /* 0x000fda0003f0f008 */
[----:B------:R-:W-:Y:S05]  /*30940*/  @!P0 BRA `(.L_x_35) ;  /* 0x0000000000048947 */ /* 0x000fea0003800000 */
[----:B------:R-:W-:Y:S01]  /*30950*/  BPT.TRAP 0x1 ;  /* 0x000000040000795c */ /* 0x000fe20000300000 */
.L_x_35:
[----:B------:R-:W2:Y:S04]  /*30960*/  LDL R16, [R1+0x149c] ;  /* 0x00149c0001107983 */ /* 0x000ea80000100800 */
[----:B------:R-:W4:Y:S01]  /*30970*/  LDL R18, [R1+0x14a0] ;  /* 0x0014a00001127983 */ /* 0x000f220000100800 */
[----:B------:R-:W-:Y:S01]  /*30980*/  UISETP.LT.AND UP1, UPT, UR14, 0x1, UPT ;  /* 0x000000010e00788c */ /* 0x000fe2000bf21270 */
[----:B--2---:R-:W-:Y:S01]  /*30990*/  ISETP.NE.AND P0, PT, R16, RZ, PT ;  /* 0x000000ff1000720c */ /* 0x004fe20003f05270 */
[----:B------:R-:W-:-:S12]  /*309a0*/  IMAD.U32 R16, RZ, RZ, UR15 ;  /* 0x0000000fff107e24 */ /* 0x000fd8000f8e00ff */
[----:B------:R-:W-:-:S05]  /*309b0*/  VOTEU.ANY UP0, P0 ;  /* 0x00000000003f7886 */ /* 0x000fca0000000100 */
[----:B------:R-:W-:-:S04]  /*309c0*/  @UP0 USEL UR6, UR14, 0x1, UP1 ;  /* 0x000000010e060887 */ /* 0x000fc80008800000 */
[----:B------:R-:W-:Y:S02]  /*309d0*/  @UP0 UIADD3 UR6, UR5, UR14, -UR6 ;  /* 0x0000000e05060290 */ /* 0x000fe4000fffe806 */
[----:B------:R-:W-:-:S04]  /*309e0*/  UISETP.GT.U32.AND UP0, UPT, UR13, 0x1, UPT ;  /* 0x000000010d00788c */ /* 0x000fc8000bf04070 */
[----:B------:R-:W-:-:S04]  /*309f0*/  IMAD.U32 R17, RZ, RZ, UR6 ;  /* 0x00000006ff117e24 */ /* 0x000fc8000f8e00ff */
[----:B------:R-:W-:-:S05]  /*30a00*/  @P0 IMAD.SHL.U32 R17, R17, 0x8, RZ ;  /* 0x0000000811110824 */ /* 0x000fca00078e00ff */
[----:B------:R-:W-:-:S04]  /*30a10*/  @P0 LOP3.LUT R17, R17, 0x38, RZ, 0xc0, !PT ;  /* 0x0000003811110812 */ /* 0x000fc800078ec0ff */
[----:B------:R-:W-:-:S04]  /*30a20*/  @P0 IADD3 R16, R16, 0x40, R17 ;  /* 0x0000004010100810 */ /* 0x000fc80007ffe011 */
[----:B----4-:R-:W-:-:S04]  /*30a30*/  @P0 PRMT R16, R18, 0x654, R16 ;  /* 0x0000065412100816 */ /* 0x010fc80000000010 */
[----:B------:R0:W-:Y:S01]  /*30a40*/  @P0 SYNCS.ARRIVE.TRANS64.RED.A1T0 RZ, [R16+URZ], RZ ;  /* 0x000000ff10ff09a7 */ /* 0x0001e2000810043f */
[----:B------:R-:W-:-:S13]  /*30a50*/  PLOP3.LUT P0, PT, PT, PT, UP0, 0x80, 0x0 ;  /* 0x000000000000781c */ /* 0x000fda0003f0f008 */
[----:B0-----:R-:W-:Y:S05]  /*30a60*/  @P0 BRA `(.L_x_34) ;  /* 0x0000000000040947 */ /* 0x001fea0003800000 */
[----:B------:R-:W-:Y:S01]  /*30a70*/  BPT.TRAP 0x1 ;  /* 0x000000040000795c */ /* 0x000fe20000300000 */
.L_x_34:
[----:B------:R-:W2:Y:S01]  /*30a80*/  LDL.LU R24, [R1+0x1498] ;  /* 0x0014980001187983 */ /* 0x000ea20000300800 */
[----:B------:R-:W0:Y:S01]  /*30a90*/  LDC R25, c[0x0][0x288] ;  /* 0x0000a200ff197b82 */ /* 0x000e220000000800 */
[----:B------:R-:W4:Y:S01]  /*30aa0*/  S2R R30, SR_TID.X ;  /* 0x00000000001e7919 */ /* 0x000f220000002100 */
[----:B------:R-:W-:Y:S01]  /*30ab0*/  USHF.R.S32.HI UR8, URZ, 0x1f, UR12 ;  /* 0x0000001f3f087899 */ /* 0x000fe2000801140c */
[----:B------:R-:W-:Y:S01]  /*30ac0*/  ULDC UR6, c[0x0][0x284] ;  /* 0x0000a10000067ab9 */ /* 0x000fe20000000800 */
[----:B------:R-:W3:Y:S01]  /*30ad0*/  LDL.LU R29, [R1+0x1494] ;  /* 0x00149400011d7983 */ /* 0x000ee20000300800 */
[----:B------:R-:W-:Y:S01]  /*30ae0*/  ULDC.64 UR10, c[0x0][0x5d0] ;  /* 0x00017400000a7ab9 */ /* 0x000fe20000000a00 */
[--C-:B----4-:R-:W-:Y:S02]  /*30af0*/  SHF.R.U32.HI R26, RZ, 0x7, R30.reuse ;  /* 0x00000007ff1a7819 */ /* 0x110fe4000001161e */
[----:B------:R-:W-:Y:S02]  /*30b00*/  SHF.R.U32.HI R17, RZ, 0x2, R30 ;  /* 0x00000002ff117819 */ /* 0x000fe4000001161e */
[----:B------:R-:W-:-:S02]  /*30b10*/  LOP3.LUT R18, R30, 0x60, RZ, 0xc0, !PT ;  /* 0x000000601e127812 */ /* 0x000fc400078ec0ff */
[----:B------:R-:W-:Y:S02]  /*30b20*/  LOP3.LUT R26, R26, 0x1, RZ, 0xc0, !PT ;  /* 0x000000011a1a7812 */ /* 0x000fe400078ec0ff */
[----:B------:R-:W-:Y:S02]  /*30b30*/  LOP3.LUT R27, R30, 0x3, RZ, 0xc0, !PT ;  /* 0x000000031e1b7812 */ /* 0x000fe400078ec0ff */
[----:B------:R-:W-:Y:S01]  /*30b40*/  LOP3.LUT R17, R17, 0x7, RZ, 0xc0, !PT ;  /* 0x0000000711117812 */ /* 0x000fe200078ec0ff */
[----:B------:R-:W-:Y:S01]  /*30b50*/  IMAD.SHL.U32 R32, R26, 0x40, RZ ;  /* 0x000000401a207824 */ /* 0x000fe200078e00ff */
[----:B------:R-:W-:Y:S01]  /*30b60*/  SHF.R.U32.HI R18, RZ, 0x1, R18 ;  /* 0x00000001ff127819 */ /* 0x000fe20000011612 */
[----:B0-----:R-:W-:-:S03]  /*30b70*/  IMAD R27, R27, -0x2, R25 ;  /* 0xfffffffe1b1b7824 */ /* 0x001fc600078e0219 */
[--C-:B------:R-:W-:Y:S02]  /*30b80*/  IADD3 R16, RZ, -R18, -R17.reuse ;  /* 0x80000012ff107210 */ /* 0x100fe40007ffe811 */
[----:B------:R-:W-:-:S03]  /*30b90*/  LOP3.LUT R32, R32, 0x40, R17, 0xe2, !PT ;  /* 0x0000004020207812 */ /* 0x000fc600078ee211 */
[----:B------:R-:W-:Y:S02]  /*30ba0*/  IMAD R26, R26, -0x40, R16 ;  /* 0xffffffc01a1a7824 */ /* 0x000fe400078e0210 */
[----:B--2---:R-:W-:-:S04]  /*30bb0*/  IMAD.SHL.U32 R24, R24, 0x200, RZ ;  /* 0x0000020018187824 */ /* 0x004fc800078e00ff */
[----:B------:R-:W-:Y:S01]  /*30bc0*/  IMAD.IADD R27, R27, 0x1, -R24 ;  /* 0x000000011b1b7824 */ /* 0x000fe200078e0a18 */
[----:B------:R-:W-:Y:S01]  /*30bd0*/  ISETP.GE.AND P0, PT, R24, R25, PT ;  /* 0x000000191800720c */ /* 0x000fe20003f06270 */
[----:B------:R-:W-:Y:S02]  /*30be0*/  IMAD.SHL.U32 R25, R30, 0x2, RZ ;  /* 0x000000021e197824 */ /* 0x000fe400078e00ff */
[----:B---3--:R-:W-:-:S03]  /*30bf0*/  IMAD.WIDE R30, R29, 0x180, RZ ;  /* 0x000001801d1e7825 */ /* 0x008fc600078e02ff */
[----:B------:R-:W-:Y:S01]  /*30c00*/  LOP3.LUT R24, R24, 0x6, R25, 0xf8, !PT ;  /* 0x0000000618187812 */ /* 0x000fe200078ef819 */
[----:B------:R-:W-:Y:S01]  /*30c10*/  IMAD R16, R29, 0x180, RZ ;  /* 0x000001801d107824 */ /* 0x000fe200078e02ff */
[----:B------:R-:W-:Y:S01]  /*30c20*/  LOP3.LUT R32, R30, R32, R18, 0xfe, !PT ;  /* 0x000000201e207212 */ /* 0x000fe200078efe12 */
[----:B------:R-:W-:Y:S01]  /*30c30*/  IMAD.MOV.U32 R18, RZ, RZ, -0x1 ;  /* 0xffffffffff127424 */ /* 0x000fe200078e00ff */
[----:B------:R0:W-:Y:S01]  /*30c40*/  STL.64 [R1+0x188], R30 ;  /* 0x0001881e01007387 */ /* 0x0001e20000100a00 */
[----:B------:R-:W-:Y:S02]  /*30c50*/  SHF.R.S32.HI R25, RZ, 0x1f, R24 ;  /* 0x0000001fff197819 */ /* 0x000fe40000011418 */
[C---:B------:R-:W-:Y:S01]  /*30c60*/  IADD3 R26, -R16.reuse, UR6, R26 ;  /* 0x00000006101a7c10 */ /* 0x040fe2000fffe11a */
[----:B------:R0:W-:Y:S01]  /*30c70*/  STL [R1+0x4e0], R18 ;  /* 0x0004e01201007387 */ /* 0x0001e20000100800 */
[----:B------:R-:W-:Y:S01]  /*30c80*/  ISETP.GE.OR P0, PT, R16, UR6, P0 ;  /* 0x0000000610007c0c */ /* 0x000fe20008706670 */
[----:B------:R-:W-:-:S02]  /*30c90*/  UIMAD UR6, UR8, UR10, URZ ;  /* 0x0000000a080672a4 */ /* 0x000fc4000f8e023f */
[----:B------:R-:W-:Y:S02]  /*30ca0*/  IMAD.U32 R16, RZ, RZ, UR10 ;  /* 0x0000000aff107e24 */ /* 0x000fe4000f8e00ff */
[----:B------:R-:W-:Y:S02]  /*30cb0*/  UIMAD UR6, UR12, UR11, UR6 ;  /* 0x0000000b0c0672a4 */ /* 0x000fe4000f8e0206 */
[----:B------:R-:W-:-:S04]  /*30cc0*/  IMAD.WIDE.U32 R16, R16, UR12, R24 ;  /* 0x0000000c10107c25 */ /* 0x000fc8000f8e0018 */
[----:B------:R-:W-:Y:S01]  /*30cd0*/  VIADD R17, R17, UR6 ;  /* 0x0000000611117c36 */ /* 0x000fe20008000000 */
[----:B------:R-:W-:Y:S02]  /*30ce0*/  ULDC.64 UR6, c[0x0][0x5c8] ;  /* 0x0001720000067ab9 */ /* 0x000fe40000000a00 */
[----:B------:R-:W-:Y:S02]  /*30cf0*/  IMAD R29, R31, UR6, RZ ;  /* 0x000000061f1d7c24 */ /* 0x000fe4000f8e02ff */
[----:B------:R-:W-:-:S04]  /*30d00*/  IMAD.WIDE.U32 R16, R32, UR6, R16 ;  /* 0x0000000620107c25 */ /* 0x000fc8000f8e0010 */
[----:B------:R-:W-:Y:S01]  /*30d10*/  IMAD R29, R32, UR7, R29 ;  /* 0x00000007201d7c24 */ /* 0x000fe2000f8e021d */
[----:B0-----:R-:W-:Y:S06]  /*30d20*/  @P0 BRA `(.L_x_36) ;  /* 0x0000052c00840947 */ /* 0x001fec0003800000 */
[----:B------:R-:W-:Y:S01]  /*30d30*/  FSETP.NEU.AND P0, PT, RZ, UR24, PT ;  /* 0x00000018ff007c0b */ /* 0x000fe2000bf0d000 */
[----:B------:R-:W-:Y:S01]  /*30d40*/  BSSY B0, `(.L_x_36) ;  /* 0x00052df000007945 */ /* 0x000fe20003800000 */
[----:B------:R-:W-:-:S11]  /*30d50*/  IMAD.IADD R29, R17, 0x1, R29 ;  /* 0x00000001111d7824 */ /* 0x000fd600078e021d */
[----:B------:R-:W-:Y:S05]  /*30d60*/  @!P0 BRA `(.L_x_37) ;  /* 0x0000031000588947 */ /* 0x000fea0003800000 */
[----:B------:R-:W2:Y:S01]  /*30d70*/  LDL.LU R136, [R1+0xa00] ;  /* 0x000a000001887983 */ /* 0x000ea20000300800 */
[----:B------:R-:W-:Y:S01]  /*30d80*/  ISETP.GE.AND P0, PT, R26, 0x9, PT ;  /* 0x000000091a00780c */ /* 0x000fe20003f06270 */
[----:B------:R-:W-:Y:S02]  /*30d90*/  ULDC.64 UR6, c[0x0][0x5b8] ;  /* 0x00016e0000067ab9 */ /* 0x000fe40000000a00 */
[----:B------:R-:W3:Y:S04]  /*30da0*/  LDL.LU R33, [R1+0xa04] ;  /* 0x000a040001217983 */ /* 0x000ee80000300800 */
[----:B-----5:R0:W-:Y:S04]  /*30db0*/  STL.64 [R1+0x1530], R10 ;  /* 0x0015300a01007387 */ /* 0x0201e80000100a00 */
[----:B0-----:R-:W4:Y:S01]  /*30dc0*/  LDL.64 R10, [R1+0x188] ;  /* 0x00018800010a7983 */ /* 0x001f220000100a00 */
[C---:B------:R-:W-:Y:S01]  /*30dd0*/  ISETP.LT.OR P1, PT, R27.reuse, 0x1, !P0 ;  /* 0x000000011b00780c */ /* 0x040fe20004721670 */
[----:B------:R-:W-:Y:S01]  /*30de0*/  IMAD.U32 R18, RZ, RZ, UR6 ;  /* 0x00000006ff127e24 */ /* 0x000fe2000f8e00ff */
[C---:B------:R-:W-:Y:S01]  /*30df0*/  ISETP.LT.OR P4, PT, R27.reuse, 0x2, !P0 ;  /* 0x000000021b00780c */ /* 0x040fe20004781670 */
[----:B------:R-:W-:Y:S01]  /*30e00*/  UIMAD UR6, UR8, UR6, URZ ;  /* 0x00000006080672a4 */ /* 0x000fe2000f8e023f */
[----:B------:R-:W-:Y:S01]  /*30e10*/  ISETP.LT.OR P5, PT, R27, 0x9, !P0 ;  /* 0x000000091b00780c */ /* 0x000fe200047a1670 */
[----:B------:R-:W-:Y:S01]  /*30e20*/  IMAD.WIDE.U32 R24, R18, UR12, R24 ;  /* 0x0000000c12187c25 */ /* 0x000fe2000f8e0018 */
[----:B------:R-:W-:Y:S01]  /*30e30*/  LOP3.LUT R12, R12, 0xdfffffff, RZ, 0xc0, !PT ;  /* 0xdfffffff0c0c7812 */ /* 0x000fe200078ec0ff */
[----:B------:R-:W-:Y:S01]  /*30e40*/  UIMAD UR6, UR12, UR7, UR6 ;  /* 0x000000070c0672a4 */ /* 0x000fe2000f8e0206 */
[----:B------:R-:W-:Y:S01]  /*30e50*/  LOP3.LUT R0, R0, 0xffff7fff, RZ, 0xc0, !PT ;  /* 0xffff7fff00007812 */ /* 0x000fe200078ec0ff */
[----:B------:R-:W-:Y:S01]  /*30e60*/  ULDC.64 UR8, c[0x0][0x5a8] ;  /* 0x00016a0000087ab9 */ /* 0x000fe20000000a00 */
[----:B------:R-:W-:Y:S01]  /*30e70*/  LOP3.LUT R8, R8, 0xfffffffe, RZ, 0xc0, !PT ;  /* 0xfffffffe08087812 */ /* 0x000fe200078ec0ff */
[----:B------:R-:W-:Y:S02]  /*30e80*/  STL [R1+0x14b4], R15 ;  /* 0x0014b40f01007387 */ /* 0x000fe40000100800 */
[----:B------:R-:W0:Y:S02]  /*30e90*/  @!P1 LDC.64 R36, c[0x0][0x5c0] ;  /* 0x00017000ff249b82 */ /* 0x000e240000000a00 */
[----:B------:R-:W-:Y:S01]  /*30ea0*/  @P4 LOP3.LUT R12, R12, 0x20000000, RZ, 0xfc, !PT ;  /* 0x200000000c0c4812 */ /* 0x000fe200078efcff */
[----:B------:R-:W3:Y:S03]  /*30eb0*/  LDL.LU R138, [R1+0xa08] ;  /* 0x000a0800018a7983 */ /* 0x000ee60000300800 */
[----:B------:R-:W-:-:S02]  /*30ec0*/  LOP3.LUT R12, R12, 0xefffffff, RZ, 0xc0, !PT ;  /* 0xefffffff0c0c7812 */ /* 0x000fc400078ec0ff */
[----:B------:R-:W1:Y:S08]  /*30ed0*/  @!P4 LDC.64 R34, c[0x0][0x5c0] ;  /* 0x00017000ff22cb82 */ /* 0x000e700000000a00 */
[----:B------:R-:W1:Y:S01]  /*30ee0*/  @!P5 LDC.64 R30, c[0x0][0x5c0] ;  /* 0x00017000ff1edb82 */ /* 0x000e620000000a00 */
[----:B0-----:R-:W-:-:S04]  /*30ef0*/  @!P1 IADD3 R36, P2, P3, R16, R36, R3 ;  /* 0x0000002410249210 */ /* 0x001fc80007b5e003 */
[----:B------:R-:W-:Y:S02]  /*30f00*/  @!P1 IADD3.X R37, R29, R37, R2, P2, P3 ;  /* 0x000000251d259210 */ /* 0x000fe400017e6402 */
[----:B-1----:R-:W-:Y:S01]  /*30f10*/  @!P4 IADD3 R38, P2, P3, R16, R34, R3 ;  /* 0x000000221026c210 */ /* 0x002fe20007b5e003 */
[----:B------:R-:W-:-:S03]  /*30f20*/  IMAD.MOV.U32 R34, RZ, RZ, R24 ;  /* 0x000000ffff227224 */ /* 0x000fc600078e0018 */
[----:B------:R-:W-:Y:S01]  /*30f30*/  @!P4 IADD3.X R39, R29, R35, R2, P2, P3 ;  /* 0x000000231d27c210 */ /* 0x000fe200017e6402 */
[----:B------:R-:W-:Y:S01]  /*30f40*/  VIADD R35, R25, UR6 ;  /* 0x0000000619237c36 */ /* 0x000fe20008000000 */
[----:B------:R-:W-:Y:S01]  /*30f50*/  ULDC.64 UR6, c[0x0][0x5b0] ;  /* 0x00016c0000067ab9 */ /* 0x000fe20000000a00 */
[----:B------:R-:W-:Y:S01]  /*30f60*/  @!P5 IADD3 R42, P2, P3, R16, R30, R3 ;  /* 0x0000001e102ad210 */ /* 0x000fe20007b5e003 */
[----:B------:R-:W-:-:S03]  /*30f70*/  IMAD.WIDE.U32 R24, R32, UR6, R34 ;  /* 0x0000000620187c25 */ /* 0x000fc6000f8e0022 */
[----:B------:R-:W-:Y:S02]  /*30f80*/  @!P5 IADD3.X R43, R29, R31, R2, P2, P3 ;  /* 0x0000001f1d2bd210 */ /* 0x000fe400017e6402 */
[----:B------:R-:W-:-:S13]  /*30f90*/  ISETP.LT.OR P2, PT, R27, 0xa, !P0 ;  /* 0x0000000a1b00780c */ /* 0x000fda0004741670 */
[----:B------:R-:W0:Y:S01]  /*30fa0*/  @!P2 LDC.64 R30, c[0x0][0x5c0] ;  /* 0x00017000ff1eab82 */ /* 0x000e220000000a00 */
[----:B------:R-:W-:Y:S02]  /*30fb0*/  @P2 LOP3.LUT R12, R12, 0x10000000, RZ, 0xfc, !PT ;  /* 0x100000000c0c2812 */ /* 0x000fe400078efcff */
[----:B0-----:R-:W-:-:S04]  /*30fc0*/  @!P2 IADD3 R44, P3, P6, R16, R30, R3 ;  /* 0x0000001e102ca210 */ /* 0x001fc80007e7e003 */
[----:B------:R-:W-:Y:S02]  /*30fd0*/  @!P2 IADD3.X R45, R29, R31, R2, P3, P6 ;  /* 0x0000001f1d2da210 */ /* 0x000fe40001fec402 */
[----:B------:R-:W-:Y:S02]  /*30fe0*/  IADD3 R24, P3, R24, UR8, RZ ;  /* 0x0000000818187c10 */ /* 0x000fe4000ff7e0ff */
[----:B------:R-:W-:Y:S01]  /*30ff0*/  ISETP.GE.AND P2, PT, R26, 0x1, PT ;  /* 0x000000011a00780c */ /* 0x000fe20003f46270 */
[----:B----4-:R-:W-:-:S04]  /*31000*/  IMAD R18, R11, UR6, RZ ;  /* 0x000000060b127c24 */ /* 0x010fc8000f8e02ff */
[----:B------:R-:W-:-:S05]  /*31010*/  IMAD R18, R32, UR7, R18 ;  /* 0x0000000720127c24 */ /* 0x000fca000f8e0212 */
[--C-:B------:R-:W-:Y:S02]  /*31020*/  IADD3.X R25, R25, UR9, R18.reuse, P3, !PT ;  /* 0x0000000919197c10 */ /* 0x100fe40009ffe412 */
[----:B------:R-:W-:Y:S02]  /*31030*/  ISETP.LT.OR P3, PT, R27, 0x1, !P2 ;  /* 0x000000011b00780c */ /* 0x000fe40005761670 */
[----:B------:R-:W-:-:S11]  /*31040*/  PRMT R18, RZ, 0x7610, R18 ;  /* 0x00007610ff127816 */ /* 0x000fd60000000012 */
[----:B------:R-:W4:Y:S02]  /*31050*/  @!P3 LDG.E.U8 R18, desc[UR22][R24.64] ;  /* 0x000000161812b981 */ /* 0x000f24000c1e1100 */
[----:B----4-:R-:W-:-:S04]  /*31060*/  LOP3.LUT R18, R18, 0xff, RZ, 0xc0, !PT ;  /* 0x000000ff12127812 */ /* 0x010fc800078ec0ff */
[----:B------:R-:W-:-:S05]  /*31070*/  F2FP.F16.E4M3.UNPACK_B R18, R18 ;  /* 0x00000012ff12723e */ /* 0x000fca00020006ff */
[----:B------:R-:W-:-:S05]  /*31080*/  HADD2.F32 R18, -RZ, R18.H0_H0 ;  /* 0x20000012ff127230 */ /* 0x000fca0000004100 */
[----:B------:R-:W-:-:S04]  /*31090*/  FMUL R18, R18, UR24 ;  /* 0x0000001812127c20 */ /* 0x000fc80008400000 */
[----:B------:R-:W-:Y:S02]  /*310a0*/  FFMA R30, R19, UR21, R18 ;  /* 0x00000015131e7c23 */ /* 0x000fe40008000012 */
[----:B------:R-:W0:Y:S03]  /*310b0*/  @!P3 LDC.64 R18, c[0x0][0x5c0] ;  /* 0x00017000ff12bb82 */ /* 0x000e260000000a00 */
[----:B------:R-:W-:Y:S02]  /*310c0*/  F2FP.SATFINITE.E4M3.F32.PACK_AB_MERGE_C R30, RZ, R30, RZ ;  /* 0x0000001eff1e723e */ /* 0x000fe400048070ff */
[----:B0-----:R-:W-:-:S05]  /*310d0*/  @!P3 IADD3 R18, P6, R16, R18, RZ ;  /* 0x000000121012b210 */ /* 0x001fca0007fde0ff */
[----:B------:R-:W-:-:S05]  /*310e0*/  @!P3 IMAD.X R19, R29, 0x1, R19, P6 ;  /* 0x000000011d13b824 */ /* 0x000fca00030e0613 */
[----:B------:R0:W-:Y:S01]  /*310f0*/  @!P3 STG.E.U8 desc[UR22][R18.64], R30 ;  /* 0x0000001e1200b986 */ /* 0x0001e2000c101116 */
[----:B------:R-:W-:Y:S02]  /*31100*/  ISETP.LT.OR P3, PT, R27, 0x2, !P2 ;  /* 0x000000021b00780c */ /* 0x000fe40005761670 */
[----:B0-----:R-:W-:-:S11]  /*31110*/  PRMT R30, RZ, 0x7610, R30 ;  /* 0x00007610ff1e7816 */ /* 0x001fd6000000001e */
[----:B------:R-:W0:Y:S01]  /*31120*/  @!P3 LDC.64 R18, c[0x0][0x5c0] ;  /* 0x00017000ff12bb82 */ /* 0x000e220000000a00 */
[----:B------:R-:W4:Y:S01]  /*31130*/  @!P3 LDG.E.U8 R30, desc[UR22][R24.64+0x1] ;  /* 0x00000116181eb981 */ /* 0x000f22000c1e1100 */
[----:B0-----:R-:W-:-:S05]  /*31140*/  @!P3 IADD3 R18, P6, R16, R18, RZ ;  /* 0x000000121012b210 */ /* 0x001fca0007fde0ff */
[----:B------:R-:W-:Y:S01]  /*31150*/  @!P3 IMAD.X R19, R29, 0x1, R19, P6 ;  /* 0x000000011d13b824 */ /* 0x000fe200030e0613 */
[----:B----4-:R-:W-:-:S04]  /*31160*/  LOP3.LUT R30, R30, 0xff, RZ, 0xc0, !PT ;  /* 0x000000ff1e1e7812 */ /* 0x010fc800078ec0ff */
[----:B------:R-:W-:-:S05]  /*31170*/  F2FP.F16.E4M3.UNPACK_B R30, R30 ;  /* 0x0000001eff1e723e */ /* 0x000fca00020006ff */
[----:B------:R-:W-:-:S05]  /*31180*/  HADD2.F32 R30, -RZ, R30.H0_H0 ;  /* 0x2000001eff1e7230 */ /* 0x000fca0000004100 */
[----:B------:R-:W-:-:S04]  /*31190*/  FMUL R30, R30, UR24 ;  /* 0x000000181e1e7c20 */ /* 0x000fc80008400000 */
[----:B------:R-:W-:-:S05]  /*311a0*/  FFMA R20, R20, UR21, R30 ;  /* 0x0000001514147c23 */ /* 0x000fca000800001e */
[----:B------:R-:W-:-:S05]  /*311b0*/  F2FP.SATFINITE.E4M3.F32.PACK_AB_MERGE_C R20, RZ, R20, RZ ;  /* 0x00000014ff14723e */ /* 0x000fca00048070ff */
[----:B------:R0:W-:Y:S02]  /*311c0*/  @!P3 STG.E.U8 desc[UR22][R18.64+0x1], R20 ;  /* 0x000001141200b986 */ /* 0x0001e4000c101116 */
[----:B0-----:R-:W-:-:S05]  /*311d0*/  IADD3 R18, P3, R32, 0x8, RZ ;  /* 0x0000000820127810 */ /* 0x001fca0007f7e0ff */
[----:B------:R-:W-:-:S04]  /*311e0*/  IMAD.X R20, RZ, RZ, R11, P3 ;  /* 0x000000ffff147224 */ /* 0x000fc800018e060b */
[----:B------:R-:W-:-:S04]  /*311f0*/  IMAD R20, R20, UR6, RZ ;  /* 0x0000000614147c24 */ /* 0x000fc8000f8e02ff */
[C---:B------:R-:W-:Y:S02]  /*31200*/  IMAD R20, R18.reuse, UR7, R20 ;  /* 0x0000000712147c24 */ /* 0x040fe4000f8e0214 */
[----:B------:R-:W-:-:S03]  /*31210*/  IMAD.WIDE.U32 R18, R18, UR6, R34 ;  /* 0x0000000612127c25 */ /* 0x000fc6000f8e0022 */
[----:B------:R-:W-:-:S04]  /*31220*/  IADD3 R18, P3, R18, UR8, RZ ;  /* 0x0000000812127c10 */ /* 0x000fc8000ff7e0ff */
[--C-:B------:R-:W-:Y:S02]  /*31230*/  IADD3.X R19, R19, UR9, R20.reuse, P3, !PT ;  /* 0x0000000913137c10 */ /* 0x100fe40009ffe414 */
[----:B------:R-:W-:-:S06]  /*31240*/  PRMT R20, RZ, 0x7610, R20 ;  /* 0x00007610ff147816 */ /* 0x000fcc0000000014 */
[----:B------:R-:W4:Y:S01]  /*31250*/  @!P1 LDG.E.U8 R20, desc[UR22][R18.64] ;  /* 0x0000001612149981 */ /* 0x000f22000c1e1100 */
[----:B------:R-:W-:Y:S02]  /*31260*/  ISETP.LT.OR P3, PT, R27, 0x11, !P0 ;  /* 0x000000111b00780c */ /* 0x000fe40004761670 */
[----:B----4-:R-:W-:-:S04]  /*31270*/  LOP3.LUT R20, R20, 0xff, RZ, 0xc0, !PT ;  /* 0x000000ff14147812 */ /* 0x010fc800078ec0ff */
[----:B------:R-:W-:-:S05]  /*31280*/  F2FP.F16.E4M3.UNPACK_B R20, R20 ;  /* 0x00000014ff14723e */ /* 0x000fca00020006ff */
[----:B------:R-:W-:-:S05]  /*31290*/  HADD2.F32 R20, -RZ, R20.H0_H0 ;  /* 0x20000014ff147230 */ /* 0x000fca0000004100 */
[----:B------:R-:W-:-:S04]  /*312a0*/  FMUL R20, R20, UR24 ;  /* 0x0000001814147c20 */ /* 0x000fc80008400000 */
[----:B------:R-:W-:Y:S02]  /*312b0*/  FFMA R30, R21, UR21, R20 ;  /* 0x00000015151e7c23 */ /* 0x000fe40008000014 */
[----:B------:R-:W0:Y:S03]  /*312c0*/  @!P3 LDC.64 R20, c[0x0][0x5c0] ;  /* 0x00017000ff14bb82 */ /* 0x000e260000000a00 */
[----:B------:R-:W-:-:S05]  /*312d0*/  F2FP.SATFINITE.E4M3.F32.PACK_AB_MERGE_C R30, RZ, R30, RZ ;  /* 0x0000001eff1e723e */ /* 0x000fca00048070ff */
[----:B------:R1:W-:Y:S01]  /*312e0*/  @!P1 STG.E.U8 desc[UR22][R36.64], R30 ;  /* 0x0000001e24009986 */ /* 0x0003e2000c101116 */
[----:B------:R-:W-:Y:S02]  /*312f0*/  ISETP.LT.OR P1, PT, R27, 0x12, !P0 ;  /* 0x000000121b00780c */ /* 0x000fe40004721670 */
[----:B0-----:R-:W-:-:S04]  /*31300*/  @!P3 IADD3 R40, P4, P6, R16, R20, R3 ;  /* 0x000000141028b210 */ /* 0x001fc80007e9e003 */
[----:B------:R-:W-:-:S07]  /*31310*/  @!P3 IADD3.X R41, R29, R21, R2, P4, P6 ;  /* 0x000000151d29b210 */ /* 0x000fce00027ec402 */
[----:B------:R-:W1:Y:S01]  /*31320*/  @!P1 LDC.64 R20, c[0x0][0x5c0] ;  /* 0x00017000ff149b82 */ /* 0x000e620000000a00 */
[C---:B------:R-:W-:Y:S02]  /*31330*/  LOP3.LUT P4, RZ, R12.reuse, 0x20000000, RZ, 0xc0, !PT ;  /* 0x200000000cff7812 */ /* 0x040fe4000788c0ff */
[----:B------:R-:W-:-:S04]  /*31340*/  LOP3.LUT R12, R12, 0xf7ffffff, RZ, 0xc0, !PT ;  /* 0xf7ffffff0c0c7812 */ /* 0x000fc800078ec0ff */
[----:B------:R-:W-:Y:S02]  /*31350*/  @P3 LOP3.LUT R12, R12, 0x8000000, RZ, 0xfc, !PT ;  /* 0x080000000c0c3812 */ /* 0x000fe400078efcff */
[----:B-1----:R-:W-:Y:S02]  /*31360*/  @!P1 IADD3 R36, P3, P6, R16, R20, R3 ;  /* 0x0000001410249210 */ /* 0x002fe40007e7e003 */
[----:B------:R-:W-:-:S06]  /*31370*/  PRMT R20, RZ, 0x7610, R20 ;  /* 0x00007610ff147816 */ /* 0x000fcc0000000014 */
[----:B------:R-:W4:Y:S01]  /*31380*/  @!P4 LDG.E.U8 R20, desc[UR22][R18.64+0x1] ;  /* 0x000001161214c981 */ /* 0x000f22000c1e1100 */
[----:B------:R-:W-:Y:S02]  /*31390*/  @!P1 IADD3.X R37, R29, R21, R2, P3, P6 ;  /* 0x000000151d259210 */ /* 0x000fe40001fec402 */
        /* <DEDUP_REMOVED lines=9> */
[----:B0-----:R-:W-:-:S04]  /*31430*/  @!P3 IADD3 R48, P4, P6, R16, R20, R3 ;  /* 0x000000141030b210 */ /* 0x001fc80007e9e003 */
[----:B------:R-:W-:Y:S02]  /*31440*/  @!P3 IADD3.X R49, R29, R21, R2, P4, P6 ;  /* 0x000000151d31b210 */ /* 0x000fe400027ec402 */
[----:B------:R-:W-:Y:S02]  /*31450*/  ISETP.LT.OR P4, PT, R27, 0x9, !P2 ;  /* 0x000000091b00780c */ /* 0x000fe40005781670 */
[----:B------:R-:W-:-:S11]  /*31460*/  PRMT R20, RZ, 0x7610, R20 ;  /* 0x00007610ff147816 */ /* 0x000fd60000000014 */
[----:B------:R-:W4:Y:S01]  /*31470*/  @!P4 LDG.E.U8 R20, desc[UR22][R24.64+0x8] ;  /* 0x000008161814c981 */ /* 0x000f22000c1e1100 */
[----:B-1----:R-:W-:Y:S02]  /*31480*/  PRMT R22, RZ, 0x7610, R22 ;  /* 0x00007610ff167816 */ /* 0x002fe40000000016 */
        /* <DEDUP_REMOVED lines=10> */
[----:B------:R-:W-:-:S13]  /*31530*/  ISETP.LT.OR P4, PT, R27, 0xa, !P2 ;  /* 0x0000000a1b00780c */ /* 0x000fda0005781670 */
[----:B------:R-:W4:Y:S01]  /*31540*/  @!P4 LDG.E.U8 R22, desc[UR22][R24.64+0x9] ;  /* 0x000009161816c981 */ /* 0x000f22000c1e1100 */
[----:B0-----:R-:W0:Y:S02]  /*31550*/  @!P4 LDC.64 R20, c[0x0][0x5c0] ;  /* 0x00017000ff14cb82 */ /* 0x001e240000000a00 */
        /* <DEDUP_REMOVED lines=8> */
[----:B------:R0:W-:Y:S01]  /*315e0*/  @!P4 STG.E.U8 desc[UR22][R20.64+0x9], R152 ;  /* 0x000009981400c986 */ /* 0x0001e2000c101116 */
[----:B------:R-:W-:-:S13]  /*315f0*/  ISETP.LT.OR P4, PT, R27, 0x1a, !P0 ;  /* 0x0000001a1b00780c */ /* 0x000fda0004781670 */
[----:B0-----:R-:W0:Y:S02]  /*31600*/  @!P4 LDC.64 R20, c[0x0][0x5c0] ;  /* 0x00017000ff14cb82 */ /* 0x001e240000000a00 */
[----:B0-----:R-:W-:Y:S02]  /*31610*/  @!P4 IADD3 R30, P2, P6, R16, R20, R3 ;  /* 0x00000014101ec210 */ /* 0x001fe40007e5e003 */
        /* <DEDUP_REMOVED lines=9> */
[----:B------:R-:W0:Y:S02]  /*316b0*/  @!P2 LDC.64 R20, c[0x0][0x5c0] ;  /* 0x00017000ff14ab82 */ /* 0x000e240000000a00 */
[----:B0-----:R-:W-:-:S04]  /*316c0*/  @!P2 IADD3 R46, P3, P6, R16, R20, R3 ;  /* 0x00000014102ea210 */ /* 0x001fc80007e7e003 */
[----:B------:R-:W-:Y:S02]  /*316d0*/  @!P2 IADD3.X R47, R29, R21, R2, P3, P6 ;  /* 0x000000151d2fa210 */ /* 0x000fe40001fec402 */
[----:B------:R-:W-:-:S13]  /*316e0*/  ISETP.LT.OR P3, PT, R27, 0x22, !P0 ;  /* 0x000000221b00780c */ /* 0x000fda0004761670 */
[----:B------:R-:W0:Y:S01]  /*316f0*/  @!P3 LDC.64 R20, c[0x0][0x5c0] ;  /* 0x00017000ff14bb82 */ /* 0x000e220000000a00 */
[----:B------:R-:W-:Y:S02]  /*31700*/  LOP3.LUT P2, RZ, R12, 0x10000000, RZ, 0xc0, !PT ;  /* 0x100000000cff7812 */ /* 0x000fe4000784c0ff */
[----:B------:R-:W-:-:S05]  /*31710*/  F2FP.SATFINITE.E4M3.F32.PACK_AB_MERGE_C R153, RZ, R153, RZ ;  /* 0x00000099ff99723e */ /* 0x000fca00048070ff */
[----:B------:R0:W-:Y:S02]  /*31720*/  @!P5 STG.E.U8 desc[UR22][R42.64+0x8], R153 ;  /* 0x000008992a00d986 */ /* 0x0001e4000c101116 */
[----:B0-----:R-:W-:Y:S02]  /*31730*/  @!P3 IADD3 R42, P5, P6, R16, R20, R3 ;  /* 0x00000014102ab210 */ /* 0x001fe40007ebe003 */
[----:B------:R-:W-:-:S06]  /*31740*/  PRMT R20, RZ, 0x7610, R20 ;  /* 0x00007610ff147816 */ /* 0x000fcc0000000014 */
[----:B------:R-:W4:Y:S01]  /*31750*/  @!P2 LDG.E.U8 R20, desc[UR22][R18.64+0x9] ;  /* 0x000009161214a981 */ /* 0x000f22000c1e1100 */
[----:B------:R-:W-:Y:S02]  /*31760*/  @!P3 IADD3.X R43, R29, R21, R2, P5, P6 ;  /* 0x000000151d2bb210 */ /* 0x000fe40002fec402 */
[----:B------:R-:W-:Y:S02]  /*31770*/  ISETP.LT.OR P3, PT, R27, 0x29, !P0 ;  /* 0x000000291b00780c */ /* 0x000fe40004761670 */
[----:B------:R-:W-:Y:S02]  /*31780*/  ISETP.GE.AND P6, PT, R26, 0x1, PT ;  /* 0x000000011a00780c */ /* 0x000fe40003fc6270 */
[----:B----4-:R-:W-:-:S04]  /*31790*/  LOP3.LUT R20, R20, 0xff, RZ, 0xc0, !PT ;  /* 0x000000ff14147812 */ /* 0x010fc800078ec0ff */
[----:B------:R-:W-:-:S05]  /*317a0*/  F2FP.F16.E4M3.UNPACK_B R20, R20 ;  /* 0x00000014ff14723e */ /* 0x000fca00020006ff */
[----:B------:R-:W-:-:S05]  /*317b0*/  HADD2.F32 R20, -RZ, R20.H0_H0 ;  /* 0x20000014ff147230 */ /* 0x000fca0000004100 */
[----:B------:R-:W-:-:S04]  /*317c0*/  FMUL R20, R20, UR24 ;  /* 0x0000001814147c20 */ /* 0x000fc80008400000 */
[----:B------:R-:W-:Y:S02]  /*317d0*/  FFMA R154, R154, UR21, R20 ;  /* 0x000000159a9a7c23 */ /* 0x000fe40008000014 */
[----:B------:R-:W0:Y:S03]  /*317e0*/  @!P3 LDC.64 R20, c[0x0][0x5c0] ;  /* 0x00017000ff14bb82 */ /* 0x000e260000000a00 */
[----:B------:R-:W-:-:S05]  /*317f0*/  F2FP.SATFINITE.E4M3.F32.PACK_AB_MERGE_C R154, RZ, R154, RZ ;  /* 0x0000009aff9a723e */ /* 0x000fca00048070ff */
[----:B------:R-:W-:Y:S01]  /*31800*/  @!P2 STG.E.U8 desc[UR22][R44.64+0x9], R154 ;  /* 0x0000099a2c00a986 */ /* 0x000fe2000c101116 */
[----:B0-----:R-:W-:-:S04]  /*31810*/  @!P3 IADD3 R50, P2, P5, R16, R20, R3 ;  /* 0x000000141032b210 */ /* 0x001fc80007d5e003 */
[----:B------:R-:W-:Y:S02]  /*31820*/  @!P3 IADD3.X R51, R29, R21, R2, P2, P5 ;  /* 0x000000151d33b210 */ /* 0x000fe400017ea402 */
[----:B------:R-:W-:Y:S02]  /*31830*/  ISETP.LT.OR P2, PT, R27, 0x11, !P6 ;  /* 0x000000111b00780c */ /* 0x000fe40007741670 */
[----:B------:R-:W-:-:S11]  /*31840*/  PRMT R20, RZ, 0x7610, R20 ;  /* 0x00007610ff147816 */ /* 0x000fd60000000014 */
[----:B------:R-:W4:Y:S01]  /*31850*/  @!P2 LDG.E.U8 R20, desc[UR22][R24.64+0x10] ;  /* 0x000010161814a981 */ /* 0x000f22000c1e1100 */
[----:B------:R-:W-:Y:S02]  /*31860*/  PRMT R22, RZ, 0x7610, R22 ;  /* 0x00007610ff167816 */ /* 0x000fe40000000016 */
        /* <DEDUP_REMOVED lines=12> */
[----:B0-----:R-:W0:Y:S01]  /*31930*/  @!P2 LDC.64 R20, c[0x0][0x5c0] ;  /* 0x00017000ff14ab82 */ /* 0x001e220000000a00 */
[----:B------:R-:W-:Y:S02]  /*31940*/  ISETP.LT.OR P6, PT, R27, 0x2a, !P0 ;  /* 0x0000002a1b00780c */ /* 0x000fe400047c1670 */
[----:B0-----:R-:W-:-:S05]  /*31950*/  @!P2 IADD3 R20, P5, R16, R20, RZ ;  /* 0x000000141014a210 */ /* 0x001fca0007fbe0ff */
[----:B------:R-:W-:Y:S01]  /*31960*/  @!P2 IMAD.X R21, R29, 0x1, R21, P5 ;  /* 0x000000011d15a824 */ /* 0x000fe200028e0615 */
[----:B------:R-:W-:Y:S02]  /*31970*/  LOP3.LUT P3, RZ, R12, 0x8000000, RZ, 0xc0, !PT ;  /* 0x080000000cff7812 */ /* 0x000fe4000786c0ff */
[----:B----4-:R-:W-:-:S04]  /*31980*/  LOP3.LUT R22, R22, 0xff, RZ, 0xc0, !PT ;  /* 0x000000ff16167812 */ /* 0x010fc800078ec0ff */
[----:B------:R-:W-:-:S05]  /*31990*/  F2FP.F16.E4M3.UNPACK_B R22, R22 ;  /* 0x00000016ff16723e */ /* 0x000fca00020006ff */
[----:B------:R-:W-:-:S05]  /*319a0*/  HADD2.F32 R22, -RZ, R22.H0_H0 ;  /* 0x20000016ff167230 */ /* 0x000fca0000004100 */
[----:B------:R-:W-:-:S04]  /*319b0*/  FMUL R22, R22, UR24 ;  /* 0x0000001816167c20 */ /* 0x000fc80008400000 */
[----:B------:R-:W-:-:S05]  /*319c0*/  FFMA R156, R156, UR21, R22 ;  /* 0x000000159c9c7c23 */ /* 0x000fca0008000016 */
[----:B------:R-:W-:-:S05]  /*319d0*/  F2FP.SATFINITE.E4M3.F32.PACK_AB_MERGE_C R156, RZ, R156, RZ ;  /* 0x0000009cff9c723e */ /* 0x000fca00048070ff */
[----:B------:R0:W-:Y:S02]  /*319e0*/  @!P2 STG.E.U8 desc[UR22][R20.64+0x11], R156 ;  /* 0x0000119c1400a986 */ /* 0x0001e4000c101116 */
        /* <DEDUP_REMOVED lines=17> */
[----:B------:R-:W1:Y:S02]  /*31b00*/  @!P3 LDC.64 R20, c[0x0][0x5c0] ;  /* 0x00017000ff14bb82 */ /* 0x000e640000000a00 */
[----:B-1----:R-:W-:Y:S02]  /*31b10*/  @!P3 IADD3 R40, P5, P6, R16, R20, R3 ;  /* 0x000000141028b210 */ /* 0x002fe40007ebe003 */
[----:B------:R-:W-:-:S06]  /*31b20*/  PRMT R20, RZ, 0x7610, R20 ;  /* 0x00007610ff147816 */ /* 0x000fcc0000000014 */
[----:B------:R-:W4:Y:S01]  /*31b30*/  @!P1 LDG.E.U8 R20, desc[UR22][R18.64+0x11] ;  /* 0x0000111612149981 */ /* 0x000f22000c1e1100 */
[----:B------:R-:W-:Y:S02]  /*31b40*/  @!P3 IADD3.X R41, R29, R21, R2, P5, P6 ;  /* 0x000000151d29b210 */ /* 0x000fe40002fec402 */
[----:B------:R-:W-:Y:S02]  /*31b50*/  ISETP.LT.OR P6, PT, R27, 0x39, !P0 ;  /* 0x000000391b00780c */ /* 0x000fe400047c1670 */
[----:B------:R-:W-:-:S04]  /*31b60*/  LOP3.LUT R12, R12, 0xfbffffff, RZ, 0xc0, !PT ;  /* 0xfbffffff0c0c7812 */ /* 0x000fc800078ec0ff */
[----:B------:R-:W-:Y:S02]  /*31b70*/  @P2 LOP3.LUT R12, R12, 0x4000000, RZ, 0xfc, !PT ;  /* 0x040000000c0c2812 */ /* 0x000fe400078efcff */
        /* <DEDUP_REMOVED lines=30> */
[----:B------:R-:W-:Y:S02]  /*31d60*/  ISETP.LT.OR P2, PT, R27, 0x19, !P0 ;  /* 0x000000191b00780c */ /* 0x000fe40004741670 */
        /* <DEDUP_REMOVED lines=12> */
[----:B------:R-:W-:-:S04]  /*31e30*/  LOP3.LUT R12, R12, 0xfdffffff, RZ, 0xc0, !PT ;  /* 0xfdffffff0c0c7812 */ /* 0x000fc800078ec0ff */
[----:B------:R-:W-:Y:S02]  /*31e40*/  @P3 LOP3.LUT R12, R12, 0x2000000, RZ, 0xfc, !PT ;  /* 0x020000000c0c3812 */ /* 0x000fe400078efcff */
[----:B------:R-:W-:Y:S02]  /*31e50*/  ISETP.LT.OR P3, PT, R27, 0x41, !P0 ;  /* 0x000000411b00780c */ /* 0x000fe40004761670 */
[----:B------:R-:W-:Y:S02]  /*31e60*/  @!P1 IADD3.X R37, R29, R21, R2, P5, P6 ;  /* 0x000000151d259210 */ /* 0x000fe40002fec402 */
        /* <DEDUP_REMOVED lines=72> */
[----:B------:R-:W-:-:S05]  /*322f0*/  F2FP.SATFINITE.E4M3.F32.PACK_AB_MERGE_C R165, RZ, R165, RZ ;  /* 0x000000a5ffa5723e */ /* 0x000fca00048070ff */
[----:B------:R0:W-:Y:S01]  /*32300*/  @!P2 STG.E.U8 desc[UR22][R46.64+0x20], R165 ;  /* 0x000020a52e00a986 */ /* 0x0001e2000c101116 */
[----:B------:R-:W-:Y:S02]  /*32310*/  ISETP.LT.OR P2, PT, R27, 0x22, !P0 ;  /* 0x000000221b00780c */ /* 0x000fe40004741670 */
[----:B0-----:R-:W-:Y:S02]  /*32320*/  @!P3 IADD3 R46, P4, P5, R16, R20, R3 ;  /* 0x00000014102eb210 */ /* 0x001fe40007d9e003 */
[----:B------:R-:W-:-:S09]  /*32330*/  PRMT R20, RZ, 0x7610, R20 ;  /* 0x00007610ff147816 */ /* 0x000fd20000000014 */
[----:B------:R-:W4:Y:S01]  /*32340*/  @!P2 LDG.E.U8 R20, desc[UR22][R18.64+0x21] ;  /* 0x000021161214a981 */ /* 0x000f22000c1e1100 */
[----:B------:R-:W-:Y:S02]  /*32350*/  @!P3 IADD3.X R47, R29, R21, R2, P4, P5 ;  /* 0x000000151d2fb210 */ /* 0x000fe400027ea402 */
[----:B----4-:R-:W-:-:S04]  /*32360*/  LOP3.LUT R20, R20, 0xff, RZ, 0xc0, !PT ;  /* 0x000000ff14147812 */ /* 0x010fc800078ec0ff */
[----:B------:R-:W-:-:S05]  /*32370*/  F2FP.F16.E4M3.UNPACK_B R20, R20 ;  /* 0x00000014ff14723e */ /* 0x000fca00020006ff */
[----:B------:R-:W-:-:S05]  /*32380*/  HADD2.F32 R20, -RZ, R20.H0_H0 ;  /* 0x20000014ff147230 */ /* 0x000fca0000004100 */
[----:B------:R-:W-:-:S04]  /*32390*/  FMUL R20, R20, UR24 ;  /* 0x0000001814147c20 */ /* 0x000fc80008400000 */
[----:B------:R-:W-:-:S05]  /*323a0*/  FFMA R166, R166, UR21, R20 ;  /* 0x00000015a6a67c23 */ /* 0x000fca0008000014 */
[----:B------:R-:W-:-:S05]  /*323b0*/  F2FP.SATFINITE.E4M3.F32.PACK_AB_MERGE_C R166, RZ, R166, RZ ;  /* 0x000000a6ffa6723e */ /* 0x000fca00048070ff */
[----:B------:R-:W-:Y:S01]  /*323c0*/  @!P2 STG.E.U8 desc[UR22][R42.64+0x21], R166 ;  /* 0x000021a62a00a986 */ /* 0x000fe2000c101116 */
[----:B------:R-:W-:-:S13]  /*323d0*/  ISETP.LT.OR P2, PT, R27, 0x59, !P0 ;  /* 0x000000591b00780c */ /* 0x000fda0004741670 */
[----:B------:R-:W0:Y:S02]  /*323e0*/  @!P2 LDC.64 R20, c[0x0][0x5c0] ;  /* 0x00017000ff14ab82 */ /* 0x000e240000000a00 */
        /* <DEDUP_REMOVED lines=48> */
[----:B------:R-:W-:Y:S02]  /*326f0*/  ISETP.LT.OR P3, PT, R27, 0x2a, !P0 ;  /* 0x0000002a1b00780c */ /* 0x000fe40004761670 */
[----:B-1----:R-:W-:Y:S02]  /*32700*/  @!P2 IADD3 R50, P4, P5, R16, R20, R3 ;  /* 0x000000141032a210 */ /* 0x002fe40007d9e003 */
        /* <DEDUP_REMOVED lines=96> */
[----:B------:R-:W-:-:S04]  /*32d10*/  LOP3.LUT R12, R12, 0xff7fffff, RZ, 0xc0, !PT ;  /* 0xff7fffff0c0c7812 */ /* 0x000fc800078ec0ff */
[----:B------:R-:W-:Y:S02]  /*32d20*/  @P5 LOP3.LUT R12, R12, 0x800000, RZ, 0xfc, !PT ;  /* 0x008000000c0c5812 */ /* 0x000fe400078efcff */
        /* <DEDUP_REMOVED lines=12> */
[----:B------:R-:W-:-:S04]  /*32df0*/  LOP3.LUT R12, R12, 0xfeffffff, RZ, 0xc0, !PT ;  /* 0xfeffffff0c0c7812 */ /* 0x000fc800078ec0ff */
[----:B------:R-:W-:Y:S02]  /*32e00*/  @P2 LOP3.LUT R12, R12, 0x1000000, RZ, 0xfc, !PT ;  /* 0x010000000c0c2812 */ /* 0x000fe400078efcff */
[----:B------:R-:W-:Y:S02]  /*32e10*/  ISETP.LT.OR P2, PT, R27, 0x81, !P0 ;  /* 0x000000811b00780c */ /* 0x000fe40004741670 */
[----:B------:R-:W-:-:S11]  /*32e20*/  @!P4 IADD3.X R41, R29, R21, R2, P3, P6 ;  /* 0x000000151d29c210 */ /* 0x000fd60001fec402 */
[----:B------:R-:W-:Y:S02]  /*32e30*/  @P2 LOP3.LUT R0, R0, 0x8000, RZ, 0xfc, !PT ;  /* 0x0000800000002812 */ /* 0x000fe400078efcff */
        /* <DEDUP_REMOVED lines=11> */
[----:B------:R0:W-:Y:S02]  /*32ef0*/  @!P5 STG.E.U8 desc[UR22][R54.64+0x38], R177 ;  /* 0x000038b13600d986 */ /* 0x0001e4000c101116 */
[----:B0-----:R-:W-:Y:S02]  /*32f00*/  @!P2 IADD3 R54, P3, P6, R16, R20, R3 ;  /* 0x000000141036a210 */ /* 0x001fe40007e7e003 */
[----:B------:R-:W-:-:S06]  /*32f10*/  PRMT R20, RZ, 0x7610, R20 ;  /* 0x00007610ff147816 */ /* 0x000fcc0000000014 */
[----:B------:R-:W4:Y:S01]  /*32f20*/  @!P1 LDG.E.U8 R20, desc[UR22][R18.64+0x39] ;  /* 0x0000391612149981 */ /* 0x000f22000c1e1100 */
[----:B------:R-:W-:Y:S02]  /*32f30*/  LOP3.LUT R0, R0, 0xffffffdf, RZ, 0xc0, !PT ;  /* 0xffffffdf00007812 */ /* 0x000fe400078ec0ff */
[----:B------:R-:W-:Y:S02]  /*32f40*/  @!P2 IADD3.X R55, R29, R21, R2, P3, P6 ;  /* 0x000000151d37a210 */ /* 0x000fe40001fec402 */
[----:B------:R-:W-:Y:S02]  /*32f50*/  @P2 LOP3.LUT R0, R0, 0x20, RZ, 0xfc, !PT ;  /* 0x0000002000002812 */ /* 0x000fe400078efcff */
        /* <DEDUP_REMOVED lines=29> */
[----:B------:R-:W-:-:S04]  /*33130*/  LOP3.LUT R0, R0, 0xfffdffff, RZ, 0xc0, !PT ;  /* 0xfffdffff00007812 */ /* 0x000fc800078ec0ff */
[----:B------:R-:W-:Y:S02]  /*33140*/  @P2 LOP3.LUT R0, R0, 0x20000, RZ, 0xfc, !PT ;  /* 0x0002000000002812 */ /* 0x000fe400078efcff */
        /* <DEDUP_REMOVED lines=15> */
[----:B------:R-:W-:Y:S02]  /*33240*/  LOP3.LUT R0, R0, 0xfffeffff, RZ, 0xc0, !PT ;  /* 0xfffeffff00007812 */ /* 0x000fe400078ec0ff */
[----:B------:R-:W-:Y:S02]  /*33250*/  @!P2 IADD3.X R37, R29, R21, R2, P1, P3 ;  /* 0x000000151d25a210 */ /* 0x000fe40000fe6402 */
[----:B------:R-:W-:Y:S02]  /*33260*/  @P2 LOP3.LUT R0, R0, 0x10000, RZ, 0xfc, !PT ;  /* 0x0001000000002812 */ /* 0x000fe400078efcff */
[----:B------:R-:W-:Y:S02]  /*33270*/  ISETP.LT.OR P2, PT, R27, 0x91, !P0 ;  /* 0x000000911b00780c */ /* 0x000fe40004741670 */
[----:B------:R-:W-:-:S11]  /*33280*/  LOP3.LUT R0, R0, 0xfffbffff, RZ, 0xc0, !PT ;  /* 0xfffbffff00007812 */ /* 0x000fd600078ec0ff */
        /* <DEDUP_REMOVED lines=17> */
[----:B------:R-:W-:Y:S02]  /*333a0*/  LOP3.LUT R0, R0, 0xffffff7f, RZ, 0xc0, !PT ;  /* 0xffffff7f00007812 */ /* 0x000fe400078ec0ff */
[----:B------:R-:W-:Y:S02]  /*333b0*/  @!P2 IADD3.X R53, R29, R21, R2, P1, P3 ;  /* 0x000000151d35a210 */ /* 0x000fe40000fe6402 */
[----:B------:R-:W-:Y:S02]  /*333c0*/  @P2 LOP3.LUT R0, R0, 0x80, RZ, 0xfc, !PT ;  /* 0x0000008000002812 */ /* 0x000fe400078efcff */
[----:B------:R-:W-:Y:S02]  /*333d0*/  ISETP.LT.OR P2, PT, R27, 0x99, !P0 ;  /* 0x000000991b00780c */ /* 0x000fe40004741670 */
[----:B----4-:R-:W-:-:S04]  /*333e0*/  LOP3.LUT R20, R20, 0xff, RZ, 0xc0, !PT ;  /* 0x000000ff14147812 */ /* 0x010fc800078ec0ff */
[----:B------:R-:W-:-:S05]  /*333f0*/  F2FP.F16.E4M3.UNPACK_B R20, R20 ;  /* 0x00000014ff14723e */ /* 0x000fca00020006ff */
[----:B------:R-:W-:-:S05]  /*33400*/  HADD2.F32 R20, -RZ, R20.H0_H0 ;  /* 0x20000014ff147230 */ /* 0x000fca0000004100 */
[----:B------:R-:W-:-:S04]  /*33410*/  FMUL R20, R20, UR24 ;  /* 0x0000001814147c20 */ /* 0x000fc80008400000 */
[----:B------:R-:W-:Y:S02]  /*33420*/  FFMA R182, R182, UR21, R20 ;  /* 0x00000015b6b67c23 */ /* 0x000fe40008000014 */
[----:B------:R-:W0:Y:S03]  /*33430*/  @!P2 LDC.64 R20, c[0x0][0x5c0] ;  /* 0x00017000ff14ab82 */ /* 0x000e260000000a00 */
[----:B------:R-:W-:Y:S02]  /*33440*/  F2FP.SATFINITE.E4M3.F32.PACK_AB_MERGE_C R182, RZ, R182, RZ ;  /* 0x000000b6ffb6723e */ /* 0x000fe400048070ff */
[----:B0-----:R-:W-:-:S04]  /*33450*/  @!P2 IADD3 R78, P1, P3, R16, R20, R3 ;  /* 0x00000014104ea210 */ /* 0x001fc80007b3e003 */
[----:B------:R-:W-:Y:S02]  /*33460*/  @!P2 IADD3.X R79, R29, R21, R2, P1, P3 ;  /* 0x000000151d4fa210 */ /* 0x000fe40000fe6402 */
[----:B------:R-:W-:Y:S02]  /*33470*/  ISETP.LT.OR P1, PT, R27, 0x49, !P6 ;  /* 0x000000491b00780c */ /* 0x000fe40007721670 */
[----:B------:R-:W-:Y:S01]  /*33480*/  PRMT R20, RZ, 0x7610, R20 ;  /* 0x00007610ff147816 */ /* 0x000fe20000000014 */
[----:B------:R-:W-:Y:S10]  /*33490*/  @!P5 STG.E.U8 desc[UR22][R48.64+0x41], R182 ;  /* 0x000041b63000d986 */ /* 0x000ff4000c101116 */
[----:B------:R-:W4:Y:S01]  /*334a0*/  @!P1 LDG.E.U8 R20, desc[UR22][R24.64+0x48] ;  /* 0x0000481618149981 */ /* 0x000f22000c1e1100 */
[----:B------:R-:W-:-:S02]  /*334b0*/  PRMT R22, RZ, 0x7610, R22 ;  /* 0x00007610ff167816 */ /* 0x000fc40000000016 */
        /* <DEDUP_REMOVED lines=385> */
[----:B------:R-:W-:-:S04]  /*34cd0*/  @P2 LOP3.LUT R0, R0, 0x80000000, RZ, 0xfc, !PT ;  /* 0x8000000000002812 */ /* 0x000fc800078efcff */
[----:B------:R-:W-:Y:S02]  /*34ce0*/  LOP3.LUT R0, R0, 0xffffbfff, RZ, 0xc0, !PT ;  /* 0xffffbfff00007812 */ /* 0x000fe400078ec0ff */
        /* <DEDUP_REMOVED lines=12> */
[----:B------:R-:W-:Y:S02]  /*34db0*/  @P5 LOP3.LUT R0, R0, 0x4000, RZ, 0xfc, !PT ;  /* 0x0000400000005812 */ /* 0x000fe400078efcff */
[----:B-1----:R-:W-:-:S04]  /*34dc0*/  @!P5 IADD3 R64, P1, P3, R16, R20, R3 ;  /* 0x000000141040d210 */ /* 0x002fc80007b3e003 */
[----:B------:R-:W-:Y:S02]  /*34dd0*/  @!P5 IADD3.X R65, R29, R21, R2, P1, P3 ;  /* 0x000000151d41d210 */ /* 0x000fe40000fe6402 */
[----:B------:R-:W-:Y:S02]  /*34de0*/  LOP3.LUT P5, RZ, R12, 0x800000, RZ, 0xc0, !PT ;  /* 0x008000000cff7812 */ /* 0x000fe400078ac0ff */
[----:B------:R-:W-:-:S11]  /*34df0*/  PRMT R20, RZ, 0x7610, R20 ;  /* 0x00007610ff147816 */ /* 0x000fd60000000014 */
[----:B------:R-:W4:Y:S02]  /*34e00*/  @!P5 LDG.E.U8 R20, desc[UR22][R18.64+0x71] ;  /* 0x000071161214d981 */ /* 0x000f24000c1e1100 */
        /* <DEDUP_REMOVED lines=30> */
[----:B------:R-:W-:Y:S02]  /*34ff0*/  LOP3.LUT P2, RZ, R12, 0x1000000, RZ, 0xc0, !PT ;  /* 0x010000000cff7812 */ /* 0x000fe4000784c0ff */
[----:B------:R-:W-:Y:S02]  /*35000*/  @P5 LOP3.LUT R8, R8, 0x1, RZ, 0xfc, !PT ;  /* 0x0000000108085812 */ /* 0x000fe400078efcff */
        /* <DEDUP_REMOVED lines=13> */
[----:B------:R-:W-:-:S04]  /*350e0*/  @P0 LOP3.LUT R12, R12, 0x40000, RZ, 0xfc, !PT ;  /* 0x000400000c0c0812 */ /* 0x000fc800078efcff */
[----:B------:R-:W-:Y:S02]  /*350f0*/  LOP3.LUT R12, R12, 0xffefffff, RZ, 0xc0, !PT ;  /* 0xffefffff0c0c7812 */ /* 0x000fe400078ec0ff */
[----:B------:R-:W-:Y:S02]  /*35100*/  @!P1 IADD3.X R45, R29, R21, R2, P3, P5 ;  /* 0x000000151d2d9210 */ /* 0x000fe40001fea402 */
[----:B------:R-:W-:Y:S02]  /*35110*/  @P1 LOP3.LUT R12, R12, 0x100000, RZ, 0xfc, !PT ;  /* 0x001000000c0c1812 */ /* 0x000fe400078efcff */
[----:B------:R-:W-:-:S04]  /*35120*/  ISETP.GE.AND P1, PT, R26, 0x81, PT ;  /* 0x000000811a00780c */ /* 0x000fc80003f26270 */
        /* <DEDUP_REMOVED lines=16> */
[----:B------:R-:W-:Y:S02]  /*35230*/  ISETP.LT.OR P0, PT, R27, 0x9, !P1 ;  /* 0x000000091b00780c */ /* 0x000fe40004f01670 */
[----:B------:R-:W-:Y:S02]  /*35240*/  @!P6 IADD3.X R71, R29, R21, R4, P2, P5 ;  /* 0x000000151d47e210 */ /* 0x000fe400017ea404 */
        /* <DEDUP_REMOVED lines=29> */
[----:B------:R-:W-:-:S04]  /*35420*/  @P3 LOP3.LUT R12, R12, 0x200000, RZ, 0xfc, !PT ;  /* 0x002000000c0c3812 */ /* 0x000fc800078efcff */
[----:B------:R-:W-:-:S04]  /*35430*/  LOP3.LUT R12, R12, 0xffbfffff, RZ, 0xc0, !PT ;  /* 0xffbfffff0c0c7812 */ /* 0x000fc800078ec0ff */
[----:B------:R-:W-:Y:S02]  /*35440*/  @P6 LOP3.LUT R12, R12, 0x400000, RZ, 0xfc, !PT ;  /* 0x004000000c0c6812 */ /* 0x000fe400078efcff */
        /* <DEDUP_REMOVED lines=20> */
[----:B------:R-:W-:Y:S02]  /*35590*/  ISETP.LT.OR P6, PT, R27, 0x11, !P1 ;  /* 0x000000111b00780c */ /* 0x000fe40004fc1670 */
[----:B------:R-:W-:Y:S02]  /*355a0*/  LOP3.LUT P0, RZ, R0, 0x20, RZ, 0xc0, !PT ;  /* 0x0000002000ff7812 */ /* 0x000fe4000780c0ff */
        /* <DEDUP_REMOVED lines=49> */
[----:B------:R-:W-:-:S04]  /*358c0*/  LOP3.LUT R0, R0, 0xffff7fff, RZ, 0xc0, !PT ;  /* 0xffff7fff00007812 */ /* 0x000fc800078ec0ff */
[----:B------:R-:W-:-:S04]  /*358d0*/  @P3 LOP3.LUT R0, R0, 0x8000, RZ, 0xfc, !PT ;  /* 0x0000800000003812 */ /* 0x000fc800078efcff */
        /* <DEDUP_REMOVED lines=14> */
[C---:B------:R-:W-:Y:S02]  /*359c0*/  LOP3.LUT P0, RZ, R0.reuse, 0x10000, RZ, 0xc0, !PT ;  /* 0x0001000000ff7812 */ /* 0x040fe4000780c0ff */
[----:B------:R-:W-:Y:S02]  /*359d0*/  LOP3.LUT R0, R0, 0xffffffdf, RZ, 0xc0, !PT ;  /* 0xffffffdf00007812 */ /* 0x000fe400078ec0ff */
[----:B------:R-:W-:Y:S02]  /*359e0*/  @!P6 IADD3.X R55, R29, R21, R4, P2, P4 ;  /* 0x000000151d37e210 */ /* 0x000fe400017e8404 */
[----:B------:R-:W-:Y:S02]  /*359f0*/  @P6 LOP3.LUT R0, R0, 0x20, RZ, 0xfc, !PT ;  /* 0x0000002000006812 */ /* 0x000fe400078efcff */
[----:B------:R-:W-:-:S02]  /*35a00*/  ISETP.LT.OR P6, PT, R27, 0x21, !P1 ;  /* 0x000000211b00780c */ /* 0x000fc40004fc1670 */
        /* <DEDUP_REMOVED lines=370> */
[----:B--2---:R-:W-:-:S05]  /*37130*/  FFMA R20, R136, UR21, R20 ;  /* 0x0000001588147c23 */ /* 0x004fca0008000014 */
[----:B------:R-:W-:-:S05]  /*37140*/  F2FP.SATFINITE.E4M3.F32.PACK_AB_MERGE_C R20, RZ, R20, RZ ;  /* 0x00000014ff14723e */ /* 0x000fca00048070ff */
[----:B------:R0:W-:Y:S01]  /*37150*/  @!P0 STG.E.U8 desc[UR22][R56.64+0xb1], R20 ;  /* 0x0000b11438008986 */ /* 0x0001e2000c101116 */
[----:B------:R-:W-:-:S13]  /*37160*/  ISETP.LT.OR P0, PT, R27, 0x79, !P1 ;  /* 0x000000791b00780c */ /* 0x000fda0004f01670 */
[----:B0-----:R-:W0:Y:S02]  /*37170*/  @!P0 LDC.64 R20, c[0x0][0x5c0] ;  /* 0x00017000ff148b82 */ /* 0x001e240000000a00 */
[----:B0-----:R-:W-:-:S04]  /*37180*/  @!P0 IADD3 R136, P2, P4, R16, R20, R5 ;  /* 0x0000001410888210 */ /* 0x001fc80007c5e005 */
[----:B------:R-:W-:Y:S02]  /*37190*/  @!P0 IADD3.X R137, R29, R21, R4, P2, P4 ;  /* 0x000000151d898210 */ /* 0x000fe400017e8404 */
[----:B------:R-:W-:Y:S02]  /*371a0*/  ISETP.LT.OR P2, PT, R27, 0xb9, !P5 ;  /* 0x000000b91b00780c */ /* 0x000fe40006f41670 */
[----:B------:R-:W-:-:S11]  /*371b0*/  PRMT R20, RZ, 0x7610, R20 ;  /* 0x00007610ff147816 */ /* 0x000fd60000000014 */
[----:B------:R-:W2:Y:S02]  /*371c0*/  @!P2 LDG.E.U8 R20, desc[UR22][R24.64+0xb8] ;  /* 0x0000b8161814a981 */ /* 0x000ea4000c1e1100 */
[----:B--2---:R-:W-:-:S04]  /*371d0*/  LOP3.LUT R20, R20, 0xff, RZ, 0xc0, !PT ;  /* 0x000000ff14147812 */ /* 0x004fc800078ec0ff */
[----:B------:R-:W-:-:S05]  /*371e0*/  F2FP.F16.E4M3.UNPACK_B R20, R20 ;  /* 0x00000014ff14723e */ /* 0x000fca00020006ff */
[----:B------:R-:W-:-:S05]  /*371f0*/  HADD2.F32 R20, -RZ, R20.H0_H0 ;  /* 0x20000014ff147230 */ /* 0x000fca0000004100 */
[----:B------:R-:W-:-:S04]  /*37200*/  FMUL R20, R20, UR24 ;  /* 0x0000001814147c20 */ /* 0x000fc80008400000 */
[----:B---3--:R-:W-:Y:S02]  /*37210*/  FFMA R22, R33, UR21, R20 ;  /* 0x0000001521167c23 */ /* 0x008fe40008000014 */
[----:B------:R-:W0:Y:S01]  /*37220*/  @!P2 LDC.64 R20, c[0x0][0x5c0] ;  /* 0x00017000ff14ab82 */ /* 0x000e220000000a00 */
[----:B------:R-:W-:Y:S01]  /*37230*/  LOP3.LUT R8, R8, 0xffff7fff, RZ, 0xc0, !PT ;  /* 0xffff7fff08087812 */ /* 0x000fe200078ec0ff */
[----:B------:R-:W2:Y:S01]  /*37240*/  LDL.LU R33, [R1+0xa0c] ;  /* 0x000a0c0001217983 */ /* 0x000ea20000300800 */
[----:B------:R-:W-:Y:S02]  /*37250*/  F2FP.SATFINITE.E4M3.F32.PACK_AB_MERGE_C R22, RZ, R22, RZ ;  /* 0x00000016ff16723e */ /* 0x000fe400048070ff */
[----:B0-----:R-:W-:Y:S01]  /*37260*/  @!P2 IADD3 R20, P4, R16, R20, RZ ;  /* 0x000000141014a210 */ /* 0x001fe20007f9e0ff */
[----:B------:R-:W3:Y:S04]  /*37270*/  LDL.LU R140, [R1+0xa10] ;  /* 0x000a1000018c7983 */ /* 0x000ee80000300800 */
[----:B------:R-:W-:-:S05]  /*37280*/  @!P2 IMAD.X R21, R29, 0x1, R21, P4 ;  /* 0x000000011d15a824 */ /* 0x000fca00020e0615 */
[----:B------:R0:W-:Y:S01]  /*37290*/  @!P2 STG.E.U8 desc[UR22][R20.64+0xb8], R22 ;  /* 0x0000b8161400a986 */ /* 0x0001e2000c101116 */
[----:B------:R-:W-:Y:S02]  /*372a0*/  ISETP.LT.OR P2, PT, R27, 0xba, !P5 ;  /* 0x000000ba1b00780c */ /* 0x000fe40006f41670 */
[----:B0-----:R-:W-:-:S11]  /*372b0*/  PRMT R22, RZ, 0x7610, R22 ;  /* 0x00007610ff167816 */ /* 0x001fd60000000016 */
[----:B------:R-:W0:Y:S01]  /*372c0*/  @!P2 LDC.64 R20, c[0x0][0x5c0] ;  /* 0x00017000ff14ab82 */ /* 0x000e220000000a00 */
[----:B------:R-:W4:Y:S01]  /*372d0*/  @!P2 LDG.E.U8 R22, desc[UR22][R24.64+0xb9] ;  /* 0x0000b9161816a981 */ /* 0x000f22000c1e1100 */
[----:B------:R-:W-:-:S04]  /*372e0*/  @P6 LOP3.LUT R8, R8, 0x8000, RZ, 0xfc, !PT ;  /* 0x0000800008086812 */ /* 0x000fc800078efcff */
        /* <DEDUP_REMOVED lines=25> */
[----:B------:R-:W-:Y:S02]  /*37480*/  LOP3.LUT P3, RZ, R0, 0x800000, RZ, 0xc0, !PT ;  /* 0x0080000000ff7812 */ /* 0x000fe4000786c0ff */
[----:B----4-:R-:W-:-:S04]  /*37490*/  LOP3.LUT R20, R20, 0xff, RZ, 0xc0, !PT ;  /* 0x000000ff14147812 */ /* 0x010fc800078ec0ff */
[----:B------:R-:W-:-:S05]  /*374a0*/  F2FP.F16.E4M3.UNPACK_B R20, R20 ;  /* 0x00000014ff14723e */ /* 0x000fca00020006ff */
[----:B------:R-:W-:-:S05]  /*374b0*/  HADD2.F32 R20, -RZ, R20.H0_H0 ;  /* 0x20000014ff147230 */ /* 0x000fca0000004100 */
[----:B------:R-:W-:-:S04]  /*374c0*/  FMUL R20, R20, UR24 ;  /* 0x0000001814147c20 */ /* 0x000fc80008400000 */
[----:B--2---:R-:W-:Y:S02]  /*374d0*/  FFMA R22, R33, UR21, R20 ;  /* 0x0000001521167c23 */ /* 0x004fe40008000014 */
[----:B------:R-:W0:Y:S01]  /*374e0*/  @!P0 LDC.64 R20, c[0x0][0x5c0] ;  /* 0x00017000ff148b82 */ /* 0x000e220000000a00 */
[----:B------:R-:W-:Y:S01]  /*374f0*/  LOP3.LUT R0, R0, 0xfeffffff, RZ, 0xc0, !PT ;  /* 0xfeffffff00007812 */ /* 0x000fe200078ec0ff */
[----:B------:R-:W2:Y:S01]  /*37500*/  LDL.LU R33, [R1+0xa14] ;  /* 0x000a140001217983 */ /* 0x000ea20000300800 */
[----:B------:R-:W-:-:S03]  /*37510*/  F2FP.SATFINITE.E4M3.F32.PACK_AB_MERGE_C R22, RZ, R22, RZ ;  /* 0x00000016ff16723e */ /* 0x000fc600048070ff */
[----:B------:R-:W4:Y:S01]  /*37520*/  LDL.LU R142, [R1+0xa18] ;  /* 0x000a1800018e7983 */ /* 0x000f220000300800 */
[----:B0-----:R-:W-:-:S04]  /*37530*/  @!P0 IADD3 R138, P2, P4, R16, R20, R5 ;  /* 0x00000014108a8210 */ /* 0x001fc80007c5e005 */
[----:B------:R-:W-:Y:S02]  /*37540*/  @!P0 IADD3.X R139, R29, R21, R4, P2, P4 ;  /* 0x000000151d8b8210 */ /* 0x000fe400017e8404 */
[----:B------:R-:W-:-:S13]  /*37550*/  ISETP.LT.OR P0, PT, R27, 0x82, !P1 ;  /* 0x000000821b00780c */ /* 0x000fda0004f01670 */
[----:B------:R-:W0:Y:S01]  /*37560*/  @!P0 LDC.64 R20, c[0x0][0x5c0] ;  /* 0x00017000ff148b82 */ /* 0x000e220000000a00 */
[----:B------:R0:W-:Y:S02]  /*37570*/  @!P6 STG.E.U8 desc[UR22][R86.64+0xb8], R22 ;  /* 0x0000b8165600e986 */ /* 0x0001e4000c101116 */
[----:B0-----:R-:W-:Y:S02]  /*37580*/  @!P0 IADD3 R86, P2, P4, R16, R20, R5 ;  /* 0x0000001410568210 */ /* 0x001fe40007c5e005 */
[----:B------:R-:W-:-:S06]  /*37590*/  PRMT R20, RZ, 0x7610, R20 ;  /* 0x00007610ff147816 */ /* 0x000fcc0000000014 */
[----:B------:R-:W3:Y:S01]  /*375a0*/  @!P3 LDG.E.U8 R20, desc[UR22][R18.64+0xb9] ;  /* 0x0000b9161214b981 */ /* 0x000ee2000c1e1100 */
[----:B------:R-:W-:Y:S02]  /*375b0*/  @P0 LOP3.LUT R0, R0, 0x1000000, RZ, 0xfc, !PT ;  /* 0x0100000000000812 */ /* 0x000fe400078efcff */
[----:B------:R-:W-:Y:S02]  /*375c0*/  @!P0 IADD3.X R87, R29, R21, R4, P2, P4 ;  /* 0x000000151d578210 */ /* 0x000fe400017e8404 */
[----:B------:R-:W-:Y:S02]  /*375d0*/  ISETP.LT.OR P0, PT, R27, 0x89, !P1 ;  /* 0x000000891b00780c */ /* 0x000fe40004f01670 */
[----:B---3--:R-:W-:-:S04]  /*375e0*/  LOP3.LUT R20, R20, 0xff, RZ, 0xc0, !PT ;  /* 0x000000ff14147812 */ /* 0x008fc800078ec0ff */
[----:B------:R-:W-:-:S05]  /*375f0*/  F2FP.F16.E4M3.UNPACK_B R20, R20 ;  /* 0x00000014ff14723e */ /* 0x000fca00020006ff */
[----:B------:R-:W-:-:S05]  /*37600*/  HADD2.F32 R20, -RZ, R20.H0_H0 ;  /* 0x20000014ff147230 */ /* 0x000fca0000004100 */
[----:B------:R-:W-:-:S04]  /*37610*/  FMUL R20, R20, UR24 ;  /* 0x0000001814147c20 */ /* 0x000fc80008400000 */
[----:B------:R-:W-:-:S05]  /*37620*/  FFMA R20, R140, UR21, R20 ;  /* 0x000000158c147c23 */ /* 0x000fca0008000014 */
[----:B------:R-:W-:-:S05]  /*37630*/  F2FP.SATFINITE.E4M3.F32.PACK_AB_MERGE_C R20, RZ, R20, RZ ;  /* 0x00000014ff14723e */ /* 0x000fca00048070ff */
[----:B------:R0:W-:Y:S02]  /*37640*/  @!P3 STG.E.U8 desc[UR22][R46.64+0xb9], R20 ;  /* 0x0000b9142e00b986 */ /* 0x0001e4000c101116 */
[----:B0-----:R-:W0:Y:S02]  /*37650*/  @!P0 LDC.64 R20, c[0x0][0x5c0] ;  /* 0x00017000ff148b82 */ /* 0x001e240000000a00 */
[----:B0-----:R-:W-:-:S04]  /*37660*/  @!P0 IADD3 R140, P2, P4, R16, R20, R5 ;  /* 0x00000014108c8210 */ /* 0x001fc80007c5e005 */
[----:B------:R-:W-:Y:S02]  /*37670*/  @!P0 IADD3.X R141, R29, R21, R4, P2, P4 ;  /* 0x000000151d8d8210 */ /* 0x000fe400017e8404 */
[----:B------:R-:W-:Y:S02]  /*37680*/  ISETP.LT.OR P2, PT, R27, 0xc1, !P5 ;  /* 0x000000c11b00780c */ /* 0x000fe40006f41670 */
[----:B------:R-:W-:-:S11]  /*37690*/  PRMT R20, RZ, 0x7610, R20 ;  /* 0x00007610ff147816 */ /* 0x000fd60000000014 */
[----:B------:R-:W3:Y:S02]  /*376a0*/  @!P2 LDG.E.U8 R20, desc[UR22][R24.64+0xc0] ;  /* 0x0000c0161814a981 */ /* 0x000ee4000c1e1100 */
[----:B---3--:R-:W-:-:S04]  /*376b0*/  LOP3.LUT R20, R20, 0xff, RZ, 0xc0, !PT ;  /* 0x000000ff14147812 */ /* 0x008fc800078ec0ff */
[----:B------:R-:W-:-:S05]  /*376c0*/  F2FP.F16.E4M3.UNPACK_B R20, R20 ;  /* 0x00000014ff14723e */ /* 0x000fca00020006ff */
[----:B------:R-:W-:-:S05]  /*376d0*/  HADD2.F32 R20, -RZ, R20.H0_H0 ;  /* 0x20000014ff147230 */ /* 0x000fca0000004100 */
[----:B------:R-:W-:-:S04]  /*376e0*/  FMUL R20, R20, UR24 ;  /* 0x0000001814147c20 */ /* 0x000fc80008400000 */
[----:B--2---:R-:W-:Y:S02]  /*376f0*/  FFMA R22, R33, UR21, R20 ;  /* 0x0000001521167c23 */ /* 0x004fe40008000014 */
        /* <DEDUP_REMOVED lines=28> */
[C---:B------:R-:W-:Y:S02]  /*378c0*/  LOP3.LUT P3, RZ, R0.reuse, 0x800, RZ, 0xc0, !PT ;  /* 0x0000080000ff7812 */ /* 0x040fe4000786c0ff */
        /* <DEDUP_REMOVED lines=171> */
[----:B------:R-:W-:Y:S02]  /*38380*/  @P0 LOP3.LUT R0, R0, 0x8000000, RZ, 0xfc, !PT ;  /* 0x0800000000000812 */ /* 0x000fe400078efcff */
[----:B------:R-:W-:Y:S02]  /*38390*/  @!P0 IADD3.X R91, R29, R21, R4, P2, P4 ;  /* 0x000000151d5b8210 */ /* 0x000fe400017e8404 */
[----:B------:R-:W-:Y:S02]  /*383a0*/  ISETP.LT.OR P0, PT, R27, 0xb9, !P1 ;  /* 0x000000b91b00780c */ /* 0x000fe40004f01670 */
[----:B----4-:R-:W-:-:S04]  /*383b0*/  LOP3.LUT R20, R20, 0xff, RZ, 0xc0, !PT ;  /* 0x000000ff14147812 */ /* 0x010fc800078ec0ff */
[----:B------:R-:W-:-:S05]  /*383c0*/  F2FP.F16.E4M3.UNPACK_B R20, R20 ;  /* 0x00000014ff14723e */ /* 0x000fca00020006ff */
[----:B------:R-:W-:-:S05]  /*383d0*/  HADD2.F32 R20, -RZ, R20.H0_H0 ;  /* 0x20000014ff147230 */ /* 0x000fca0000004100 */
[----:B------:R-:W-:-:S04]  /*383e0*/  FMUL R20, R20, UR24 ;  /* 0x0000001814147c20 */ /* 0x000fc80008400000 */
[----:B---3--:R-:W-:Y:S02]  /*383f0*/  FFMA R20, R15, UR21, R20 ;  /* 0x000000150f147c23 */ /* 0x008fe40008000014 */
[----:B------:R-:W3:Y:S03]  /*38400*/  LDL.LU R15, [R1+0xa48] ;  /* 0x000a4800010f7983 */ /* 0x000ee60000300800 */
[----:B------:R-:W-:-:S05]  /*38410*/  F2FP.SATFINITE.E4M3.F32.PACK_AB_MERGE_C R20, RZ, R20, RZ ;  /* 0x00000014ff14723e */ /* 0x000fca00048070ff */
[----:B------:R0:W-:Y:S02]  /*38420*/  @!P3 STG.E.U8 desc[UR22][R60.64+0xd1], R20 ;  /* 0x0000d1143c00b986 */ /* 0x0001e4000c101116 */
[----:B0-----:R-:W0:Y:S02]  /*38430*/  @!P0 LDC.64 R20, c[0x0][0x5c0] ;  /* 0x00017000ff148b82 */ /* 0x001e240000000a00 */
[----:B0-----:R-:W-:-:S04]  /*38440*/  @!P0 IADD3 R152, P2, P4, R16, R20, R5 ;  /* 0x0000001410988210 */ /* 0x001fc80007c5e005 */
[----:B------:R-:W-:Y:S02]  /*38450*/  @!P0 IADD3.X R153, R29, R21, R4, P2, P4 ;  /* 0x000000151d998210 */ /* 0x000fe400017e8404 */
[----:B------:R-:W-:Y:S02]  /*38460*/  ISETP.LT.OR P2, PT, R27, 0xd9, !P5 ;  /* 0x000000d91b00780c */ /* 0x000fe40006f41670 */
[----:B------:R-:W-:-:S11]  /*38470*/  PRMT R20, RZ, 0x7610, R20 ;  /* 0x00007610ff147816 */ /* 0x000fd60000000014 */
[----:B------:R-:W4:Y:S02]  /*38480*/  @!P2 LDG.E.U8 R20, desc[UR22][R24.64+0xd8] ;  /* 0x0000d8161814a981 */ /* 0x000f24000c1e1100 */
        /* <DEDUP_REMOVED lines=25> */
[----:B---3--:R-:W-:Y:S01]  /*38620*/  FFMA R22, R15, UR21, R22 ;  /* 0x000000150f167c23 */ /* 0x008fe20008000016 */
[----:B------:R-:W-:Y:S01]  /*38630*/  LOP3.LUT P3, RZ, R0, 0x10, RZ, 0xc0, !PT ;  /* 0x0000001000ff7812 */ /* 0x000fe2000786c0ff */
[----:B------:R-:W3:Y:S03]  /*38640*/  LDL.LU R15, [R1+0xa50] ;  /* 0x000a5000010f7983 */ /* 0x000ee60000300800 */
        /* <DEDUP_REMOVED lines=200> */
[----:B------:R-:W-:Y:S01]  /*392d0*/  ISETP.LT.OR P6, PT, R27, 0xea, !P1 ;  /* 0x000000ea1b00780c */ /* 0x000fe20004fc1670 */
        /* <DEDUP_REMOVED lines=17> */
[----:B------:R-:W-:Y:S01]  /*393f0*/  LOP3.LUT R8, R8, 0xbfffffff, RZ, 0xc0, !PT ;  /* 0xbfffffff08087812 */ /* 0x000fe200078ec0ff */
[----:B------:R-:W3:Y:S03]  /*39400*/  LDL.LU R15, [R1+0xa80] ;  /* 0x000a8000010f7983 */ /* 0x000ee60000300800 */
[----:B------:R-:W-:-:S05]  /*39410*/  F2FP.SATFINITE.E4M3.F32.PACK_AB_MERGE_C R22, RZ, R22, RZ ;  /* 0x00000016ff16723e */ /* 0x000fca00048070ff */
[----:B------:R0:W-:Y:S02]  /*39420*/  @!P2 STG.E.U8 desc[UR22][R20.64+0xf1], R22 ;  /* 0x0000f1161400a986 */ /* 0x0001e4000c101116 */
[----:B0-----:R-:W0:Y:S02]  /*39430*/  @!P6 LDC.64 R20, c[0x0][0x5c0] ;  /* 0x00017000ff14eb82 */ /* 0x001e240000000a00 */
[----:B0-----:R-:W-:Y:S02]  /*39440*/  @!P6 IADD3 R164, P2, P4, R16, R20, R5 ;  /* 0x0000001410a4e210 */ /* 0x001fe40007c5e005 */
[----:B------:R-:W-:-:S06]  /*39450*/  PRMT R20, RZ, 0x7610, R20 ;  /* 0x00007610ff147816 */ /* 0x000fcc0000000014 */
[----:B------:R-:W4:Y:S01]  /*39460*/  @!P3 LDG.E.U8 R20, desc[UR22][R18.64+0xf0] ;  /* 0x0000f0161214b981 */ /* 0x000f22000c1e1100 */
        /* <DEDUP_REMOVED lines=10> */
[----:B--2---:R-:W-:Y:S02]  /*39510*/  FFMA R22, R33, UR21, R20 ;  /* 0x0000001521167c23 */ /* 0x004fe40008000014 */
[----:B------:R-:W0:Y:S01]  /*39520*/  @!P6 LDC.64 R20, c[0x0][0x5c0] ;  /* 0x00017000ff14eb82 */ /* 0x000e220000000a00 */
[----:B------:R-:W2:Y:S02]  /*39530*/  LDL.LU R33, [R1+0xa84] ;  /* 0x000a840001217983 */ /* 0x000ea40000300800 */
        /* <DEDUP_REMOVED lines=14> */
[----:B---3--:R-:W-:Y:S02]  /*39620*/  FFMA R20, R15, UR21, R20 ;  /* 0x000000150f147c23 */ /* 0x008fe40008000014 */
[----:B------:R-:W3:Y:S03]  /*39630*/  LDL.LU R15, [R1+0xa88] ;  /* 0x000a8800010f7983 */ /* 0x000ee60000300800 */
        /* <DEDUP_REMOVED lines=27> */
[----:B------:R-:W-:Y:S02]  /*397f0*/  LOP3.LUT R8, R8, 0x7fffffff, RZ, 0xc0, !PT ;  /* 0x7fffffff08087812 */ /* 0x000fe400078ec0ff */
[----:B------:R-:W-:Y:S02]  /*39800*/  LOP3.LUT R9, R9, 0xfffffffe, RZ, 0xc0, !PT ;  /* 0xfffffffe09097812 */ /* 0x000fe400078ec0ff */
[----:B------:R-:W-:Y:S02]  /*39810*/  @P6 LOP3.LUT R8, R8, 0x80000000, RZ, 0xfc, !PT ;  /* 0x8000000008086812 */ /* 0x000fe400078efcff */
[----:B------:R-:W-:Y:S02]  /*39820*/  @P0 LOP3.LUT R9, R9, 0x1, RZ, 0xfc, !PT ;  /* 0x0000000109090812 */ /* 0x000fe400078efcff */
[----:B------:R-:W-:Y:S02]  /*39830*/  LOP3.LUT P0, RZ, R8, 0x1, RZ, 0xc0, !PT ;  /* 0x0000000108ff7812 */ /* 0x000fe4000780c0ff */
[----:B----4-:R-:W-:-:S04]  /*39840*/  LOP3.LUT R22, R22, 0xff, RZ, 0xc0, !PT ;  /* 0x000000ff16167812 */ /* 0x010fc800078ec0ff */
[----:B------:R-:W-:-:S05]  /*39850*/  F2FP.F16.E4M3.UNPACK_B R22, R22 ;  /* 0x00000016ff16723e */ /* 0x000fca00020006ff */
[----:B------:R-:W-:-:S05]  /*39860*/  HADD2.F32 R22, -RZ, R22.H0_H0 ;  /* 0x20000016ff167230 */ /* 0x000fca0000004100 */
[----:B------:R-:W-:-:S04]  /*39870*/  FMUL R22, R22, UR24 ;  /* 0x0000001816167c20 */ /* 0x000fc80008400000 */
[----:B---3--:R-:W-:-:S05]  /*39880*/  FFMA R22, R15, UR21, R22 ;  /* 0x000000150f167c23 */ /* 0x008fca0008000016 */
[----:B------:R-:W-:-:S05]  /*39890*/  F2FP.SATFINITE.E4M3.F32.PACK_AB_MERGE_C R22, RZ, R22, RZ ;  /* 0x00000016ff16723e */ /* 0x000fca00048070ff */
[----:B------:R0:W-:Y:S02]  /*398a0*/  @!P2 STG.E.U8 desc[UR22][R20.64+0xf9], R22 ;  /* 0x0000f9161400a986 */ /* 0x0001e4000c101116 */
[----:B0-----:R-:W0:Y:S02]  /*398b0*/  @!P1 LDC.64 R20, c[0x0][0x5c0] ;  /* 0x00017000ff149b82 */ /* 0x001e240000000a00 */
[----:B0-----:R-:W-:Y:S02]  /*398c0*/  @!P1 IADD3 R64, P2, P4, R16, R20, R5 ;  /* 0x0000001410409210 */ /* 0x001fe40007c5e005 */
[----:B------:R-:W-:-:S06]  /*398d0*/  PRMT R20, RZ, 0x7610, R20 ;  /* 0x00007610ff147816 */ /* 0x000fcc0000000014 */
[----:B------:R-:W3:Y:S01]  /*398e0*/  @!P0 LDG.E.U8 R20, desc[UR22][R18.64+0xf8] ;  /* 0x0000f81612148981 */ /* 0x000ee2000c1e1100 */
[----:B------:R-:W-:-:S04]  /*398f0*/  LOP3.LUT R0, R0, 0x7fffffff, RZ, 0xc0, !PT ;  /* 0x7fffffff00007812 */ /* 0x000fc800078ec0ff */
[----:B------:R-:W-:Y:S02]  /*39900*/  @P3 LOP3.LUT R0, R0, 0x80000000, RZ, 0xfc, !PT ;  /* 0x8000000000003812 */ /* 0x000fe400078efcff */
[----:B------:R-:W-:Y:S02]  /*39910*/  @!P1 IADD3.X R65, R29, R21, R4, P2, P4 ;  /* 0x000000151d419210 */ /* 0x000fe400017e8404 */
[----:B------:R-:W-:Y:S02]  /*39920*/  LOP3.LUT R0, R0, 0xffffbfff, RZ, 0xc0, !PT ;  /* 0xffffbfff00007812 */ /* 0x000fe400078ec0ff */
[----:B------:R-:W-:Y:S02]  /*39930*/  ISETP.GE.AND P2, PT, R26, 0x101, PT ;  /* 0x000001011a00780c */ /* 0x000fe40003f46270 */
[----:B------:R-:W-:Y:S02]  /*39940*/  @P1 LOP3.LUT R0, R0, 0x4000, RZ, 0xfc, !PT ;  /* 0x0000400000001812 */ /* 0x000fe400078efcff */
[----:B------:R-:W-:-:S02]  /*39950*/  ISETP.LT.OR P1, PT, R27, 0x1, !P2 ;  /* 0x000000011b00780c */ /* 0x000fc40005721670 */
[----:B------:R-:W-:-:S11]  /*39960*/  LOP3.LUT R9, R9, 0xfffffffb, RZ, 0xc0, !PT ;  /* 0xfffffffb09097812 */ /* 0x000fd600078ec0ff */
[----:B------:R-:W-:Y:S01]  /*39970*/  @P1 LOP3.LUT R9, R9, 0x4, RZ, 0xfc, !PT ;  /* 0x0000000409091812 */ /* 0x000fe200078efcff */
[----:B------:R-:W-:Y:S04]  /*39980*/  STL.64 [R1+0x1518], R24 ;  /* 0x0015181801007387 */ /* 0x000fe80000100a00 */
[----:B------:R-:W4:Y:S01]  /*39990*/  LDL.LU R15, [R1+0xa90] ;  /* 0x000a9000010f7983 */ /* 0x000f220000300800 */
[----:B---3--:R-:W-:-:S04]  /*399a0*/  LOP3.LUT R20, R20, 0xff, RZ, 0xc0, !PT ;  /* 0x000000ff14147812 */ /* 0x008fc800078ec0ff */
[----:B------:R-:W-:-:S05]  /*399b0*/  F2FP.F16.E4M3.UNPACK_B R20, R20 ;  /* 0x00000014ff14723e */ /* 0x000fca00020006ff */
[----:B------:R-:W-:-:S05]  /*399c0*/  HADD2.F32 R20, -RZ, R20.H0_H0 ;  /* 0x20000014ff147230 */ /* 0x000fca0000004100 */
[----:B------:R-:W-:-:S04]  /*399d0*/  FMUL R20, R20, UR24 ;  /* 0x0000001814147c20 */ /* 0x000fc80008400000 */
[----:B--2---:R-:W-:Y:S02]  /*399e0*/  FFMA R22, R33, UR21, R20 ;  /* 0x0000001521167c23 */ /* 0x004fe40008000014 */
[----:B------:R-:W0:Y:S01]  /*399f0*/  @!P1 LDC.64 R20, c[0x0][0x5c0] ;  /* 0x00017000ff149b82 */ /* 0x000e220000000a00 */
[----:B------:R-:W-:Y:S01]  /*39a00*/  LOP3.LUT P3, RZ, R12, 0x200000, RZ, 0xc0, !PT ;  /* 0x002000000cff7812 */ /* 0x000fe2000786c0ff */
[----:B------:R-:W2:Y:S01]  /*39a10*/  LDL.LU R33, [R1+0xa94] ;  /* 0x000a940001217983 */ /* 0x000ea20000300800 */
[----:B------:R-:W-:-:S05]  /*39a20*/  F2FP.SATFINITE.E4M3.F32.PACK_AB_MERGE_C R22, RZ, R22, RZ ;  /* 0x00000016ff16723e */ /* 0x000fca00048070ff */
[----:B------:R1:W-:Y:S01]  /*39a30*/  @!P0 STG.E.U8 desc[UR22][R102.64+0xf8], R22 ;  /* 0x0000f81666008986 */ /* 0x0003e2000c101116 */
[----:B------:R-:W-:Y:S02]  /*39a40*/  ISETP.LT.OR P0, PT, R27, 0x2, !P2 ;  /* 0x000000021b00780c */ /* 0x000fe40005701670 */
[----:B0-----:R-:W-:-:S04]  /*39a50*/  @!P1 IADD3 R172, P4, P5, R16, R20, R7 ;  /* 0x0000001410ac9210 */ /* 0x001fc80007d9e007 */
[----:B------:R-:W-:-:S07]  /*39a60*/  @!P1 IADD3.X R173, R29, R21, R6, P4, P5 ;  /* 0x000000151dad9210 */ /* 0x000fce00027ea406 */
[----:B------:R-:W1:Y:S01]  /*39a70*/  @!P0 LDC.64 R20, c[0x0][0x5c0] ;  /* 0x00017000ff148b82 */ /* 0x000e620000000a00 */
[----:B------:R-:W-:Y:S02]  /*39a80*/  LOP3.LUT P1, RZ, R12, 0x100000, RZ, 0xc0, !PT ;  /* 0x001000000cff7812 */ /* 0x000fe4000782c0ff */
[----:B-1----:R-:W-:Y:S02]  /*39a90*/  @!P0 IADD3 R102, P4, P5, R16, R20, R7 ;  /* 0x0000001410668210 */ /* 0x002fe40007d9e007 */
[----:B------:R-:W-:-:S09]  /*39aa0*/  PRMT R20, RZ, 0x7610, R20 ;  /* 0x00007610ff147816 */ /* 0x000fd20000000014 */
[----:B------:R-:W3:Y:S01]  /*39ab0*/  @!P1 LDG.E.U8 R20, desc[UR22][R18.64+0xf9] ;  /* 0x0000f91612149981 */ /* 0x000ee2000c1e1100 */
[----:B------:R-:W-:Y:S02]  /*39ac0*/  @!P0 IADD3.X R103, R29, R21, R6, P4, P5 ;  /* 0x000000151d678210 */ /* 0x000fe400027ea406 */
[----:B---3--:R-:W-:-:S04]  /*39ad0*/  LOP3.LUT R20, R20, 0xff, RZ, 0xc0, !PT ;  /* 0x000000ff14147812 */ /* 0x008fc800078ec0ff */
[----:B------:R-:W-:-:S05]  /*39ae0*/  F2FP.F16.E4M3.UNPACK_B R20, R20 ;  /* 0x00000014ff14723e */ /* 0x000fca00020006ff */
[----:B------:R-:W-:-:S05]  /*39af0*/  HADD2.F32 R20, -RZ, R20.H0_H0 ;  /* 0x20000014ff147230 */ /* 0x000fca0000004100 */
[----:B------:R-:W-:-:S04]  /*39b00*/  FMUL R20, R20, UR24 ;  /* 0x0000001814147c20 */ /* 0x000fc80008400000 */
[----:B----4-:R-:W-:-:S05]  /*39b10*/  FFMA R20, R15, UR21, R20 ;  /* 0x000000150f147c23 */ /* 0x010fca0008000014 */
        /* <DEDUP_REMOVED lines=10> */
[----:B------:R-:W3:Y:S01]  /*39bc0*/  @!P3 LDG.E.U8 R22, desc[UR22][R20.64] ;  /* 0x000000161416b981 */ /* 0x000ee2000c1e1100 */
[----:B------:R-:W-:-:S04]  /*39bd0*/  LOP3.LUT R8, R8, 0xfffffffe, RZ, 0xc0, !PT ;  /* 0xfffffffe08087812 */ /* 0x000fc800078ec0ff */
[----:B------:R-:W-:Y:S02]  /*39be0*/  @P0 LOP3.LUT R8, R8, 0x1, RZ, 0xfc, !PT ;  /* 0x0000000108080812 */ /* 0x000fe400078efcff */
[----:B------:R-:W-:Y:S02]  /*39bf0*/  ISETP.LT.OR P0, PT, R27, 0x9, !P2 ;  /* 0x000000091b00780c */ /* 0x000fe40005701670 */
[----:B------:R-:W-:Y:S01]  /*39c00*/  LOP3.LUT P6, RZ, R12, 0x400000, RZ, 0xc0, !PT ;  /* 0x004000000cff7812 */ /* 0x000fe200078cc0ff */
[----:B------:R-:W-:Y:S04]  /*39c10*/  STL.64 [R1+0x1520], R18 ;  /* 0x0015201201007387 */ /* 0x000fe80000100a00 */
[----:B------:R-:W4:Y:S04]  /*39c20*/  LDL.LU.64 R10, [R1+0x1530] ;  /* 0x00153000010a7983 */ /* 0x000f280000300a00 */
[----:B------:R-:W4:Y:S04]  /*39c30*/  LDL.LU R15, [R1+0xa98] ;  /* 0x000a9800010f7983 */ /* 0x000f280000300800 */
[----:B------:R-:W4:Y:S01]  /*39c40*/  LDL.LU R176, [R1+0xa9c] ;  /* 0x000a9c0001b07983 */ /* 0x000f220000300800 */
[----:B---3--:R-:W-:-:S04]  /*39c50*/  LOP3.LUT R22, R22, 0xff, RZ, 0xc0, !PT ;  /* 0x000000ff16167812 */ /* 0x008fc800078ec0ff */
[----:B------:R-:W-:-:S05]  /*39c60*/  F2FP.F16.E4M3.UNPACK_B R22, R22 ;  /* 0x00000016ff16723e */ /* 0x000fca00020006ff */
[----:B------:R-:W-:-:S05]  /*39c70*/  HADD2.F32 R22, -RZ, R22.H0_H0 ;  /* 0x20000016ff167230 */ /* 0x000fca0000004100 */
[----:B------:R-:W-:-:S04]  /*39c80*/  FMUL R22, R22, UR24 ;  /* 0x0000001816167c20 */ /* 0x000fc80008400000 */
[----:B--2---:R-:W-:Y:S02]  /*39c90*/  FFMA R30, R33, UR21, R22 ;  /* 0x00000015211e7c23 */ /* 0x004fe40008000016 */
[----:B------:R-:W0:Y:S03]  /*39ca0*/  @!P0 LDC.64 R22, c[0x0][0x5c0] ;  /* 0x00017000ff168b82 */ /* 0x000e260000000a00 */
[----:B------:R-:W-:-:S05]  /*39cb0*/  F2FP.SATFINITE.E4M3.F32.PACK_AB_MERGE_C R30, RZ, R30, RZ ;  /* 0x0000001eff1e723e */ /* 0x000fca00048070ff */
[----:B------:R-:W-:Y:S01]  /*39cc0*/  @!P3 STG.E.U8 desc[UR22][R100.64], R30 ;  /* 0x0000001e6400b986 */ /* 0x000fe2000c101116 */
[----:B0-----:R-:W-:Y:S02]  /*39cd0*/  @!P0 IADD3 R174, P1, P4, R16, R22, R7 ;  /* 0x0000001610ae8210 */ /* 0x001fe40007c3e007 */
[----:B------:R-:W-:-:S06]  /*39ce0*/  PRMT R22, RZ, 0x7610, R22 ;  /* 0x00007610ff167816 */ /* 0x000fcc0000000016 */
[----:B------:R-:W2:Y:S01]  /*39cf0*/  @!P6 LDG.E.U8 R22, desc[UR22][R20.64+0x1] ;  /* 0x000001161416e981 */ /* 0x000ea2000c1e1100 */
[----:B------:R-:W-:-:S05]  /*39d00*/  @!P0 IADD3.X R175, R29, R23, R6, P1, P4 ;  /* 0x000000171daf8210 */ /* 0x000fca0000fe8406 */
[----:B------:R0:W-:Y:S04]  /*39d10*/  STL.64 [R1+0x1528], R174 ;  /* 0x001528ae01007387 */ /* 0x0001e80000100a00 */
[----:B0-----:R-:W3:Y:S01]  /*39d20*/  LDL.64 R174, [R1+0x188] ;  /* 0x0001880001ae7983 */ /* 0x001ee20000100a00 */
[----:B------:R-:W-:-:S04]  /*39d30*/  ISETP.GE.AND P1, PT, R26, 0x89, PT ;  /* 0x000000891a00780c */ /* 0x000fc80003f26270 */
[----:B------:R-:W-:-:S13]  /*39d40*/  ISETP.LT.OR P4, PT, R27, 0x1, !P1 ;  /* 0x000000011b00780c */ /* 0x000fda0004f81670 */
[----:B------:R-:W-:-:S04]  /*39d50*/  @!P4 IADD3 R33, P3, P5, R3, R16, R5 ;  /* 0x000000100321c210 */ /* 0x000fc80007d7e005 */
[----:B------:R-:W-:Y:S02]  /*39d60*/  @!P4 IADD3.X R36, R2, R29, R4, P3, P5 ;  /* 0x0000001d0224c210 */ /* 0x000fe40001fea404 */
[----:B--2---:R-:W-:-:S04]  /*39d70*/  LOP3.LUT R22, R22, 0xff, RZ, 0xc0, !PT ;  /* 0x000000ff16167812 */ /* 0x004fc800078ec0ff */
[----:B------:R-:W-:-:S05]  /*39d80*/  F2FP.F16.E4M3.UNPACK_B R22, R22 ;  /* 0x00000016ff16723e */ /* 0x000fca00020006ff */
[----:B------:R-:W-:-:S05]  /*39d90*/  HADD2.F32 R22, -RZ, R22.H0_H0 ;  /* 0x20000016ff167230 */ /* 0x000fca0000004100 */
[----:B------:R-:W-:-:S04]  /*39da0*/  FMUL R22, R22, UR24 ;  /* 0x0000001816167c20 */ /* 0x000fc80008400000 */
[----:B----4-:R-:W-:Y:S01]  /*39db0*/  FFMA R22, R15, UR21, R22 ;  /* 0x000000150f167c23 */ /* 0x010fe20008000016 */
[----:B------:R-:W-:Y:S01]  /*39dc0*/  LOP3.LUT R9, R9, 0xffffffdf, RZ, 0xc0, !PT ;  /* 0xffffffdf09097812 */ /* 0x000fe200078ec0ff */
[----:B------:R-:W2:Y:S03]  /*39dd0*/  LDL.LU R15, [R1+0xaa0] ;  /* 0x000aa000010f7983 */ /* 0x000ea60000300800 */
[----:B------:R-:W-:-:S05]  /*39de0*/  F2FP.SATFINITE.E4M3.F32.PACK_AB_MERGE_C R22, RZ, R22, RZ ;  /* 0x00000016ff16723e */ /* 0x000fca00048070ff */
[----:B------:R0:W-:Y:S02]  /*39df0*/  @!P6 STG.E.U8 desc[UR22][R70.64+0x1], R22 ;  /* 0x000001164600e986 */ /* 0x0001e4000c101116 */
[----:B0-----:R-:W-:-:S05]  /*39e00*/  IADD3 R22, P3, R32, 0x88, RZ ;  /* 0x0000008820167810 */ /* 0x001fca0007f7e0ff */
[----:B---3--:R-:W-:-:S04]  /*39e10*/  IMAD.X R30, RZ, RZ, R175, P3 ;  /* 0x000000ffff1e7224 */ /* 0x008fc800018e06af */
[----:B------:R-:W-:-:S04]  /*39e20*/  IMAD R30, R30, UR6, RZ ;  /* 0x000000061e1e7c24 */ /* 0x000fc8000f8e02ff */
[C---:B------:R-:W-:Y:S02]  /*39e30*/  IMAD R30, R22.reuse, UR7, R30 ;  /* 0x00000007161e7c24 */ /* 0x040fe4000f8e021e */
[----:B------:R-:W-:-:S03]  /*39e40*/  IMAD.WIDE.U32 R22, R22, UR6, R34 ;  /* 0x0000000616167c25 */ /* 0x000fc6000f8e0022 */
[----:B------:R-:W-:-:S04]  /*39e50*/  IADD3 R22, P3, R22, UR8, RZ ;  /* 0x0000000816167c10 */ /* 0x000fc8000ff7e0ff */
[----:B------:R-:W-:Y:S02]  /*39e60*/  IADD3.X R23, R23, UR9, R30, P3, !PT ;  /* 0x0000000917177c10 */ /* 0x000fe40009ffe41e */
[----:B------:R-:W0:Y:S02]  /*39e70*/  @!P4 LDC.64 R30, c[0x0][0x5c0] ;  /* 0x00017000ff1ecb82 */ /* 0x000e240000000a00 */
[----:B0-----:R-:W-:Y:S02]  /*39e80*/  @!P4 IADD3 R30, P3, R33, R30, RZ ;  /* 0x0000001e211ec210 */ /* 0x001fe40007f7e0ff */
[----:B------:R-:W-:-:S06]  /*39e90*/  PRMT R33, RZ, 0x7610, R33 ;  /* 0x00007610ff217816 */ /* 0x000fcc0000000021 */
[----:B------:R-:W3:Y:S01]  /*39ea0*/  @!P4 LDG.E.U8 R33, desc[UR22][R22.64] ;  /* 0x000000161621c981 */ /* 0x000ee2000c1e1100 */
[----:B------:R-:W-:Y:S02]  /*39eb0*/  @P0 LOP3.LUT R9, R9, 0x20, RZ, 0xfc, !PT ;  /* 0x0000002009090812 */ /* 0x000fe400078efcff */
[C---:B------:R-:W-:Y:S01]  /*39ec0*/  ISETP.LT.OR P0, PT, R27.reuse, 0xa, !P2 ;  /* 0x0000000a1b00780c */ /* 0x040fe20005701670 */
[----:B------:R-:W-:Y:S01]  /*39ed0*/  @!P4 IMAD.X R31, R36, 0x1, R31, P3 ;  /* 0x00000001241fc824 */ /* 0x000fe200018e061f */
[----:B------:R-:W-:-:S13]  /*39ee0*/  ISETP.LT.OR P3, PT, R27, 0x2, !P1 ;  /* 0x000000021b00780c */ /* 0x000fda0004f61670 */
[----:B------:R-:W-:Y:S01]  /*39ef0*/  @!P3 IADD3 R38, P5, P6, R3, R16, R5 ;  /* 0x000000100326b210 */ /* 0x000fe20007ebe005 */
[----:B------:R-:W0:Y:S03]  /*39f00*/  @!P3 LDC.64 R36, c[0x0][0x5c0] ;  /* 0x00017000ff24bb82 */ /* 0x000e260000000a00 */
[----:B------:R-:W-:Y:S02]  /*39f10*/  @!P3 IADD3.X R39, R2, R29, R4, P5, P6 ;  /* 0x0000001d0227b210 */ /* 0x000fe40002fec404 */
[----:B---3--:R-:W-:-:S04]  /*39f20*/  LOP3.LUT R33, R33, 0xff, RZ, 0xc0, !PT ;  /* 0x000000ff21217812 */ /* 0x008fc800078ec0ff */
[----:B------:R-:W-:-:S05]  /*39f30*/  F2FP.F16.E4M3.UNPACK_B R33, R33 ;  /* 0x00000021ff21723e */ /* 0x000fca00020006ff */
[----:B------:R-:W-:-:S05]  /*39f40*/  HADD2.F32 R33, -RZ, R33.H0_H0 ;  /* 0x20000021ff217230 */ /* 0x000fca0000004100 */
[----:B------:R-:W-:-:S04]  /*39f50*/  FMUL R33, R33, UR24 ;  /* 0x0000001821217c20 */ /* 0x000fc80008400000 */
[----:B------:R-:W-:Y:S02]  /*39f60*/  FFMA R33, R176, UR21, R33 ;  /* 0x00000015b0217c23 */ /* 0x000fe40008000021 */
[----:B------:R-:W3:Y:S03]  /*39f70*/  LDL.LU R176, [R1+0xaa4] ;  /* 0x000aa40001b07983 */ /* 0x000ee60000300800 */
[----:B------:R-:W-:-:S05]  /*39f80*/  F2FP.SATFINITE.E4M3.F32.PACK_AB_MERGE_C R33, RZ, R33, RZ ;  /* 0x00000021ff21723e */ /* 0x000fca00048070ff */
[----:B------:R1:W-:Y:S02]  /*39f90*/  @!P4 STG.E.U8 desc[UR22][R30.64], R33 ;  /* 0x000000211e00c986 */ /* 0x0003e4000c101116 */
[----:B-1----:R-:W1:Y:S02]  /*39fa0*/  @!P0 LDC.64 R30, c[0x0][0x5c0] ;  /* 0x00017000ff1e8b82 */ /* 0x002e640000000a00 */
[----:B-1----:R-:W-:Y:S02]  /*39fb0*/  @!P0 IADD3 R44, P5, P6, R16, R30, R7 ;  /* 0x0000001e102c8210 */ /* 0x002fe40007ebe007 */
[----:B------:R-:W-:-:S06]  /*39fc0*/  PRMT R30, RZ, 0x7610, R30 ;  /* 0x00007610ff1e7816 */ /* 0x000fcc000000001e */
[----:B------:R-:W4:Y:S01]  /*39fd0*/  @!P3 LDG.E.U8 R30, desc[UR22][R22.64+0x1] ;  /* 0x00000116161eb981 */ /* 0x000f22000c1e1100 */
[----:B------:R-:W-:Y:S02]  /*39fe0*/  @!P0 IADD3.X R45, R29, R31, R6, P5, P6 ;  /* 0x0000001f1d2d8210 */ /* 0x000fe40002fec406 */
        /* <DEDUP_REMOVED lines=8> */
[----:B--2---:R-:W-:Y:S01]  /*3a070*/  FFMA R30, R15, UR21, R30 ;  /* 0x000000150f1e7c23 */ /* 0x004fe2000800001e */
[----:B------:R-:W-:Y:S01]  /*3a080*/  LOP3.LUT R9, R9, 0xfffffffd, RZ, 0xc0, !PT ;  /* 0xfffffffd09097812 */ /* 0x000fe200078ec0ff */
[----:B------:R-:W2:Y:S03]  /*3a090*/  LDL.LU R15, [R1+0xaa8] ;  /* 0x000aa800010f7983 */ /* 0x000ea60000300800 */
[----:B------:R-:W-:-:S05]  /*3a0a0*/  F2FP.SATFINITE.E4M3.F32.PACK_AB_MERGE_C R30, RZ, R30, RZ ;  /* 0x0000001eff1e723e */ /* 0x000fca00048070ff */
[----:B------:R0:W-:Y:S02]  /*3a0b0*/  @!P3 STG.E.U8 desc[UR22][R36.64+0x1], R30 ;  /* 0x0000011e2400b986 */ /* 0x0001e4000c101116 */
[----:B0-----:R-:W0:Y:S02]  /*3a0c0*/  @!P5 LDC.64 R30, c[0x0][0x5c0] ;  /* 0x00017000ff1edb82 */ /* 0x001e240000000a00 */
[----:B0-----:R-:W-:Y:S02]  /*3a0d0*/  @!P5 IADD3 R70, P3, P4, R16, R30, R7 ;  /* 0x0000001e1046d210 */ /* 0x001fe40007c7e007 */
[----:B------:R-:W-:-:S06]  /*3a0e0*/  PRMT R30, RZ, 0x7610, R30 ;  /* 0x00007610ff1e7816 */ /* 0x000fcc000000001e */
[----:B------:R-:W4:Y:S01]  /*3a0f0*/  @!P6 LDG.E.U8 R30, desc[UR22][R20.64+0x8] ;  /* 0x00000816141ee981 */ /* 0x000f22000c1e1100 */
[----:B------:R-:W-:-:S04]  /*3a100*/  @P0 LOP3.LUT R9, R9, 0x2, RZ, 0xfc, !PT ;  /* 0x0000000209090812 */ /* 0x000fc800078efcff */
        /* <DEDUP_REMOVED lines=11> */
[----:B---3--:R-:W-:Y:S02]  /*3a1c0*/  FFMA R33, R176, UR21, R30 ;  /* 0x00000015b0217c23 */ /* 0x008fe4000800001e */
[----:B------:R-:W0:Y:S01]  /*3a1d0*/  @!P5 LDC.64 R30, c[0x0][0x5c0] ;  /* 0x00017000ff1edb82 */ /* 0x000e220000000a00 */
[----:B------:R-:W-:Y:S01]  /*3a1e0*/  LOP3.LUT R8, R8, 0xfffffffb, RZ, 0xc0, !PT ;  /* 0xfffffffb08087812 */ /* 0x000fe200078ec0ff */
[----:B------:R-:W3:Y:S01]  /*3a1f0*/  LDL.LU R176, [R1+0xaac] ;  /* 0x000aac0001b07983 */ /* 0x000ee20000300800 */
        /* <DEDUP_REMOVED lines=9> */
[----:B------:R-:W-:Y:S02]  /*3a290*/  @!P5 IADD3.X R105, R29, R31, R6, P3, P4 ;  /* 0x0000001f1d69d210 */ /* 0x000fe40001fe8406 */
[----:B------:R-:W-:Y:S02]  /*3a2a0*/  ISETP.LT.OR P4, PT, R27, 0x9, !P1 ;  /* 0x000000091b00780c */ /* 0x000fe40004f81670 */
[----:B------:R-:W-:-:S11]  /*3a2b0*/  @P5 LOP3.LUT R8, R8, 0x4, RZ, 0xfc, !PT ;  /* 0x0000000408085812 */ /* 0x000fd600078efcff */
[----:B------:R-:W-:-:S04]  /*3a2c0*/  @!P4 IADD3 R33, P3, P5, R3, R16, R5 ;  /* 0x000000100321c210 */ /* 0x000fc80007d7e005 */
[----:B------:R-:W-:Y:S02]  /*3a2d0*/  @!P4 IADD3.X R36, R2, R29, R4, P3, P5 ;  /* 0x0000001d0224c210 */ /* 0x000fe40001fea404 */
[----:B----4-:R-:W-:-:S04]  /*3a2e0*/  LOP3.LUT R30, R30, 0xff, RZ, 0xc0, !PT ;  /* 0x000000ff1e1e7812 */ /* 0x010fc800078ec0ff */
[----:B------:R-:W-:-:S05]  /*3a2f0*/  F2FP.F16.E4M3.UNPACK_B R30, R30 ;  /* 0x0000001eff1e723e */ /* 0x000fca00020006ff */
[----:B------:R-:W-:-:S05]  /*3a300*/  HADD2.F32 R30, -RZ, R30.H0_H0 ;  /* 0x2000001eff1e7230 */ /* 0x000fca0000004100 */
[----:B------:R-:W-:-:S04]  /*3a310*/  FMUL R30, R30, UR24 ;  /* 0x000000181e1e7c20 */ /* 0x000fc80008400000 */
[----:B--2---:R-:W-:Y:S02]  /*3a320*/  FFMA R30, R15, UR21, R30 ;  /* 0x000000150f1e7c23 */ /* 0x004fe4000800001e */
[----:B------:R-:W2:Y:S03]  /*3a330*/  LDL.LU R15, [R1+0xab0] ;  /* 0x000ab000010f7983 */ /* 0x000ea60000300800 */
[----:B------:R-:W-:Y:S01]  /*3a340*/  F2FP.SATFINITE.E4M3.F32.PACK_AB_MERGE_C R30, RZ, R30, RZ ;  /* 0x0000001eff1e723e */ /* 0x000fe200048070ff */
[----:B------:R-:W4:Y:S04]  /*3a350*/  LDL.LU R178, [R1+0xab4] ;  /* 0x000ab40001b27983 */ /* 0x000f280000300800 */
[----:B------:R0:W-:Y:S02]  /*3a360*/  @!P0 STG.E.U8 desc[UR22][R40.64+0x9], R30 ;  /* 0x0000091e28008986 */ /* 0x0001e4000c101116 */
[----:B0-----:R-:W0:Y:S02]  /*3a370*/  @!P4 LDC.64 R30, c[0x0][0x5c0] ;  /* 0x00017000ff1ecb82 */ /* 0x001e240000000a00 */
[----:B0-----:R-:W-:-:S02]  /*3a380*/  @!P4 IADD3 R30, P3, R33, R30, RZ ;  /* 0x0000001e211ec210 */ /* 0x001fc40007f7e0ff */
[----:B------:R-:W-:-:S06]  /*3a390*/  PRMT R33, RZ, 0x7610, R33 ;  /* 0x00007610ff217816 */ /* 0x000fcc0000000021 */
[----:B------:R-:W3:Y:S01]  /*3a3a0*/  @!P4 LDG.E.U8 R33, desc[UR22][R22.64+0x8] ;  /* 0x000008161621c981 */ /* 0x000ee2000c1e1100 */
        /* <DEDUP_REMOVED lines=10> */
[----:B------:R-:W-:-:S05]  /*3a450*/  FFMA R33, R176, UR21, R33 ;  /* 0x00000015b0217c23 */ /* 0x000fca0008000021 */
[----:B------:R-:W-:-:S05]  /*3a460*/  F2FP.SATFINITE.E4M3.F32.PACK_AB_MERGE_C R33, RZ, R33, RZ ;  /* 0x00000021ff21723e */ /* 0x000fca00048070ff */
[----:B------:R1:W-:Y:S02]  /*3a470*/  @!P4 STG.E.U8 desc[UR22][R30.64+0x8], R33 ;  /* 0x000008211e00c986 */ /* 0x0003e4000c101116 */
[----:B-1----:R-:W1:Y:S02]  /*3a480*/  @!P0 LDC.64 R30, c[0x0][0x5c0] ;  /* 0x00017000ff1e8b82 */ /* 0x002e640000000a00 */
[----:B-1----:R-:W-:Y:S02]  /*3a490*/  @!P0 IADD3 R40, P5, P6, R16, R30, R7 ;  /* 0x0000001e10288210 */ /* 0x002fe40007ebe007 */
[----:B------:R-:W-:-:S06]  /*3a4a0*/  PRMT R30, RZ, 0x7610, R30 ;  /* 0x00007610ff1e7816 */ /* 0x000fcc000000001e */
[----:B------:R-:W3:Y:S01]  /*3a4b0*/  @!P3 LDG.E.U8 R30, desc[UR22][R22.64+0x9] ;  /* 0x00000916161eb981 */ /* 0x000ee2000c1e1100 */
[----:B------:R-:W-:Y:S02]  /*3a4c0*/  @!P0 IADD3.X R41, R29, R31, R6, P5, P6 ;  /* 0x0000001f1d298210 */ /* 0x000fe40002fec406 */
[----:B------:R-:W-:Y:S02]  /*3a4d0*/  ISETP.LT.OR P5, PT, R27, 0x21, !P2 ;  /* 0x000000211b00780c */ /* 0x000fe400057a1670 */
[----:B0-----:R-:W-:-:S05]  /*3a4e0*/  @!P3 IADD3 R36, P4, R38, R36, RZ ;  /* 0x000000242624b210 */ /* 0x001fca0007f9e0ff */
[----:B------:R-:W-:Y:S01]  /*3a4f0*/  @!P3 IMAD.X R37, R39, 0x1, R37, P4 ;  /* 0x000000012725b824 */ /* 0x000fe200020e0625 */
[----:B------:R-:W-:-:S04]  /*3a500*/  LOP3.LUT R8, R8, 0xfffffffd, RZ, 0xc0, !PT ;  /* 0xfffffffd08087812 */ /* 0x000fc800078ec0ff */
[----:B------:R-:W-:-:S04]  /*3a510*/  @P0 LOP3.LUT R8, R8, 0x2, RZ, 0xfc, !PT ;  /* 0x0000000208080812 */ /* 0x000fc800078efcff */
[----:B------:R-:W-:Y:S02]  /*3a520*/  LOP3.LUT P6, RZ, R8, 0x8, RZ, 0xc0, !PT ;  /* 0x0000000808ff7812 */ /* 0x000fe400078cc0ff */
[----:B---3--:R-:W-:-:S04]  /*3a530*/  LOP3.LUT R30, R30, 0xff, RZ, 0xc0, !PT ;  /* 0x000000ff1e1e7812 */ /* 0x008fc800078ec0ff */
[----:B------:R-:W-:-:S05]  /*3a540*/  F2FP.F16.E4M3.UNPACK_B R30, R30 ;  /* 0x0000001eff1e723e */ /* 0x000fca00020006ff */
[----:B------:R-:W-:-:S05]  /*3a550*/  HADD2.F32 R30, -RZ, R30.H0_H0 ;  /* 0x2000001eff1e7230 */ /* 0x000fca0000004100 */
[----:B------:R-:W-:-:S04]  /*3a560*/  FMUL R30, R30, UR24 ;  /* 0x000000181e1e7c20 */ /* 0x000fc80008400000 */
[----:B--2---:R-:W-:Y:S01]  /*3a570*/  FFMA R30, R15, UR21, R30 ;  /* 0x000000150f1e7c23 */ /* 0x004fe2000800001e */
[----:B------:R-:W-:Y:S01]  /*3a580*/  LOP3.LUT R9, R9, 0xffffff7f, RZ, 0xc0, !PT ;  /* 0xffffff7f09097812 */ /* 0x000fe200078ec0ff */
[----:B------:R-:W2:Y:S03]  /*3a590*/  LDL.LU R15, [R1+0xab8] ;  /* 0x000ab800010f7983 */ /* 0x000ea60000300800 */
[----:B------:R-:W-:Y:S01]  /*3a5a0*/  F2FP.SATFINITE.E4M3.F32.PACK_AB_MERGE_C R30, RZ, R30, RZ ;  /* 0x0000001eff1e723e */ /* 0x000fe200048070ff */
[----:B------:R-:W3:Y:S04]  /*3a5b0*/  LDL.LU R180, [R1+0xabc] ;  /* 0x000abc0001b47983 */ /* 0x000ee80000300800 */
[----:B------:R0:W-:Y:S02]  /*3a5c0*/  @!P3 STG.E.U8 desc[UR22][R36.64+0x9], R30 ;  /* 0x0000091e2400b986 */ /* 0x0001e4000c101116 */
[----:B0-----:R-:W0:Y:S02]  /*3a5d0*/  @!P5 LDC.64 R30, c[0x0][0x5c0] ;  /* 0x00017000ff1edb82 */ /* 0x001e240000000a00 */
[----:B0-----:R-:W-:-:S02]  /*3a5e0*/  @!P5 IADD3 R176, P3, P4, R16, R30, R7 ;  /* 0x0000001e10b0d210 */ /* 0x001fc40007c7e007 */
[----:B------:R-:W-:-:S06]  /*3a5f0*/  PRMT R30, RZ, 0x7610, R30 ;  /* 0x00007610ff1e7816 */ /* 0x000fcc000000001e */
[----:B------:R-:W4:Y:S01]  /*3a600*/  @!P6 LDG.E.U8 R30, desc[UR22][R20.64+0x10] ;  /* 0x00001016141ee981 */ /* 0x000f22000c1e1100 */
[----:B------:R-:W-:Y:S02]  /*3a610*/  @P5 LOP3.LUT R9, R9, 0x80, RZ, 0xfc, !PT ;  /* 0x0000008009095812 */ /* 0x000fe400078efcff */
[----:B------:R-:W-:Y:S02]  /*3a620*/  @!P5 IADD3.X R177, R29, R31, R6, P3, P4 ;  /* 0x0000001f1db1d210 */ /* 0x000fe40001fe8406 */
        /* <DEDUP_REMOVED lines=21> */
[----:B------:R-:W-:-:S04]  /*3a780*/  LOP3.LUT R8, R8, 0xfffffff7, RZ, 0xc0, !PT ;  /* 0xfffffff708087812 */ /* 0x000fc800078ec0ff */
[----:B------:R-:W-:-:S07]  /*3a790*/  @P5 LOP3.LUT R8, R8, 0x8, RZ, 0xfc, !PT ;  /* 0x0000000808085812 */ /* 0x000fce00078efcff */
        /* <DEDUP_REMOVED lines=56> */
[----:B------:R-:W-:-:S04]  /*3ab20*/  LOP3.LUT R0, R0, 0xffff7fff, RZ, 0xc0, !PT ;  /* 0xffff7fff00007812 */ /* 0x000fc800078ec0ff */
[----:B------:R-:W-:-:S04]  /*3ab30*/  @P0 LOP3.LUT R0, R0, 0x8000, RZ, 0xfc, !PT ;  /* 0x0000800000000812 */ /* 0x000fc800078efcff */
        /* <DEDUP_REMOVED lines=481> */
[----:B0-----:R-:W-:Y:S02]  /*3c950*/  @!P5 IADD3 R208, P3, P4, R16, R30, R7 ;  /* 0x0000001e10d0d210 */ /* 0x001fe40007c7e007 */
[----:B------:R-:W-:-:S06]  /*3c960*/  PRMT R30, RZ, 0x7610, R30 ;  /* 0x00007610ff1e7816 */ /* 0x000fcc000000001e */
[----:B------:R-:W4:Y:S01]  /*3c970*/  @!P0 LDG.E.U8 R30, desc[UR22][R20.64+0x49] ;  /* 0x00004916141e8981 */ /* 0x000f22000c1e1100 */
[----:B------:R-:W-:Y:S02]  /*3c980*/  @!P5 IADD3.X R209, R29, R31, R6, P3, P4 ;  /* 0x0000001f1dd1d210 */ /* 0x000fe40001fe8406 */
[----:B------:R-:W-:Y:S02]  /*3c990*/  ISETP.LT.OR P4, PT, R27, 0x49, !P1 ;  /* 0x000000491b00780c */ /* 0x000fe40004f81670 */
[----:B------:R-:W-:-:S04]  /*3c9a0*/  LOP3.LUT R28, R28, 0xff7fffff, RZ, 0xc0, !PT ;  /* 0xff7fffff1c1c7812 */ /* 0x000fc800078ec0ff */
[----:B------:R-:W-:-:S07]  /*3c9b0*/  @P5 LOP3.LUT R28, R28, 0x800000, RZ, 0xfc, !PT ;  /* 0x008000001c1c5812 */ /* 0x000fce00078efcff */
[----:B-1----:R-:W-:-:S04]  /*3c9c0*/  @!P4 IADD3 R33, P3, P5, R3, R16, R5 ;  /* 0x000000100321c210 */ /* 0x002fc80007d7e005 */
        /* <DEDUP_REMOVED lines=85> */
[----:B------:R-:W-:-:S05]  /*3cf20*/  F2FP.SATFINITE.E4M3.F32.PACK_AB_MERGE_C R30, RZ, R30, RZ ;  /* 0x0000001eff1e723e */ /* 0x000fca00048070ff */
[----:B------:R0:W-:Y:S02]  /*3cf30*/  @!P0 STG.E.U8 desc[UR22][R76.64+0x51], R30 ;  /* 0x0000511e4c008986 */ /* 0x0001e4000c101116 */
[----:B0-----:R-:W0:Y:S02]  /*3cf40*/  @!P4 LDC.64 R30, c[0x0][0x5c0] ;  /* 0x00017000ff1ecb82 */ /* 0x001e240000000a00 */
[----:B0-----:R-:W-:Y:S02]  /*3cf50*/  @!P4 IADD3 R30, P3, R33, R30, RZ ;  /* 0x0000001e211ec210 */ /* 0x001fe40007f7e0ff */
[----:B------:R-:W-:-:S06]  /*3cf60*/  PRMT R33, RZ, 0x7610, R33 ;  /* 0x00007610ff217816 */ /* 0x000fcc0000000021 */
[----:B------:R-:W4:Y:S01]  /*3cf70*/  @!P4 LDG.E.U8 R33, desc[UR22][R22.64+0x50] ;  /* 0x000050161621c981 */ /* 0x000f22000c1e1100 */
[C---:B------:R-:W-:Y:S01]  /*3cf80*/  ISETP.LT.OR P0, PT, R27.reuse, 0xaa, !P2 ;  /* 0x000000aa1b00780c */ /* 0x040fe20005701670 */
[----:B------:R-:W-:Y:S01]  /*3cf90*/  @!P4 IMAD.X R31, R36, 0x1, R31, P3 ;  /* 0x00000001241fc824 */ /* 0x000fe200018e061f */
[----:B------:R-:W-:-:S13]  /*3cfa0*/  ISETP.LT.OR P3, PT, R27, 0x52, !P1 ;  /* 0x000000521b00780c */ /* 0x000fda0004f61670 */
[----:B------:R-:W-:Y:S01]  /*3cfb0*/  @!P3 IADD3 R38, P5, P6, R3, R16, R5 ;  /* 0x000000100326b210 */ /* 0x000fe20007ebe005 */
[----:B------:R-:W0:Y:S03]  /*3cfc0*/  @!P3 LDC.64 R36, c[0x0][0x5c0] ;  /* 0x00017000ff24bb82 */ /* 0x000e260000000a00 */
[----:B------:R-:W-:Y:S02]  /*3cfd0*/  @!P3 IADD3.X R39, R2, R29, R4, P5, P6 ;  /* 0x0000001d0227b210 */ /* 0x000fe40002fec404 */
        /* <DEDUP_REMOVED lines=17> */
[----:B------:R-:W-:-:S04]  /*3d0f0*/  @P0 LOP3.LUT R8, R8, 0x800, RZ, 0xfc, !PT ;  /* 0x0000080008080812 */ /* 0x000fc800078efcff */
        /* <DEDUP_REMOVED lines=8> */
[----:B------:R-:W-:Y:S01]  /*3d180*/  F2FP.SATFINITE.E4M3.F32.PACK_AB_MERGE_C R30, RZ, R30, RZ ;  /* 0x0000001eff1e723e */ /* 0x000fe200048070ff */
[----:B------:R-:W4:Y:S04]  /*3d190*/  LDL.LU R220, [R1+0xb4c] ;  /* 0x000b4c0001dc7983 */ /* 0x000f280000300800 */
[----:B------:R0:W-:Y:S02]  /*3d1a0*/  @!P3 STG.E.U8 desc[UR22][R36.64+0x51], R30 ;  /* 0x0000511e2400b986 */ /* 0x0001e4000c101116 */
[----:B0-----:R-:W0:Y:S02]  /*3d1b0*/  @!P5 LDC.64 R30, c[0x0][0x5c0] ;  /* 0x00017000ff1edb82 */ /* 0x001e240000000a00 */
[----:B0-----:R-:W-:-:S02]  /*3d1c0*/  @!P5 IADD3 R216, P3, P4, R16, R30, R7 ;  /* 0x0000001e10d8d210 */ /* 0x001fc40007c7e007 */
[----:B------:R-:W-:-:S06]  /*3d1d0*/  PRMT R30, RZ, 0x7610, R30 ;  /* 0x00007610ff1e7816 */ /* 0x000fcc000000001e */
[----:B------:R-:W3:Y:S01]  /*3d1e0*/  @!P6 LDG.E.U8 R30, desc[UR22][R20.64+0x58] ;  /* 0x00005816141ee981 */ /* 0x000ee2000c1e1100 */
[----:B------:R-:W-:Y:S02]  /*3d1f0*/  @P5 LOP3.LUT R13, R13, 0x80, RZ, 0xfc, !PT ;  /* 0x000000800d0d5812 */ /* 0x000fe400078efcff */
[----:B------:R-:W-:Y:S02]  /*3d200*/  @!P5 IADD3.X R217, R29, R31, R6, P3, P4 ;  /* 0x0000001f1dd9d210 */ /* 0x000fe40001fe8406 */
[----:B------:R-:W-:Y:S02]  /*3d210*/  ISETP.LT.OR P5, PT, R27, 0xb2, !P2 ;  /* 0x000000b21b00780c */ /* 0x000fe400057a1670 */
[----:B------:R-:W-:-:S11]  /*3d220*/  LOP3.LUT R13, R13, 0xfffffeff, RZ, 0xc0, !PT ;  /* 0xfffffeff0d0d7812 */ /* 0x000fd600078ec0ff */
[----:B------:R-:W-:Y:S02]  /*3d230*/  @P5 LOP3.LUT R13, R13, 0x100, RZ, 0xfc, !PT ;  /* 0x000001000d0d5812 */ /* 0x000fe400078efcff */
[----:B------:R-:W-:Y:S02]  /*3d240*/  LOP3.LUT P0, RZ, R0, 0x200, RZ, 0xc0, !PT ;  /* 0x0000020000ff7812 */ /* 0x000fe4000780c0ff */
[----:B---3--:R-:W-:-:S04]  /*3d250*/  LOP3.LUT R30, R30, 0xff, RZ, 0xc0, !PT ;  /* 0x000000ff1e1e7812 */ /* 0x008fc800078ec0ff */
        /* <DEDUP_REMOVED lines=13> */
[----:B------:R-:W3:Y:S01]  /*3d330*/  @!P0 LDG.E.U8 R30, desc[UR22][R20.64+0x59] ;  /* 0x00005916141e8981 */ /* 0x000ee2000c1e1100 */
[----:B------:R-:W-:Y:S02]  /*3d340*/  @!P5 IADD3.X R225, R29, R31, R6, P3, P4 ;  /* 0x0000001f1de1d210 */ /* 0x000fe40001fe8406 */
[----:B------:R-:W-:Y:S02]  /*3d350*/  ISETP.LT.OR P4, PT, R27, 0x59, !P1 ;  /* 0x000000591b00780c */ /* 0x000fe40004f81670 */
[----:B------:R-:W-:-:S04]  /*3d360*/  LOP3.LUT R13, R13, 0xffff7fff, RZ, 0xc0, !PT ;  /* 0xffff7fff0d0d7812 */ /* 0x000fc800078ec0ff */
[----:B------:R-:W-:-:S07]  /*3d370*/  @P5 LOP3.LUT R13, R13, 0x8000, RZ, 0xfc, !PT ;  /* 0x000080000d0d5812 */ /* 0x000fce00078efcff */
[----:B-1----:R-:W-:-:S04]  /*3d380*/  @!P4 IADD3 R33, P3, P5, R3, R16, R5 ;  /* 0x000000100321c210 */ /* 0x002fc80007d7e005 */
[----:B------:R-:W-:Y:S02]  /*3d390*/  @!P4 IADD3.X R36, R2, R29, R4, P3, P5 ;  /* 0x0000001d0224c210 */ /* 0x000fe40001fea404 */
[----:B---3--:R-:W-:-:S04]  /*3d3a0*/  LOP3.LUT R30, R30, 0xff, RZ, 0xc0, !PT ;  /* 0x000000ff1e1e7812 */ /* 0x008fc800078ec0ff */
        /* <DEDUP_REMOVED lines=21> */
[----:B----4-:R-:W-:Y:S01]  /*3d500*/  FFMA R33, R220, UR21, R33 ;  /* 0x00000015dc217c23 */ /* 0x010fe20008000021 */
        /* <DEDUP_REMOVED lines=61> */
[----:B------:R-:W-:Y:S01]  /*3d8e0*/  F2FP.SATFINITE.E4M3.F32.PACK_AB_MERGE_C R30, RZ, R30, RZ ;  /* 0x0000001eff1e723e */ /* 0x000fe200048070ff */
[----:B------:R-:W3:Y:S04]  /*3d8f0*/  LDL.LU R230, [R1+0xb64] ;  /* 0x000b640001e67983 */ /* 0x000ee80000300800 */
[----:B------:R0:W-:Y:S02]  /*3d900*/  @!P0 STG.E.U8 desc[UR22][R82.64+0x61], R30 ;  /* 0x0000611e52008986 */ /* 0x0001e4000c101116 */
[----:B0-----:R-:W0:Y:S02]  /*3d910*/  @!P4 LDC.64 R30, c[0x0][0x5c0] ;  /* 0x00017000ff1ecb82 */ /* 0x001e240000000a00 */
[----:B0-----:R-:W-:-:S02]  /*3d920*/  @!P4 IADD3 R30, P3, R33, R30, RZ ;  /* 0x0000001e211ec210 */ /* 0x001fc40007f7e0ff */
        /* <DEDUP_REMOVED lines=64> */
[----:B------:R-:W-:-:S11]  /*3dd30*/  @P5 LOP3.LUT R11, R11, 0x200, RZ, 0xfc, !PT ;  /* 0x000002000b0b5812 */ /* 0x000fd600078efcff */
        /* <DEDUP_REMOVED lines=49> */
[----:B------:R-:W3:Y:S01]  /*3e050*/  @!P6 LDG.E.U8 R30, desc[UR22][R20.64+0x70] ;  /* 0x00007016141ee981 */ /* 0x000ee2000c1e1100 */
        /* <DEDUP_REMOVED lines=12> */
[----:B----4-:R-:W-:Y:S02]  /*3e120*/  FFMA R33, R234, UR21, R30 ;  /* 0x00000015ea217c23 */ /* 0x010fe4000800001e */
        /* <DEDUP_REMOVED lines=126> */
[----:B------:R-:W-:Y:S02]  /*3e910*/  LOP3.LUT R11, R11, 0xdfffffff, RZ, 0xc0, !PT ;  /* 0xdfffffff0b0b7812 */ /* 0x000fe400078ec0ff */
[----:B------:R-:W-:Y:S02]  /*3e920*/  @P2 LOP3.LUT R12, R12, 0x8, RZ, 0xfc, !PT ;  /* 0x000000080c0c2812 */ /* 0x000fe400078efcff */
[----:B------:R-:W-:Y:S02]  /*3e930*/  @P0 LOP3.LUT R11, R11, 0x20000000, RZ, 0xfc, !PT ;  /* 0x200000000b0b0812 */ /* 0x000fe400078efcff */
[----:B------:R-:W-:Y:S02]  /*3e940*/  @!P0 IADD3.X R137, R29, R31, R6, P5, P6 ;  /* 0x0000001f1d898210 */ /* 0x000fe40002fec406 */
[----:B------:R-:W-:Y:S02]  /*3e950*/  LOP3.LUT P0, RZ, R12, 0x40000, RZ, 0xc0, !PT ;  /* 0x000400000cff7812 */ /* 0x000fe4000780c0ff */
[----:B0-----:R-:W-:-:S02]  /*3e960*/  @!P3 IADD3 R36, P4, R38, R36, RZ ;  /* 0x000000242624b210 */ /* 0x001fc40007f9e0ff */
[----:B------:R-:W-:-:S03]  /*3e970*/  ISETP.LT.OR P5, PT, R27, 0x101, !P0 ;  /* 0x000001011b00780c */ /* 0x000fc600047a1670 */
        /* <DEDUP_REMOVED lines=15> */
[----:B------:R-:W-:Y:S02]  /*3ea70*/  @!P5 IADD3.X R39, R29, R31, R2, P3, P4 ;  /* 0x0000001f1d27d210 */ /* 0x000fe40001fe8402 */
[----:B------:R-:W-:-:S03]  /*3ea80*/  @P5 LOP3.LUT R11, R11, 0x80000000, RZ, 0xfc, !PT ;  /* 0x800000000b0b5812 */ /* 0x000fc600078efcff */
[----:B------:R-:W-:Y:S01]  /*3ea90*/  @!P5 STL.64 [R1+0x18], R38 ;  /* 0x000018260100d387 */ /* 0x000fe20000100a00 */
        /* <DEDUP_REMOVED lines=10> */
[----:B------:R-:W3:Y:S01]  /*3eb40*/  LDL.LU R49, [R1+0xb9c] ;  /* 0x000b9c0001317983 */ /* 0x000ee20000300800 */
[----:B0-----:R-:W-:-:S04]  /*3eb50*/  @!P5 IADD3 R36, P3, P4, R16, R30, R3 ;  /* 0x0000001e1024d210 */ /* 0x001fc80007c7e003 */
[----:B------:R-:W-:-:S05]  /*3eb60*/  @!P5 IADD3.X R37, R29, R31, R2, P3, P4 ;  /* 0x0000001f1d25d210 */ /* 0x000fca0001fe8402 */
[----:B------:R0:W-:Y:S01]  /*3eb70*/  @!P5 STL.64 [R1+0x10], R36 ;  /* 0x000010240100d387 */ /* 0x0001e20000100a00 */
        /* <DEDUP_REMOVED lines=9> */
[----:B------:R-:W-:Y:S01]  /*3ec10*/  LOP3.LUT R11, R11, 0xbfffffff, RZ, 0xc0, !PT ;  /* 0xbfffffff0b0b7812 */ /* 0x000fe200078ec0ff */
[----:B------:R0:W-:Y:S03]  /*3ec20*/  @!P5 STL.64 [R1+0x28], R36 ;  /* 0x000028240100d387 */ /* 0x0001e60000100a00 */
[----:B------:R-:W-:-:S07]  /*3ec30*/  @P5 LOP3.LUT R11, R11, 0x40000000, RZ, 0xfc, !PT ;  /* 0x400000000b0b5812 */ /* 0x000fce00078efcff */
[----:B-1----:R-:W-:-:S04]  /*3ec40*/  @!P4 IADD3 R33, P3, P5, R3, R16, R5 ;  /* 0x000000100321c210 */ /* 0x002fc80007d7e005 */
[----:B0-----:R-:W-:Y:S02]  /*3ec50*/  @!P4 IADD3.X R36, R2, R29, R4, P3, P5 ;  /* 0x0000001d0224c210 */ /* 0x001fe40001fea404 */
        /* <DEDUP_REMOVED lines=48> */
[----:B------:R-:W-:Y:S02]  /*3ef60*/  @P2 LOP3.LUT R11, R11, 0x2000000, RZ, 0xfc, !PT ;  /* 0x020000000b0b2812 */ /* 0x000fe400078efcff */
[----:B------:R-:W-:Y:S02]  /*3ef70*/  @!P5 IADD3.X R39, R29, R31, R2, P3, P4 ;  /* 0x0000001f1d27d210 */ /* 0x000fe40001fe8402 */
[----:B------:R-:W-:-:S03]  /*3ef80*/  LOP3.LUT R11, R11, 0xfeffffff, RZ, 0xc0, !PT ;  /* 0xfeffffff0b0b7812 */ /* 0x000fc600078ec0ff */
[----:B------:R-:W-:Y:S01]  /*3ef90*/  @!P5 STL.64 [R1+0x20], R38 ;  /* 0x000020260100d387 */ /* 0x000fe20000100a00 */
        /* <DEDUP_REMOVED lines=24> */
[----:B------:R-:W-:Y:S01]  /*3f120*/  @P5 LOP3.LUT R11, R11, 0x800000, RZ, 0xfc, !PT ;  /* 0x008000000b0b5812 */ /* 0x000fe200078efcff */
[----:B------:R0:W-:Y:S10]  /*3f130*/  @!P5 STL.64 [R1+0x40], R36 ;  /* 0x000040240100d387 */ /* 0x0001f40000100a00 */
        /* <DEDUP_REMOVED lines=1158> */
[----:B0-----:R-:W-:Y:S01]  /*439a0*/  @!P4 IADD3 R36, P0, R38, R36, RZ ;  /* 0x000000242624c210 */ /* 0x001fe20007f1e0ff */
[----:B------:R-:W3:Y:S03]  /*439b0*/  LDL.LU R49, [R1+0xc94] ;  /* 0x000c940001317983 */ /* 0x000ee60000300800 */
[----:B------:R-:W-:-:S05]  /*439c0*/  F2FP.SATFINITE.E4M3.F32.PACK_AB_MERGE_C R33, RZ, R33, RZ ;  /* 0x00000021ff21723e */ /* 0x000fca00048070ff */
[----:B------:R0:W-:Y:S02]  /*439d0*/  @!P3 STG.E.U8 desc[UR22][R30.64+0xf8], R33 ;  /* 0x0000f8211e00b986 */ /* 0x0001e4000c101116 */
[----:B0-----:R-:W0:Y:S02]  /*439e0*/  @!P2 LDC.64 R30, c[0x0][0x5c0] ;  /* 0x00017000ff1eab82 */ /* 0x001e240000000a00 */
[----:B0-----:R-:W-:Y:S02]  /*439f0*/  @!P2 IADD3 R42, P3, P5, R16, R30, R3 ;  /* 0x0000001e102aa210 */ /* 0x001fe40007d7e003 */
[----:B------:R-:W-:-:S06]  /*43a00*/  PRMT R30, RZ, 0x7610, R30 ;  /* 0x00007610ff1e7816 */ /* 0x000fcc000000001e */
[----:B------:R-:W4:Y:S01]  /*43a10*/  @!P4 LDG.E.U8 R30, desc[UR22][R22.64+0xf9] ;  /* 0x0000f916161ec981 */ /* 0x000f22000c1e1100 */
[----:B------:R-:W-:Y:S01]  /*43a20*/  @!P4 IMAD.X R37, R39, 0x1, R37, P0 ;  /* 0x000000012725c824 */ /* 0x000fe200000e0625 */
[----:B------:R-:W-:Y:S02]  /*43a30*/  @!P2 IADD3.X R43, R29, R31, R2, P3, P5 ;  /* 0x0000001f1d2ba210 */ /* 0x000fe40001fea402 */
[----:B------:R-:W-:Y:S02]  /*43a40*/  LOP3.LUT P6, RZ, R9, 0x4, RZ, 0xc0, !PT ;  /* 0x0000000409ff7812 */ /* 0x000fe400078cc0ff */
[----:B----4-:R-:W-:-:S04]  /*43a50*/  LOP3.LUT R30, R30, 0xff, RZ, 0xc0, !PT ;  /* 0x000000ff1e1e7812 */ /* 0x010fc800078ec0ff */
[----:B------:R-:W-:-:S05]  /*43a60*/  F2FP.F16.E4M3.UNPACK_B R30, R30 ;  /* 0x0000001eff1e723e */ /* 0x000fca00020006ff */
[----:B------:R-:W-:-:S05]  /*43a70*/  HADD2.F32 R30, -RZ, R30.H0_H0 ;  /* 0x2000001eff1e7230 */ /* 0x000fca0000004100 */
[----:B------:R-:W-:-:S04]  /*43a80*/  FMUL R30, R30, UR24 ;  /* 0x000000181e1e7c20 */ /* 0x000fc80008400000 */
[----:B--2---:R-:W-:-:S05]  /*43a90*/  FFMA R30, R15, UR21, R30 ;  /* 0x000000150f1e7c23 */ /* 0x004fca000800001e */
        /* <DEDUP_REMOVED lines=10> */
[----:B------:R-:W2:Y:S01]  /*43b40*/  @!P6 LDG.E.U8 R33, desc[UR22][R30.64] ;  /* 0x000000161e21e981 */ /* 0x000ea2000c1e1100 */
[----:B------:R-:W-:-:S04]  /*43b50*/  LOP3.LUT R12, R12, 0xfffffbff, RZ, 0xc0, !PT ;  /* 0xfffffbff0c0c7812 */ /* 0x000fc800078ec0ff */
[----:B------:R-:W-:Y:S02]  /*43b60*/  @P1 LOP3.LUT R12, R12, 0x400, RZ, 0xfc, !PT ;  /* 0x000004000c0c1812 */ /* 0x000fe400078efcff */
[----:B------:R-:W-:Y:S01]  /*43b70*/  LOP3.LUT P1, RZ, R8, 0x1, RZ, 0xc0, !PT ;  /* 0x0000000108ff7812 */ /* 0x000fe2000782c0ff */
[----:B------:R-:W-:Y:S04]  /*43b80*/  @!P2 STL.64 [R1+0x178], R42 ;  /* 0x0001782a0100a387 */ /* 0x000fe80000100a00 */
[----:B------:R-:W4:Y:S01]  /*43b90*/  LDL.LU R15, [R1+0xc98] ;  /* 0x000c9800010f7983 */ /* 0x000f220000300800 */
[----:B--2---:R-:W-:-:S04]  /*43ba0*/  LOP3.LUT R33, R33, 0xff, RZ, 0xc0, !PT ;  /* 0x000000ff21217812 */ /* 0x004fc800078ec0ff */
[----:B------:R-:W-:-:S05]  /*43bb0*/  F2FP.F16.E4M3.UNPACK_B R33, R33 ;  /* 0x00000021ff21723e */ /* 0x000fca00020006ff */
[----:B------:R-:W-:-:S05]  /*43bc0*/  HADD2.F32 R33, -RZ, R33.H0_H0 ;  /* 0x20000021ff217230 */ /* 0x000fca0000004100 */
[----:B------:R-:W-:-:S04]  /*43bd0*/  FMUL R33, R33, UR24 ;  /* 0x0000001821217c20 */ /* 0x000fc80008400000 */
[----:B---3--:R-:W-:-:S05]  /*43be0*/  FFMA R33, R49, UR21, R33 ;  /* 0x0000001531217c23 */ /* 0x008fca0008000021 */
[----:B------:R-:W-:-:S05]  /*43bf0*/  F2FP.SATFINITE.E4M3.F32.PACK_AB_MERGE_C R33, RZ, R33, RZ ;  /* 0x00000021ff21723e */ /* 0x000fca00048070ff */
[----:B------:R0:W-:Y:S02]  /*43c00*/  @!P6 STG.E.U8 desc[UR22][R172.64], R33 ;  /* 0x00000021ac00e986 */ /* 0x0001e4000c101116 */
[----:B0-----:R-:W-:-:S06]  /*43c10*/  PRMT R33, RZ, 0x7610, R33 ;  /* 0x00007610ff217816 */ /* 0x001fcc0000000021 */
[----:B------:R-:W2:Y:S01]  /*43c20*/  @!P1 LDG.E.U8 R33, desc[UR22][R30.64+0x1] ;  /* 0x000001161e219981 */ /* 0x000ea2000c1e1100 */
[----:B------:R-:W-:-:S04]  /*43c30*/  LOP3.LUT R28, R28, 0xffffff7f, RZ, 0xc0, !PT ;  /* 0xffffff7f1c1c7812 */ /* 0x000fc800078ec0ff */
[----:B------:R-:W-:Y:S02]  /*43c40*/  @P2 LOP3.LUT R28, R28, 0x80, RZ, 0xfc, !PT ;  /* 0x000000801c1c2812 */ /* 0x000fe400078efcff */
[----:B------:R-:W-:-:S04]  /*43c50*/  ISETP.GE.AND P2, PT, R26, 0x81, PT ;  /* 0x000000811a00780c */ /* 0x000fc80003f46270 */
[----:B------:R-:W-:-:S13]  /*43c60*/  ISETP.LT.OR P5, PT, R27, 0x101, !P2 ;  /* 0x000001011b00780c */ /* 0x000fda00057a1670 */
[----:B------:R-:W0:Y:S01]  /*43c70*/  @!P5 LDC.64 R36, c[0x0][0x5c0] ;  /* 0x00017000ff24db82 */ /* 0x000e220000000a00 */
[----:B------:R-:W-:Y:S02]  /*43c80*/  ISETP.LT.OR P4, PT, R27, 0x102, !P2 ;  /* 0x000001021b00780c */ /* 0x000fe40005781670 */
[----:B0-----:R-:W-:-:S04]  /*43c90*/  @!P5 IADD3 R170, P0, P3, R16, R36, R5 ;  /* 0x0000002410aad210 */ /* 0x001fc80007b1e005 */
[----:B------:R-:W-:-:S07]  /*43ca0*/  @!P5 IADD3.X R171, R29, R37, R4, P0, P3 ;  /* 0x000000251dabd210 */ /* 0x000fce00007e6404 */
[----:B------:R-:W0:Y:S01]  /*43cb0*/  @!P4 LDC.64 R36, c[0x0][0x5c0] ;  /* 0x00017000ff24cb82 */ /* 0x000e220000000a00 */
[----:B------:R-:W-:Y:S02]  /*43cc0*/  LOP3.LUT R28, R28, 0xffffffdf, RZ, 0xc0, !PT ;  /* 0xffffffdf1c1c7812 */ /* 0x000fe400078ec0ff */
[----:B0-----:R-:W-:-:S04]  /*43cd0*/  @!P4 IADD3 R172, P0, P3, R16, R36, R5 ;  /* 0x0000002410acc210 */ /* 0x001fc80007b1e005 */
[----:B------:R-:W-:Y:S02]  /*43ce0*/  @!P4 IADD3.X R173, R29, R37, R4, P0, P3 ;  /* 0x000000251dadc210 */ /* 0x000fe400007e6404 */
[----:B------:R-:W-:-:S04]  /*43cf0*/  @P5 LOP3.LUT R28, R28, 0x20, RZ, 0xfc, !PT ;  /* 0x000000201c1c5812 */ /* 0x000fc800078efcff */
[----:B------:R-:W-:-:S04]  /*43d00*/  LOP3.LUT R28, R28, 0xffffffef, RZ, 0xc0, !PT ;  /* 0xffffffef1c1c7812 */ /* 0x000fc800078ec0ff */
[----:B------:R-:W-:-:S04]  /*43d10*/  @P4 LOP3.LUT R28, R28, 0x10, RZ, 0xfc, !PT ;  /* 0x000000101c1c4812 */ /* 0x000fc800078efcff */
[----:B------:R-:W-:Y:S02]  /*43d20*/  LOP3.LUT R28, R28, 0xfffffff7, RZ, 0xc0, !PT ;  /* 0xfffffff71c1c7812 */ /* 0x000fe400078ec0ff */
[----:B--2---:R-:W-:-:S04]  /*43d30*/  LOP3.LUT R33, R33, 0xff, RZ, 0xc0, !PT ;  /* 0x000000ff21217812 */ /* 0x004fc800078ec0ff */
[----:B------:R-:W-:-:S05]  /*43d40*/  F2FP.F16.E4M3.UNPACK_B R33, R33 ;  /* 0x00000021ff21723e */ /* 0x000fca00020006ff */
[----:B------:R-:W-:-:S05]  /*43d50*/  HADD2.F32 R33, -RZ, R33.H0_H0 ;  /* 0x20000021ff217230 */ /* 0x000fca0000004100 */
[----:B------:R-:W-:-:S04]  /*43d60*/  FMUL R33, R33, UR24 ;  /* 0x0000001821217c20 */ /* 0x000fc80008400000 */
[----:B----4-:R-:W-:Y:S02]  /*43d70*/  FFMA R33, R15, UR21, R33 ;  /* 0x000000150f217c23 */ /* 0x010fe40008000021 */
[----:B------:R-:W2:Y:S03]  /*43d80*/  LDL.LU R15, [R1+0xc9c] ;  /* 0x000c9c00010f7983 */ /* 0x000ea60000300800 */
[----:B------:R-:W-:-:S05]  /*43d90*/  F2FP.SATFINITE.E4M3.F32.PACK_AB_MERGE_C R33, RZ, R33, RZ ;  /* 0x00000021ff21723e */ /* 0x000fca00048070ff */
[----:B------:R-:W-:Y:S01]  /*43da0*/  @!P1 STG.E.U8 desc[UR22][R102.64+0x1], R33 ;  /* 0x0000012166009986 */ /* 0x000fe2000c101116 */
[----:B------:R-:W-:-:S13]  /*43db0*/  ISETP.LT.OR P1, PT, R27, 0x109, !P2 ;  /* 0x000001091b00780c */ /* 0x000fda0005721670 */
[----:B------:R-:W0:Y:S01]  /*43dc0*/  @!P1 LDC.64 R36, c[0x0][0x5c0] ;  /* 0x00017000ff249b82 */ /* 0x000e220000000a00 */
[----:B------:R-:W-:Y:S02]  /*43dd0*/  @P1 LOP3.LUT R28, R28, 0x8, RZ, 0xfc, !PT ;  /* 0x000000081c1c1812 */ /* 0x000fe400078efcff */
[----:B0-----:R-:W-:-:S04]  /*43de0*/  @!P1 IADD3 R38, P0, P3, R16, R36, R5 ;  /* 0x0000002410269210 */ /* 0x001fc80007b1e005 */
[----:B------:R-:W-:-:S05]  /*43df0*/  @!P1 IADD3.X R39, R29, R37, R4, P0, P3 ;  /* 0x000000251d279210 */ /* 0x000fca00007e6404 */
[----:B------:R0:W-:Y:S01]  /*43e00*/  @!P1 STL.64 [R1+0x180], R38 ;  /* 0x0001802601009387 */ /* 0x0001e20000100a00 */
[----:B------:R-:W-:-:S13]  /*43e10*/  ISETP.LT.OR P1, PT, R27, 0x10a, !P2 ;  /* 0x0000010a1b00780c */ /* 0x000fda0005721670 */
[----:B------:R-:W0:Y:S02]  /*43e20*/  @!P1 LDC.64 R36, c[0x0][0x5c0] ;  /* 0x00017000ff249b82 */ /* 0x000e240000000a00 */
[----:B0-----:R-:W-:-:S04]  /*43e30*/  @!P1 IADD3 R38, P0, P3, R16, R36, R5 ;  /* 0x0000002410269210 */ /* 0x001fc80007b1e005 */
[----:B------:R-:W-:Y:S02]  /*43e40*/  @!P1 IADD3.X R39, R29, R37, R4, P0, P3 ;  /* 0x000000251d279210 */ /* 0x000fe400007e6404 */
[----:B------:R-:W-:-:S05]  /*43e50*/  IADD3 R32, P0, R32, 0x108, RZ ;  /* 0x0000010820207810 */ /* 0x000fca0007f1e0ff */
[----:B------:R-:W-:Y:S01]  /*43e60*/  IMAD.X R33, RZ, RZ, R175, P0 ;  /* 0x000000ffff217224 */ /* 0x000fe200000e06af */
[----:B------:R-:W-:Y:S01]  /*43e70*/  ISETP.GE.AND P0, PT, R26, 0x109, PT ;  /* 0x000001091a00780c */ /* 0x000fe20003f06270 */
[----:B------:R-:W-:Y:S01]  /*43e80*/  IMAD.WIDE.U32 R34, R32, UR6, R34 ;  /* 0x0000000620227c25 */ /* 0x000fe2000f8e0022 */
[----:B------:R-:W-:Y:S01]  /*43e90*/  LOP3.LUT R28, R28, 0xfffffffb, RZ, 0xc0, !PT ;  /* 0xfffffffb1c1c7812 */ /* 0x000fe200078ec0ff */
[----:B------:R-:W3:Y:S01]  /*43ea0*/  LDL.LU.64 R174, [R1+0x1528] ;  /* 0x0015280001ae7983 */ /* 0x000ee20000300a00 */
[----:B------:R-:W-:Y:S01]  /*43eb0*/  ISETP.LT.OR P4, PT, R27, 0x1, !P0 ;  /* 0x000000011b00780c */ /* 0x000fe20004781670 */
[----:B------:R-:W-:-:S04]  /*43ec0*/  IMAD R33, R33, UR6, RZ ;  /* 0x0000000621217c24 */ /* 0x000fc8000f8e02ff */
[----:B------:R-:W-:-:S08]  /*43ed0*/  IMAD R33, R32, UR7, R33 ;  /* 0x0000000720217c24 */ /* 0x000fd0000f8e0221 */
[----:B------:R-:W-:-:S04]  /*43ee0*/  @!P4 IADD3 R36, P3, P5, R3, R16, R7 ;  /* 0x000000100324c210 */ /* 0x000fc80007d7e007 */
[----:B------:R-:W-:Y:S02]  /*43ef0*/  @!P4 IADD3.X R37, R2, R29, R6, P3, P5 ;  /* 0x0000001d0225c210 */ /* 0x000fe40001fea406 */
[----:B------:R-:W-:-:S04]  /*43f00*/  IADD3 R32, P3, R34, UR8, RZ ;  /* 0x0000000822207c10 */ /* 0x000fc8000ff7e0ff */
[----:B------:R-:W-:Y:S02]  /*43f10*/  IADD3.X R33, R35, UR9, R33, P3, !PT ;  /* 0x0000000923217c10 */ /* 0x000fe40009ffe421 */
[----:B------:R-:W0:Y:S02]  /*43f20*/  @!P4 LDC.64 R34, c[0x0][0x5c0] ;  /* 0x00017000ff22cb82 */ /* 0x000e240000000a00 */
[----:B0-----:R-:W-:Y:S02]  /*43f30*/  @!P4 IADD3 R34, P3, R36, R34, RZ ;  /* 0x000000222422c210 */ /* 0x001fe40007f7e0ff */
[----:B------:R-:W-:-:S06]  /*43f40*/  PRMT R36, RZ, 0x7610, R36 ;  /* 0x00007610ff247816 */ /* 0x000fcc0000000024 */
[----:B------:R-:W4:Y:S01]  /*43f50*/  @!P4 LDG.E.U8 R36, desc[UR22][R32.64] ;  /* 0x000000162024c981 */ /* 0x000f22000c1e1100 */
[----:B------:R-:W-:-:S03]  /*43f60*/  @P1 LOP3.LUT R28, R28, 0x4, RZ, 0xfc, !PT ;  /* 0x000000041c1c1812 */ /* 0x000fc600078efcff */
[----:B------:R0:W-:Y:S01]  /*43f70*/  @!P1 STL.64 [R1+0x190], R38 ;  /* 0x0001902601009387 */ /* 0x0001e20000100a00 */
[----:B------:R-:W-:Y:S01]  /*43f80*/  ISETP.LT.OR P1, PT, R27, 0x111, !P2 ;  /* 0x000001111b00780c */ /* 0x000fe20005721670 */
[----:B------:R-:W-:Y:S01]  /*43f90*/  @!P4 IMAD.X R35, R37, 0x1, R35, P3 ;  /* 0x000000012523c824 */ /* 0x000fe200018e0623 */
[----:B------:R-:W-:Y:S01]  /*43fa0*/  ISETP.LT.OR P3, PT, R27, 0x2, !P0 ;  /* 0x000000021b00780c */ /* 0x000fe20004761670 */
[----:B------:R-:W3:-:S12]  /*43fb0*/  LDL.LU R49, [R1+0xca0] ;  /* 0x000ca00001317983 */ /* 0x000ed80000300800 */
[----:B0-----:R-:W-:-:S04]  /*43fc0*/  @!P3 IADD3 R38, P5, P6, R3, R16, R7 ;  /* 0x000000100326b210 */ /* 0x001fc80007ebe007 */
        /* <DEDUP_REMOVED lines=9> */
[----:B0-----:R-:W0:Y:S08]  /*44060*/  @!P1 LDC.64 R34, c[0x0][0x5c0] ;  /* 0x00017000ff229b82 */ /* 0x001e300000000a00 */
[----:B------:R-:W1:Y:S01]  /*44070*/  @!P3 LDC.64 R36, c[0x0][0x5c0] ;  /* 0x00017000ff24bb82 */ /* 0x000e620000000a00 */
[----:B0-----:R-:W-:-:S02]  /*44080*/  @!P1 IADD3 R42, P5, P6, R16, R34, R5 ;  /* 0x00000022102a9210 */ /* 0x001fc40007ebe005 */
[----:B------:R-:W-:-:S06]  /*44090*/  PRMT R34, RZ, 0x7610, R34 ;  /* 0x00007610ff227816 */ /* 0x000fcc0000000022 */
[----:B------:R-:W4:Y:S01]  /*440a0*/  @!P3 LDG.E.U8 R34, desc[UR22][R32.64+0x1] ;  /* 0x000001162022b981 */ /* 0x000f22000c1e1100 */
[----:B------:R-:W-:Y:S02]  /*440b0*/  @!P1 IADD3.X R43, R29, R35, R4, P5, P6 ;  /* 0x000000231d2b9210 */ /* 0x000fe40002fec404 */
[----:B------:R-:W-:Y:S02]  /*440c0*/  ISETP.LT.OR P5, PT, R27, 0x112, !P2 ;  /* 0x000001121b00780c */ /* 0x000fe400057a1670 */
[----:B-1----:R-:W-:-:S05]  /*440d0*/  @!P3 IADD3 R36, P4, R38, R36, RZ ;  /* 0x000000242624b210 */ /* 0x002fca0007f9e0ff */
[----:B------:R-:W-:Y:S01]  /*440e0*/  @!P3 IMAD.X R37, R39, 0x1, R37, P4 ;  /* 0x000000012725b824 */ /* 0x000fe200020e0625 */
        /* <DEDUP_REMOVED lines=12> */
[----:B------:R-:W-:Y:S02]  /*441b0*/  @!P5 IADD3.X R39, R29, R35, R4, P3, P4 ;  /* 0x000000231d27d210 */ /* 0x000fe40001fe8404 */
[----:B------:R-:W-:Y:S01]  /*441c0*/  LOP3.LUT R10, R10, 0xbfffffff, RZ, 0xc0, !PT ;  /* 0xbfffffff0a0a7812 */ /* 0x000fe200078ec0ff */
[----:B------:R-:W-:Y:S03]  /*441d0*/  @!P1 STL.64 [R1+0x198], R42 ;  /* 0x0001982a01009387 */ /* 0x000fe60000100a00 */
[----:B------:R-:W-:Y:S01]  /*441e0*/  @P5 LOP3.LUT R10, R10, 0x40000000, RZ, 0xfc, !PT ;  /* 0x400000000a0a5812 */ /* 0x000fe200078efcff */
[----:B------:R-:W4:Y:S04]  /*441f0*/  LDL.LU R49, [R1+0xca8] ;  /* 0x000ca80001317983 */ /* 0x000f280000300800 */
[----:B------:R0:W-:Y:S01]  /*44200*/  @!P5 STL.64 [R1+0x188], R38 ;  /* 0x000188260100d387 */ /* 0x0001e20000100a00 */
[----:B------:R-:W-:-:S02]  /*44210*/  ISETP.LT.OR P5, PT, R27, 0x119, !P2 ;  /* 0x000001191b00780c */ /* 0x000fc400057a1670 */
[----:B------:R-:W-:-:S11]  /*44220*/  LOP3.LUT R10, R10, 0xdfffffff, RZ, 0xc0, !PT ;  /* 0xdfffffff0a0a7812 */ /* 0x000fd600078ec0ff */
[----:B------:R-:W-:Y:S02]  /*44230*/  @P5 LOP3.LUT R10, R10, 0x20000000, RZ, 0xfc, !PT ;  /* 0x200000000a0a5812 */ /* 0x000fe400078efcff */
[----:B------:R-:W-:-:S04]  /*44240*/  LOP3.LUT R28, R28, 0xfffffffd, RZ, 0xc0, !PT ;  /* 0xfffffffd1c1c7812 */ /* 0x000fc800078ec0ff */
[----:B------:R-:W-:Y:S02]  /*44250*/  @P1 LOP3.LUT R28, R28, 0x2, RZ, 0xfc, !PT ;  /* 0x000000021c1c1812 */ /* 0x000fe400078efcff */
[----:B------:R-:W-:Y:S02]  /*44260*/  LOP3.LUT P1, RZ, R9, 0x2, RZ, 0xc0, !PT ;  /* 0x0000000209ff7812 */ /* 0x000fe4000782c0ff */
[----:B---3--:R-:W-:-:S04]  /*44270*/  LOP3.LUT R34, R34, 0xff, RZ, 0xc0, !PT ;  /* 0x000000ff22227812 */ /* 0x008fc800078ec0ff */
[----:B------:R-:W-:-:S05]  /*44280*/  F2FP.F16.E4M3.UNPACK_B R34, R34 ;  /* 0x00000022ff22723e */ /* 0x000fca00020006ff */
[----:B------:R-:W-:-:S05]  /*44290*/  HADD2.F32 R34, -RZ, R34.H0_H0 ;  /* 0x20000022ff227230 */ /* 0x000fca0000004100 */
[----:B------:R-:W-:-:S04]  /*442a0*/  FMUL R34, R34, UR24 ;  /* 0x0000001822227c20 */ /* 0x000fc80008400000 */
[----:B--2---:R-:W-:Y:S02]  /*442b0*/  FFMA R36, R15, UR21, R34 ;  /* 0x000000150f247c23 */ /* 0x004fe40008000022 */
[----:B------:R-:W0:Y:S01]  /*442c0*/  @!P5 LDC.64 R34, c[0x0][0x5c0] ;  /* 0x00017000ff22db82 */ /* 0x000e220000000a00 */
[----:B------:R-:W2:Y:S01]  /*442d0*/  LDL.LU R15, [R1+0xcac] ;  /* 0x000cac00010f7983 */ /* 0x000ea20000300800 */
        /* <DEDUP_REMOVED lines=12> */
[----:B------:R-:W-:Y:S01]  /*443a0*/  LOP3.LUT R10, R10, 0xefffffff, RZ, 0xc0, !PT ;  /* 0xefffffff0a0a7812 */ /* 0x000fe200078ec0ff */
[----:B------:R-:W-:Y:S03]  /*443b0*/  @!P5 STL.64 [R1+0x1b0], R38 ;  /* 0x0001b0260100d387 */ /* 0x000fe60000100a00 */
[----:B------:R-:W-:-:S07]  /*443c0*/  @P5 LOP3.LUT R10, R10, 0x10000000, RZ, 0xfc, !PT ;  /* 0x100000000a0a5812 */ /* 0x000fce00078efcff */
[----:B-1----:R-:W-:-:S04]  /*443d0*/  @!P4 IADD3 R36, P3, P5, R3, R16, R7 ;  /* 0x000000100324c210 */ /* 0x002fc80007d7e007 */
[----:B------:R-:W-:Y:S02]  /*443e0*/  @!P4 IADD3.X R37, R2, R29, R6, P3, P5 ;  /* 0x0000001d0225c210 */ /* 0x000fe40001fea406 */
[----:B---3--:R-:W-:-:S04]  /*443f0*/  LOP3.LUT R34, R34, 0xff, RZ, 0xc0, !PT ;  /* 0x000000ff22227812 */ /* 0x008fc800078ec0ff */
[----:B------:R-:W-:-:S05]  /*44400*/  F2FP.F16.E4M3.UNPACK_B R34, R34 ;  /* 0x00000022ff22723e */ /* 0x000fca00020006ff */
[----:B------:R-:W-:-:S05]  /*44410*/  HADD2.F32 R34, -RZ, R34.H0_H0 ;  /* 0x20000022ff227230 */ /* 0x000fca0000004100 */
[----:B------:R-:W-:-:S04]  /*44420*/  FMUL R34, R34, UR24 ;  /* 0x0000001822227c20 */ /* 0x000fc80008400000 */
[----:B----4-:R-:W-:Y:S02]  /*44430*/  FFMA R34, R49, UR21, R34 ;  /* 0x0000001531227c23 */ /* 0x010fe40008000022 */
[----:B------:R-:W3:Y:S03]  /*44440*/  LDL.LU R49, [R1+0xcb0] ;  /* 0x000cb00001317983 */ /* 0x000ee60000300800 */
[----:B------:R-:W-:-:S05]  /*44450*/  F2FP.SATFINITE.E4M3.F32.PACK_AB_MERGE_C R34, RZ, R34, RZ ;  /* 0x00000022ff22723e */ /* 0x000fca00048070ff */
[----:B------:R0:W-:Y:S02]  /*44460*/  @!P1 STG.E.U8 desc[UR22][R44.64+0x9], R34 ;  /* 0x000009222c009986 */ /* 0x0001e4000c101116 */
[----:B0-----:R-:W0:Y:S02]  /*44470*/  @!P4 LDC.64 R34, c[0x0][0x5c0] ;  /* 0x00017000ff22cb82 */ /* 0x001e240000000a00 */
[----:B0-----:R-:W-:Y:S02]  /*44480*/  @!P4 IADD3 R34, P3, R36, R34, RZ ;  /* 0x000000222422c210 */ /* 0x001fe40007f7e0ff */
[----:B------:R-:W-:-:S06]  /*44490*/  PRMT R36, RZ, 0x7610, R36 ;  /* 0x00007610ff247816 */ /* 0x000fcc0000000024 */
[----:B------:R-:W4:Y:S01]  /*444a0*/  @!P4 LDG.E.U8 R36, desc[UR22][R32.64+0x8] ;  /* 0x000008162024c981 */ /* 0x000f22000c1e1100 */
[----:B------:R-:W-:Y:S01]  /*444b0*/  ISETP.LT.OR P1, PT, R27, 0x121, !P2 ;  /* 0x000001211b00780c */ /* 0x000fe20005721670 */
[----:B------:R-:W-:Y:S01]  /*444c0*/  @!P4 IMAD.X R35, R37, 0x1, R35, P3 ;  /* 0x000000012523c824 */ /* 0x000fe200018e0623 */
[----:B------:R-:W-:-:S13]  /*444d0*/  ISETP.LT.OR P3, PT, R27, 0xa, !P0 ;  /* 0x0000000a1b00780c */ /* 0x000fda0004761670 */
        /* <DEDUP_REMOVED lines=32> */
[----:B------:R-:W-:-:S04]  /*446e0*/  @P1 LOP3.LUT R10, R10, 0x8000000, RZ, 0xfc, !PT ;  /* 0x080000000a0a1812 */ /* 0x000fc800078efcff */
[----:B------:R-:W-:Y:S02]  /*446f0*/  LOP3.LUT R10, R10, 0xfbffffff, RZ, 0xc0, !PT ;  /* 0xfbffffff0a0a7812 */ /* 0x000fe400078ec0ff */
[----:B------:R-:W-:Y:S02]  /*44700*/  @!P5 IADD3.X R175, R29, R35, R4, P3, P4 ;  /* 0x000000231dafd210 */ /* 0x000fe40001fe8404 */
[----:B------:R-:W-:Y:S02]  /*44710*/  @P5 LOP3.LUT R10, R10, 0x4000000, RZ, 0xfc, !PT ;  /* 0x040000000a0a5812 */ /* 0x000fe400078efcff */
[----:B------:R-:W-:Y:S01]  /*44720*/  ISETP.LT.OR P5, PT, R27, 0x129, !P2 ;  /* 0x000001291b00780c */ /* 0x000fe200057a1670 */
[----:B------:R-:W-:Y:S04]  /*44730*/  @!P1 STL.64 [R1+0x1b8], R42 ;  /* 0x0001b82a01009387 */ /* 0x000fe80000100a00 */
[----:B------:R-:W4:Y:S01]  /*44740*/  LDL.LU R49, [R1+0xcb8] ;  /* 0x000cb80001317983 */ /* 0x000f220000300800 */
[----:B------:R-:W-:-:S07]  /*44750*/  LOP3.LUT R10, R10, 0xfdffffff, RZ, 0xc0, !PT ;  /* 0xfdffffff0a0a7812 */ /* 0x000fce00078ec0ff */
        /* <DEDUP_REMOVED lines=72> */
[----:B------:R-:W-:Y:S02]  /*44be0*/  LOP3.LUT R10, R10, 0xffbfffff, RZ, 0xc0, !PT ;  /* 0xffbfffff0a0a7812 */ /* 0x000fe400078ec0ff */
[----:B------:R-:W-:Y:S02]  /*44bf0*/  @!P5 IADD3.X R39, R29, R35, R4, P3, P4 ;  /* 0x000000231d27d210 */ /* 0x000fe40001fe8404 */
[----:B------:R-:W-:Y:S01]  /*44c00*/  @P1 LOP3.LUT R10, R10, 0x400000, RZ, 0xfc, !PT ;  /* 0x004000000a0a1812 */ /* 0x000fe200078efcff */
[----:B------:R-:W-:Y:S04]  /*44c10*/  @!P1 STL.64 [R1+0x1d8], R42 ;  /* 0x0001d82a01009387 */ /* 0x000fe80000100a00 */
[----:B------:R-:W4:Y:S01]  /*44c20*/  LDL.LU R49, [R1+0xcc8] ;  /* 0x000cc80001317983 */ /* 0x000f220000300800 */
[----:B------:R-:W-:-:S03]  /*44c30*/  LOP3.LUT R10, R10, 0xffdfffff, RZ, 0xc0, !PT ;  /* 0xffdfffff0a0a7812 */ /* 0x000fc600078ec0ff */
[----:B------:R0:W-:Y:S01]  /*44c40*/  @!P5 STL.64 [R1+0x1c0], R38 ;  /* 0x0001c0260100d387 */ /* 0x0001e20000100a00 */
        /* <DEDUP_REMOVED lines=187> */
[----:B------:R-:W-:Y:S03]  /*45800*/  @!P5 STL.64 [R1+0x220], R38 ;  /* 0x000220260100d387 */ /* 0x000fe60000100a00 */
[----:B------:R-:W-:-:S07]  /*45810*/  @P5 LOP3.LUT R10, R10, 0x800, RZ, 0xfc, !PT ;  /* 0x000008000a0a5812 */ /* 0x000fce00078efcff */
[----:B-1----:R-:W-:-:S04]  /*45820*/  @!P4 IADD3 R36, P3, P5, R3, R16, R7 ;  /* 0x000000100324c210 */ /* 0x002fc80007d7e007 */
        /* <DEDUP_REMOVED lines=362> */
[----:B------:R-:W-:-:S04]  /*46ed0*/  @P1 LOP3.LUT R9, R9, 0x4000000, RZ, 0xfc, !PT ;  /* 0x0400000009091812 */ /* 0x000fc800078efcff */
        /* <DEDUP_REMOVED lines=11> */
[----:B------:R-:W3:Y:S04]  /*46f90*/  @!P6 LDG.E.U8 R34, desc[UR22][R30.64+0x50] ;  /* 0x000050161e22e981 */ /* 0x000ee8000c1e1100 */
[----:B------:R-:W-:Y:S01]  /*46fa0*/  @!P1 STL.64 [R1+0x298], R40 ;  /* 0x0002982801009387 */ /* 0x000fe20000100a00 */
[----:B------:R-:W-:Y:S02]  /*46fb0*/  LOP3.LUT P1, RZ, R9, 0x2000, RZ, 0xc0, !PT ;  /* 0x0000200009ff7812 */ /* 0x000fe4000782c0ff */
[----:B------:R-:W-:Y:S02]  /*46fc0*/  @!P5 IADD3.X R39, R29, R35, R4, P3, P4 ;  /* 0x000000231d27d210 */ /* 0x000fe40001fe8404 */
[----:B------:R-:W-:Y:S01]  /*46fd0*/  LOP3.LUT R9, R9, 0xfdffffff, RZ, 0xc0, !PT ;  /* 0xfdffffff09097812 */ /* 0x000fe200078ec0ff */
[----:B------:R-:W4:Y:S04]  /*46fe0*/  LDL.LU R49, [R1+0xd38] ;  /* 0x000d380001317983 */ /* 0x000f280000300800 */
[----:B------:R0:W-:Y:S01]  /*46ff0*/  @!P5 STL.64 [R1+0x280], R38 ;  /* 0x000280260100d387 */ /* 0x0001e20000100a00 */
[----:B------:R-:W-:-:S02]  /*47000*/  @P5 LOP3.LUT R9, R9, 0x2000000, RZ, 0xfc, !PT ;  /* 0x0200000009095812 */ /* 0x000fc400078efcff */
[----:B------:R-:W-:Y:S02]  /*47010*/  ISETP.LT.OR P5, PT, R27, 0x1a9, !P2 ;  /* 0x000001a91b00780c */ /* 0x000fe400057a1670 */
[----:B------:R-:W-:-:S11]  /*47020*/  LOP3.LUT R9, R9, 0xfeffffff, RZ, 0xc0, !PT ;  /* 0xfeffffff09097812 */ /* 0x000fd600078ec0ff */
[----:B------:R-:W-:Y:S02]  /*47030*/  @P5 LOP3.LUT R9, R9, 0x1000000, RZ, 0xfc, !PT ;  /* 0x0100000009095812 */ /* 0x000fe400078efcff */
        /* <DEDUP_REMOVED lines=75> */
[----:B------:R-:W-:Y:S02]  /*474f0*/  ISETP.LT.OR P5, PT, R27, 0x1b9, !P2 ;  /* 0x000001b91b00780c */ /* 0x000fe400057a1670 */
[----:B------:R-:W-:-:S11]  /*47500*/  LOP3.LUT R9, R9, 0xffefffff, RZ, 0xc0, !PT ;  /* 0xffefffff09097812 */ /* 0x000fd600078ec0ff */
[----:B------:R-:W-:Y:S02]  /*47510*/  @P5 LOP3.LUT R9, R9, 0x100000, RZ, 0xfc, !PT ;  /* 0x0010000009095812 */ /* 0x000fe400078efcff */
[----:B------:R-:W-:Y:S01]  /*47520*/  LOP3.LUT P1, RZ, R0, 0x10000, RZ, 0xc0, !PT ;  /* 0x0001000000ff7812 */ /* 0x000fe2000782c0ff */
[----:B------:R-:W-:Y:S04]  /*47530*/  STL [R1+0x1504], R190 ;  /* 0x001504be01007387 */ /* 0x000fe80000100800 */
[----:B------:R-:W-:Y:S04]  /*47540*/  STL [R1+0x1500], R191 ;  /* 0x001500bf01007387 */ /* 0x000fe80000100800 */
[----:B------:R-:W4:Y:S01]  /*47550*/  LDL.LU R49, [R1+0xd48] ;  /* 0x000d480001317983 */ /* 0x000f220000300800 */
[----:B---3--:R-:W-:-:S04]  /*47560*/  LOP3.LUT R34, R34, 0xff, RZ, 0xc0, !PT ;  /* 0x000000ff22227812 */ /* 0x008fc800078ec0ff */
[----:B------:R-:W-:-:S05]  /*47570*/  F2FP.F16.E4M3.UNPACK_B R34, R34 ;  /* 0x00000022ff22723e */ /* 0x000fca00020006ff */
[----:B------:R-:W-:-:S05]  /*47580*/  HADD2.F32 R34, -RZ, R34.H0_H0 ;  /* 0x20000022ff227230 */ /* 0x000fca0000004100 */
[----:B------:R-:W-:-:S04]  /*47590*/  FMUL R34, R34, UR24 ;  /* 0x0000001822227c20 */ /* 0x000fc80008400000 */
[----:B--2---:R-:W-:Y:S02]  /*475a0*/  FFMA R36, R15, UR21, R34 ;  /* 0x000000150f247c23 */ /* 0x004fe40008000022 */
        /* <DEDUP_REMOVED lines=9> */
[----:B------:R-:W2:Y:S01]  /*47640*/  @!P1 LDG.E.U8 R34, desc[UR22][R30.64+0x59] ;  /* 0x000059161e229981 */ /* 0x000ea2000c1e1100 */
[----:B------:R-:W-:Y:S02]  /*47650*/  @!P5 IADD3.X R185, R29, R35, R4, P3, P4 ;  /* 0x000000231db9d210 */ /* 0x000fe40001fe8404 */
[----:B------:R-:W-:Y:S02]  /*47660*/  ISETP.LT.OR P4, PT, R27, 0x59, !P0 ;  /* 0x000000591b00780c */ /* 0x000fe40004781670 */
[----:B------:R-:W-:-:S04]  /*47670*/  LOP3.LUT R9, R9, 0xfff7ffff, RZ, 0xc0, !PT ;  /* 0xfff7ffff09097812 */ /* 0x000fc800078ec0ff */
[----:B------:R-:W-:-:S07]  /*47680*/  @P5 LOP3.LUT R9, R9, 0x80000, RZ, 0xfc, !PT ;  /* 0x0008000009095812 */ /* 0x000fce00078efcff */
[----:B-1----:R-:W-:-:S04]  /*47690*/  @!P4 IADD3 R36, P3, P5, R3, R16, R7 ;  /* 0x000000100324c210 */ /* 0x002fc80007d7e007 */
[----:B------:R-:W-:Y:S01]  /*476a0*/  @!P4 IADD3.X R37, R2, R29, R6, P3, P5 ;  /* 0x0000001d0225c210 */ /* 0x000fe20001fea406 */
[----:B------:R-:W-:Y:S04]  /*476b0*/  STL [R1+0x150c], R188 ;  /* 0x00150cbc01007387 */ /* 0x000fe80000100800 */
[----:B------:R-:W-:Y:S04]  /*476c0*/  STL [R1+0x1508], R189 ;  /* 0x001508bd01007387 */ /* 0x000fe80000100800 */
[----:B------:R-:W3:Y:S01]  /*476d0*/  LDL.LU R15, [R1+0xd4c] ;  /* 0x000d4c00010f7983 */ /* 0x000ee20000300800 */
[----:B--2---:R-:W-:-:S04]  /*476e0*/  LOP3.LUT R34, R34, 0xff, RZ, 0xc0, !PT ;  /* 0x000000ff22227812 */ /* 0x004fc800078ec0ff */
[----:B------:R-:W-:-:S05]  /*476f0*/  F2FP.F16.E4M3.UNPACK_B R34, R34 ;  /* 0x00000022ff22723e */ /* 0x000fca00020006ff */
[----:B------:R-:W-:-:S05]  /*47700*/  HADD2.F32 R34, -RZ, R34.H0_H0 ;  /* 0x20000022ff227230 */ /* 0x000fca0000004100 */
[----:B------:R-:W-:-:S04]  /*47710*/  FMUL R34, R34, UR24 ;  /* 0x0000001822227c20 */ /* 0x000fc80008400000 */
[----:B----4-:R-:W-:-:S05]  /*47720*/  FFMA R34, R49, UR21, R34 ;  /* 0x0000001531227c23 */ /* 0x010fca0008000022 */
[----:B------:R-:W-:-:S05]  /*47730*/  F2FP.SATFINITE.E4M3.F32.PACK_AB_MERGE_C R34, RZ, R34, RZ ;  /* 0x00000022ff22723e */ /* 0x000fca00048070ff */
[----:B------:R0:W-:Y:S02]  /*47740*/  @!P1 STG.E.U8 desc[UR22][R112.64+0x59], R34 ;  /* 0x0000592270009986 */ /* 0x0001e4000c101116 */
[----:B0-----:R-:W0:Y:S02]  /*47750*/  @!P4 LDC.64 R34, c[0x0][0x5c0] ;  /* 0x00017000ff22cb82 */ /* 0x001e240000000a00 */
[----:B0-----:R-:W-:Y:S02]  /*47760*/  @!P4 IADD3 R34, P3, R36, R34, RZ ;  /* 0x000000222422c210 */ /* 0x001fe40007f7e0ff */
[----:B------:R-:W-:-:S06]  /*47770*/  PRMT R36, RZ, 0x7610, R36 ;  /* 0x00007610ff247816 */ /* 0x000fcc0000000024 */
[----:B------:R-:W2:Y:S01]  /*47780*/  @!P4 LDG.E.U8 R36, desc[UR22][R32.64+0x58] ;  /* 0x000058162024c981 */ /* 0x000ea2000c1e1100 */
[----:B------:R-:W-:Y:S01]  /*47790*/  ISETP.LT.OR P1, PT, R27, 0x1c1, !P2 ;  /* 0x000001c11b00780c */ /* 0x000fe20005721670 */
[----:B------:R-:W-:Y:S01]  /*477a0*/  @!P4 IMAD.X R35, R37, 0x1, R35, P3 ;  /* 0x000000012523c824 */ /* 0x000fe200018e0623 */
[----:B------:R-:W-:-:S13]  /*477b0*/  ISETP.LT.OR P3, PT, R27, 0x5a, !P0 ;  /* 0x0000005a1b00780c */ /* 0x000fda0004761670 */
[----:B------:R-:W-:-:S04]  /*477c0*/  @!P3 IADD3 R38, P5, P6, R3, R16, R7 ;  /* 0x000000100326b210 */ /* 0x000fc80007ebe007 */
[----:B------:R-:W-:Y:S01]  /*477d0*/  @!P3 IADD3.X R39, R2, R29, R6, P5, P6 ;  /* 0x0000001d0227b210 */ /* 0x000fe20002fec406 */
[----:B------:R-:W-:Y:S04]  /*477e0*/  STL [R1+0x14fc], R186 ;  /* 0x0014fcba01007387 */ /* 0x000fe80000100800 */
[----:B------:R-:W-:Y:S04]  /*477f0*/  STL [R1+0x14f8], R187 ;  /* 0x0014f8bb01007387 */ /* 0x000fe80000100800 */
[----:B------:R-:W-:Y:S04]  /*47800*/  STL [R1+0x1510], R185 ;  /* 0x001510b901007387 */ /* 0x000fe80000100800 */
[----:B------:R-:W4:Y:S01]  /*47810*/  LDL.LU R49, [R1+0xd50] ;  /* 0x000d500001317983 */ /* 0x000f220000300800 */
[----:B--2---:R-:W-:-:S04]  /*47820*/  LOP3.LUT R36, R36, 0xff, RZ, 0xc0, !PT ;  /* 0x000000ff24247812 */ /* 0x004fc800078ec0ff */
[----:B------:R-:W-:-:S05]  /*47830*/  F2FP.F16.E4M3.UNPACK_B R36, R36 ;  /* 0x00000024ff24723e */ /* 0x000fca00020006ff */
[----:B------:R-:W-:-:S05]  /*47840*/  HADD2.F32 R36, -RZ, R36.H0_H0 ;  /* 0x20000024ff247230 */ /* 0x000fca0000004100 */
[----:B------:R-:W-:-:S04]  /*47850*/  FMUL R36, R36, UR24 ;  /* 0x0000001824247c20 */ /* 0x000fc80008400000 */
[----:B---3--:R-:W-:Y:S01]  /*47860*/  FFMA R36, R15, UR21, R36 ;  /* 0x000000150f247c23 */ /* 0x008fe20008000024 */
        /* <DEDUP_REMOVED lines=8> */
[----:B------:R-:W3:Y:S01]  /*478f0*/  @!P3 LDG.E.U8 R34, desc[UR22][R32.64+0x59] ;  /* 0x000059162022b981 */ /* 0x000ee2000c1e1100 */
[----:B------:R-:W-:Y:S02]  /*47900*/  @!P1 IADD3.X R115, R29, R35, R4, P5, P6 ;  /* 0x000000231d739210 */ /* 0x000fe40002fec404 */
[----:B------:R-:W-:Y:S02]  /*47910*/  ISETP.LT.OR P5, PT, R27, 0x1c2, !P2 ;  /* 0x000001c21b00780c */ /* 0x000fe400057a1670 */
[----:B-1----:R-:W-:-:S05]  /*47920*/  @!P3 IADD3 R36, P4, R38, R36, RZ ;  /* 0x000000242624b210 */ /* 0x002fca0007f9e0ff */
[----:B------:R-:W-:Y:S01]  /*47930*/  @!P3 IMAD.X R37, R39, 0x1, R37, P4 ;  /* 0x000000012725b824 */ /* 0x000fe200020e0625 */
[----:B------:R-:W-:-:S04]  /*47940*/  @P1 LOP3.LUT R9, R9, 0x40000, RZ, 0xfc, !PT ;  /* 0x0004000009091812 */ /* 0x000fc800078efcff */
[----:B------:R-:W-:Y:S02]  /*47950*/  LOP3.LUT P6, RZ, R9, 0x4000, RZ, 0xc0, !PT ;  /* 0x0000400009ff7812 */ /* 0x000fe400078cc0ff */
[----:B---3--:R-:W-:-:S04]  /*47960*/  LOP3.LUT R34, R34, 0xff, RZ, 0xc0, !PT ;  /* 0x000000ff22227812 */ /* 0x008fc800078ec0ff */
[----:B------:R-:W-:-:S05]  /*47970*/  F2FP.F16.E4M3.UNPACK_B R34, R34 ;  /* 0x00000022ff22723e */ /* 0x000fca00020006ff */
[----:B------:R-:W-:-:S05]  /*47980*/  HADD2.F32 R34, -RZ, R34.H0_H0 ;  /* 0x20000022ff227230 */ /* 0x000fca0000004100 */
[----:B------:R-:W-:-:S04]  /*47990*/  FMUL R34, R34, UR24 ;  /* 0x0000001822227c20 */ /* 0x000fc80008400000 */
[----:B----4-:R-:W-:-:S05]  /*479a0*/  FFMA R34, R49, UR21, R34 ;  /* 0x0000001531227c23 */ /* 0x010fca0008000022 */
        /* <DEDUP_REMOVED lines=65> */
[----:B---3--:R-:W-:Y:S02]  /*47dc0*/  FFMA R36, R15, UR21, R36 ;  /* 0x000000150f247c23 */ /* 0x008fe40008000024 */
        /* <DEDUP_REMOVED lines=182> */
[----:B------:R-:W-:Y:S02]  /*48930*/  ISETP.LT.OR P2, PT, R27, 0x1f9, !P2 ;  /* 0x000001f91b00780c */ /* 0x000fe40005741670 */
[----:B------:R-:W-:Y:S01]  /*48940*/  LOP3.LUT R9, R9, 0xffffffbf, RZ, 0xc0, !PT ;  /* 0xffffffbf09097812 */ /* 0x000fe200078ec0ff */
[----:B------:R-:W3:Y:S01]  /*48950*/  LDL.LU R49, [R1+0xd88] ;  /* 0x000d880001317983 */ /* 0x000ee20000300800 */
[----:B------:R-:W-:-:S05]  /*48960*/  F2FP.SATFINITE.E4M3.F32.PACK_AB_MERGE_C R34, RZ, R34, RZ ;  /* 0x00000022ff22723e */ /* 0x000fca00048070ff */
[----:B------:R0:W-:Y:S02]  /*48970*/  @!P3 STG.E.U8 desc[UR22][R36.64+0x71], R34 ;  /* 0x000071222400b986 */ /* 0x0001e4000c101116 */
[----:B0-----:R-:W0:Y:S02]  /*48980*/  @!P5 LDC.64 R34, c[0x0][0x5c0] ;  /* 0x00017000ff22db82 */ /* 0x001e240000000a00 */
[----:B0-----:R-:W-:Y:S02]  /*48990*/  @!P5 IADD3 R88, P3, P4, R16, R34, R5 ;  /* 0x000000221058d210 */ /* 0x001fe40007c7e005 */
[----:B------:R-:W-:-:S06]  /*489a0*/  PRMT R34, RZ, 0x7610, R34 ;  /* 0x00007610ff227816 */ /* 0x000fcc0000000022 */
[----:B------:R-:W4:Y:S01]  /*489b0*/  @!P6 LDG.E.U8 R34, desc[UR22][R30.64+0x78] ;  /* 0x000078161e22e981 */ /* 0x000f22000c1e1100 */
[----:B------:R-:W-:Y:S02]  /*489c0*/  @!P5 IADD3.X R89, R29, R35, R4, P3, P4 ;  /* 0x000000231d59d210 */ /* 0x000fe40001fe8404 */
        /* <DEDUP_REMOVED lines=10> */
[----:B------:R-:W-:-:S05]  /*48a70*/  F2FP.SATFINITE.E4M3.F32.PACK_AB_MERGE_C R36, RZ, R36, RZ ;  /* 0x00000024ff24723e */ /* 0x000fca00048070ff */
[----:B------:R1:W-:Y:S01]  /*48a80*/  @!P6 STG.E.U8 desc[UR22][R118.64+0x78], R36 ;  /* 0x000078247600e986 */ /* 0x0003e2000c101116 */
[----:B0-----:R-:W-:Y:S02]  /*48a90*/  @!P2 IADD3 R84, P3, P4, R16, R34, R5 ;  /* 0x000000221054a210 */ /* 0x001fe40007c7e005 */
[----:B------:R-:W-:-:S06]  /*48aa0*/  PRMT R34, RZ, 0x7610, R34 ;  /* 0x00007610ff227816 */ /* 0x000fcc0000000022 */
[----:B------:R-:W4:Y:S01]  /*48ab0*/  @!P1 LDG.E.U8 R34, desc[UR22][R30.64+0x79] ;  /* 0x000079161e229981 */ /* 0x000f22000c1e1100 */
[----:B------:R-:W-:Y:S02]  /*48ac0*/  @P5 LOP3.LUT R9, R9, 0x20, RZ, 0xfc, !PT ;  /* 0x0000002009095812 */ /* 0x000fe400078efcff */
[----:B------:R-:W-:Y:S02]  /*48ad0*/  ISETP.LT.OR P5, PT, R27, 0x79, !P0 ;  /* 0x000000791b00780c */ /* 0x000fe400047a1670 */
[----:B------:R-:W-:-:S11]  /*48ae0*/  @!P2 IADD3.X R85, R29, R35, R4, P3, P4 ;  /* 0x000000231d55a210 */ /* 0x000fd60001fe8404 */
[----:B-1----:R-:W-:-:S04]  /*48af0*/  @!P5 IADD3 R36, P3, P4, R3, R16, R7 ;  /* 0x000000100324d210 */ /* 0x002fc80007c7e007 */
[----:B------:R-:W-:Y:S02]  /*48b00*/  @!P5 IADD3.X R37, R2, R29, R6, P3, P4 ;  /* 0x0000001d0225d210 */ /* 0x000fe40001fe8406 */
[----:B------:R-:W-:-:S13]  /*48b10*/  ISETP.LT.OR P4, PT, R27, 0x7a, !P0 ;  /* 0x0000007a1b00780c */ /* 0x000fda0004781670 */
[----:B------:R-:W-:-:S04]  /*48b20*/  @!P4 IADD3 R38, P3, P6, R3, R16, R7 ;  /* 0x000000100326c210 */ /* 0x000fc80007e7e007 */
        /* <DEDUP_REMOVED lines=13> */
[----:B------:R-:W-:Y:S01]  /*48c00*/  @!P5 IMAD.X R35, R37, 0x1, R35, P3 ;  /* 0x000000012523d824 */ /* 0x000fe200018e0623 */
[----:B----4-:R-:W-:-:S04]  /*48c10*/  LOP3.LUT R36, R36, 0xff, RZ, 0xc0, !PT ;  /* 0x000000ff24247812 */ /* 0x010fc800078ec0ff */
[----:B------:R-:W-:-:S05]  /*48c20*/  F2FP.F16.E4M3.UNPACK_B R36, R36 ;  /* 0x00000024ff24723e */ /* 0x000fca00020006ff */
[----:B------:R-:W-:-:S05]  /*48c30*/  HADD2.F32 R36, -RZ, R36.H0_H0 ;  /* 0x20000024ff247230 */ /* 0x000fca0000004100 */
[----:B------:R-:W-:-:S04]  /*48c40*/  FMUL R36, R36, UR24 ;  /* 0x0000001824247c20 */ /* 0x000fc80008400000 */
[----:B--2---:R-:W-:Y:S01]  /*48c50*/  FFMA R36, R15, UR21, R36 ;  /* 0x000000150f247c23 */ /* 0x004fe20008000024 */
[----:B------:R-:W-:Y:S02]  /*48c60*/  ISETP.LT.OR P3, PT, R27, 0x81, !P0 ;  /* 0x000000811b00780c */ /* 0x000fe40004761670 */
[----:B------:R-:W-:Y:S01]  /*48c70*/  LOP3.LUT R12, R12, 0xffffffef, RZ, 0xc0, !PT ;  /* 0xffffffef0c0c7812 */ /* 0x000fe200078ec0ff */
[----:B------:R-:W2:Y:S01]  /*48c80*/  LDL.LU R15, [R1+0xd94] ;  /* 0x000d9400010f7983 */ /* 0x000ea20000300800 */
[----:B------:R-:W-:-:S05]  /*48c90*/  F2FP.SATFINITE.E4M3.F32.PACK_AB_MERGE_C R36, RZ, R36, RZ ;  /* 0x00000024ff24723e */ /* 0x000fca00048070ff */
[----:B------:R0:W-:Y:S02]  /*48ca0*/  @!P5 STG.E.U8 desc[UR22][R34.64+0x78], R36 ;  /* 0x000078242200d986 */ /* 0x0001e4000c101116 */
[----:B0-----:R-:W-:Y:S01]  /*48cb0*/  PRMT R36, RZ, 0x7610, R36 ;  /* 0x00007610ff247816 */ /* 0x001fe20000000024 */
[----:B------:R-:W0:Y:S05]  /*48cc0*/  @!P4 LDC.64 R34, c[0x0][0x5c0] ;  /* 0x00017000ff22cb82 */ /* 0x000e2a0000000a00 */
[----:B------:R-:W4:Y:S01]  /*48cd0*/  @!P4 LDG.E.U8 R36, desc[UR22][R32.64+0x79] ;  /* 0x000079162024c981 */ /* 0x000f22000c1e1100 */
[----:B------:R-:W-:-:S04]  /*48ce0*/  @!P3 IADD3 R37, P1, P6, R3, R16, R7 ;  /* 0x000000100325b210 */ /* 0x000fc80007e3e007 */
[----:B------:R-:W-:Y:S02]  /*48cf0*/  @!P3 IADD3.X R40, R2, R29, R6, P1, P6 ;  /* 0x0000001d0228b210 */ /* 0x000fe40000fec406 */
[----:B------:R-:W-:Y:S02]  /*48d00*/  @P2 LOP3.LUT R12, R12, 0x10, RZ, 0xfc, !PT ;  /* 0x000000100c0c2812 */ /* 0x000fe400078efcff */
[----:B------:R-:W-:Y:S02]  /*48d10*/  LOP3.LUT P2, RZ, R28, 0x40, RZ, 0xc0, !PT ;  /* 0x000000401cff7812 */ /* 0x000fe4000784c0ff */
[----:B0-----:R-:W-:-:S05]  /*48d20*/  @!P4 IADD3 R34, P1, R38, R34, RZ ;  /* 0x000000222622c210 */ /* 0x001fca0007f3e0ff */
[----:B------:R-:W-:Y:S01]  /*48d30*/  @!P4 IMAD.X R35, R39, 0x1, R35, P1 ;  /* 0x000000012723c824 */ /* 0x000fe200008e0623 */
        /* <DEDUP_REMOVED lines=9> */
[----:B0-----:R-:W-:-:S06]  /*48dd0*/  PRMT R34, RZ, 0x7610, R34 ;  /* 0x00007610ff227816 */ /* 0x001fcc0000000022 */
[----:B------:R-:W4:Y:S01]  /*48de0*/  @!P2 LDG.E.U8 R34, desc[UR22][R30.64+0x80] ;  /* 0x000080161e22a981 */ /* 0x000f22000c1e1100 */
[----:B------:R-:W-:Y:S02]  /*48df0*/  ISETP.LT.OR P6, PT, R27, 0x82, !P0 ;  /* 0x000000821b00780c */ /* 0x000fe400047c1670 */
[----:B----4-:R-:W-:-:S04]  /*48e00*/  LOP3.LUT R34, R34, 0xff, RZ, 0xc0, !PT ;  /* 0x000000ff22227812 */ /* 0x010fc800078ec0ff */
[----:B------:R-:W-:-:S05]  /*48e10*/  F2FP.F16.E4M3.UNPACK_B R34, R34 ;  /* 0x00000022ff22723e */ /* 0x000fca00020006ff */
[----:B------:R-:W-:-:S05]  /*48e20*/  HADD2.F32 R34, -RZ, R34.H0_H0 ;  /* 0x20000022ff227230 */ /* 0x000fca0000004100 */
[----:B------:R-:W-:-:S04]  /*48e30*/  FMUL R34, R34, UR24 ;  /* 0x0000001822227c20 */ /* 0x000fc80008400000 */
[----:B--2---:R-:W-:Y:S01]  /*48e40*/  FFMA R34, R15, UR21, R34 ;  /* 0x000000150f227c23 */ /* 0x004fe20008000022 */
[----:B------:R-:W-:Y:S02]  /*48e50*/  LOP3.LUT R12, R12, 0xfffdffff, RZ, 0xc0, !PT ;  /* 0xfffdffff0c0c7812 */ /* 0x000fe400078ec0ff */
[----:B------:R-:W-:Y:S01]  /*48e60*/  PRMT R36, RZ, 0x7610, R36 ;  /* 0x00007610ff247816 */ /* 0x000fe20000000024 */
[----:B------:R-:W2:Y:S04]  /*48e70*/  LDL.LU R15, [R1+0xd9c] ;  /* 0x000d9c00010f7983 */ /* 0x000ea80000300800 */
[----:B------:R-:W4:Y:S01]  /*48e80*/  LDL.LU R77, [R1+0xda0] ;  /* 0x000da000014d7983 */ /* 0x000f220000300800 */
[----:B------:R-:W-:-:S05]  /*48e90*/  F2FP.SATFINITE.E4M3.F32.PACK_AB_MERGE_C R34, RZ, R34, RZ ;  /* 0x00000022ff22723e */ /* 0x000fca00048070ff */
[----:B------:R0:W-:Y:S02]  /*48ea0*/  @!P2 STG.E.U8 desc[UR22][R200.64+0x80], R34 ;  /* 0x00008022c800a986 */ /* 0x0001e4000c101116 */
[----:B0-----:R-:W-:-:S06]  /*48eb0*/  PRMT R34, RZ, 0x7610, R34 ;  /* 0x00007610ff227816 */ /* 0x001fcc0000000022 */
[----:B------:R-:W3:Y:S01]  /*48ec0*/  @!P1 LDG.E.U8 R34, desc[UR22][R30.64+0x81] ;  /* 0x000081161e229981 */ /* 0x000ee2000c1e1100 */
[----:B------:R-:W-:Y:S02]  /*48ed0*/  @P3 LOP3.LUT R12, R12, 0x20000, RZ, 0xfc, !PT ;  /* 0x000200000c0c3812 */ /* 0x000fe400078efcff */
[----:B------:R-:W-:-:S04]  /*48ee0*/  @!P6 IADD3 R38, P3, P5, R3, R16, R7 ;  /* 0x000000100326e210 */ /* 0x000fc80007d7e007 */
[----:B------:R-:W-:Y:S02]  /*48ef0*/  @!P6 IADD3.X R41, R2, R29, R6, P3, P5 ;  /* 0x0000001d0229e210 */ /* 0x000fe40001fea406 */
[----:B------:R-:W-:-:S13]  /*48f00*/  ISETP.LT.OR P5, PT, R27, 0x89, !P0 ;  /* 0x000000891b00780c */ /* 0x000fda00047a1670 */
[----:B------:R-:W-:-:S04]  /*48f10*/  @!P5 IADD3 R39, P3, P4, R3, R16, R7 ;  /* 0x000000100327d210 */ /* 0x000fc80007c7e007 */
[----:B------:R-:W-:Y:S02]  /*48f20*/  @!P5 IADD3.X R42, R2, R29, R6, P3, P4 ;  /* 0x0000001d022ad210 */ /* 0x000fe40001fe8406 */
[----:B------:R-:W-:Y:S02]  /*48f30*/  ISETP.LT.OR P4, PT, R27, 0x8a, !P0 ;  /* 0x0000008a1b00780c */ /* 0x000fe40004781670 */
[----:B------:R-:W-:-:S04]  /*48f40*/  LOP3.LUT R12, R12, 0xffff7fff, RZ, 0xc0, !PT ;  /* 0xffff7fff0c0c7812 */ /* 0x000fc800078ec0ff */
[----:B------:R-:W-:-:S07]  /*48f50*/  @P5 LOP3.LUT R12, R12, 0x8000, RZ, 0xfc, !PT ;  /* 0x000080000c0c5812 */ /* 0x000fce00078efcff */
[----:B------:R-:W-:-:S04]  /*48f60*/  @!P4 IADD3 R43, P5, P3, R3, R16, R7 ;  /* 0x00000010032bc210 */ /* 0x000fc80007bbe007 */
[----:B------:R-:W-:Y:S02]  /*48f70*/  @!P4 IADD3.X R44, R2, R29, R6, P5, P3 ;  /* 0x0000001d022cc210 */ /* 0x000fe40002fe6406 */
[----:B------:R-:W-:Y:S02]  /*48f80*/  LOP3.LUT P3, RZ, R12, 0x20000, RZ, 0xc0, !PT ;  /* 0x000200000cff7812 */ /* 0x000fe4000786c0ff */
[----:B---3--:R-:W-:-:S04]  /*48f90*/  LOP3.LUT R34, R34, 0xff, RZ, 0xc0, !PT ;  /* 0x000000ff22227812 */ /* 0x008fc800078ec0ff */
[----:B------:R-:W-:-:S05]  /*48fa0*/  F2FP.F16.E4M3.UNPACK_B R34, R34 ;  /* 0x00000022ff22723e */ /* 0x000fca00020006ff */
[----:B------:R-:W-:-:S05]  /*48fb0*/  HADD2.F32 R34, -RZ, R34.H0_H0 ;  /* 0x20000022ff227230 */ /* 0x000fca0000004100 */
[----:B------:R-:W-:-:S04]  /*48fc0*/  FMUL R34, R34, UR24 ;  /* 0x0000001822227c20 */ /* 0x000fc80008400000 */
[----:B------:R-:W-:-:S05]  /*48fd0*/  FFMA R34, R49, UR21, R34 ;  /* 0x0000001531227c23 */ /* 0x000fca0008000022 */
[----:B------:R-:W-:-:S05]  /*48fe0*/  F2FP.SATFINITE.E4M3.F32.PACK_AB_MERGE_C R34, RZ, R34, RZ ;  /* 0x00000022ff22723e */ /* 0x000fca00048070ff */
[----:B------:R0:W-:Y:S04]  /*48ff0*/  @!P1 STG.E.U8 desc[UR22][R202.64+0x81], R34 ;  /* 0x00008122ca009986 */ /* 0x0001e8000c101116 */
[----:B------:R-:W3:Y:S01]  /*49000*/  @!P3 LDG.E.U8 R36, desc[UR22][R32.64+0x80] ;  /* 0x000080162024b981 */ /* 0x000ee2000c1e1100 */
[----:B------:R-:W-:Y:S02]  /*49010*/  ISETP.LT.OR P2, PT, R27, 0x91, !P0 ;  /* 0x000000911b00780c */ /* 0x000fe40004741670 */
[----:B------:R-:W-:-:S04]  /*49020*/  LOP3.LUT R12, R12, 0xfffeffff, RZ, 0xc0, !PT ;  /* 0xfffeffff0c0c7812 */ /* 0x000fc800078ec0ff */
[----:B------:R-:W-:Y:S01]  /*49030*/  @P4 LOP3.LUT R12, R12, 0x10000, RZ, 0xfc, !PT ;  /* 0x000100000c0c4812 */ /* 0x000fe200078efcff */
[----:B0-----:R-:W0:Y:S06]  /*49040*/  @!P3 LDC.64 R34, c[0x0][0x5c0] ;  /* 0x00017000ff22bb82 */ /* 0x001e2c0000000a00 */
[----:B------:R-:W-:-:S04]  /*49050*/  @!P2 IADD3 R45, P4, P5, R3, R16, R7 ;  /* 0x00000010032da210 */ /* 0x000fc80007d9e007 */
[----:B------:R-:W-:Y:S02]  /*49060*/  @!P2 IADD3.X R46, R2, R29, R6, P4, P5 ;  /* 0x0000001d022ea210 */ /* 0x000fe400027ea406 */
[----:B------:R-:W-:Y:S02]  /*49070*/  ISETP.LT.OR P4, PT, R27, 0x92, !P0 ;  /* 0x000000921b00780c */ /* 0x000fe40004781670 */
[----:B------:R-:W-:-:S04]  /*49080*/  LOP3.LUT R12, R12, 0xffffdfff, RZ, 0xc0, !PT ;  /* 0xffffdfff0c0c7812 */ /* 0x000fc800078ec0ff */
[----:B------:R-:W-:-:S07]  /*49090*/  @P2 LOP3.LUT R12, R12, 0x2000, RZ, 0xfc, !PT ;  /* 0x000020000c0c2812 */ /* 0x000fce00078efcff */
[----:B------:R-:W-:-:S04]  /*490a0*/  @!P4 IADD3 R47, P1, P2, R3, R16, R7 ;  /* 0x00000010032fc210 */ /* 0x000fc80007a3e007 */
[----:B------:R-:W-:Y:S02]  /*490b0*/  @!P4 IADD3.X R48, R2, R29, R6, P1, P2 ;  /* 0x0000001d0230c210 */ /* 0x000fe40000fe4406 */
[----:B0-----:R-:W-:-:S05]  /*490c0*/  @!P3 IADD3 R34, P1, R37, R34, RZ ;  /* 0x000000222522b210 */ /* 0x001fca0007f3e0ff */
[----:B------:R-:W-:Y:S01]  /*490d0*/  @!P3 IMAD.X R35, R40, 0x1, R35, P1 ;  /* 0x000000012823b824 */ /* 0x000fe200008e0623 */
[----:B---3--:R-:W-:-:S04]  /*490e0*/  LOP3.LUT R36, R36, 0xff, RZ, 0xc0, !PT ;  /* 0x000000ff24247812 */ /* 0x008fc800078ec0ff */
        /* <DEDUP_REMOVED lines=11> */
[----:B------:R-:W3:Y:S01]  /*491a0*/  @!P6 LDG.E.U8 R36, desc[UR22][R32.64+0x81] ;  /* 0x000081162024e981 */ /* 0x000ee2000c1e1100 */
[----:B------:R-:W-:Y:S02]  /*491b0*/  @!P1 IADD3 R37, P2, P4, R3, R16, R7 ;  /* 0x0000001003259210 */ /* 0x000fe40007c5e007 */
[----:B------:R-:W-:-:S02]  /*491c0*/  @P1 LOP3.LUT R12, R12, 0x800, RZ, 0xfc, !PT ;  /* 0x000008000c0c1812 */ /* 0x000fc400078efcff */
[----:B------:R-:W-:Y:S02]  /*491d0*/  @!P1 IADD3.X R40, R2, R29, R6, P2, P4 ;  /* 0x0000001d02289210 */ /* 0x000fe400017e8406 */
[----:B------:R-:W-:Y:S02]  /*491e0*/  LOP3.LUT P1, RZ, R8, 0x200, RZ, 0xc0, !PT ;  /* 0x0000020008ff7812 */ /* 0x000fe4000782c0ff */
[----:B0-----:R-:W-:-:S05]  /*491f0*/  @!P6 IADD3 R34, P5, R38, R34, RZ ;  /* 0x000000222622e210 */ /* 0x001fca0007fbe0ff */
[----:B------:R-:W-:Y:S01]  /*49200*/  @!P6 IMAD.X R35, R41, 0x1, R35, P5 ;  /* 0x000000012923e824 */ /* 0x000fe200028e0623 */
[----:B---3--:R-:W-:-:S04]  /*49210*/  LOP3.LUT R36, R36, 0xff, RZ, 0xc0, !PT ;  /* 0x000000ff24247812 */ /* 0x008fc800078ec0ff */
[----:B------:R-:W-:-:S05]  /*49220*/  F2FP.F16.E4M3.UNPACK_B R36, R36 ;  /* 0x00000024ff24723e */ /* 0x000fca00020006ff */
[----:B------:R-:W-:-:S05]  /*49230*/  HADD2.F32 R36, -RZ, R36.H0_H0 ;  /* 0x20000024ff247230 */ /* 0x000fca0000004100 */
[----:B------:R-:W-:-:S04]  /*49240*/  FMUL R36, R36, UR24 ;  /* 0x0000001824247c20 */ /* 0x000fc80008400000 */
[----:B----4-:R-:W-:Y:S01]  /*49250*/  FFMA R36, R77, UR21, R36 ;  /* 0x000000154d247c23 */ /* 0x010fe20008000024 */
[----:B------:R-:W-:Y:S01]  /*49260*/  ISETP.LT.OR P3, PT, R27, 0x9a, !P0 ;  /* 0x0000009a1b00780c */ /* 0x000fe20004761670 */
[----:B------:R-:W3:Y:S03]  /*49270*/  LDL.LU R77, [R1+0xda8] ;  /* 0x000da800014d7983 */ /* 0x000ee60000300800 */
[----:B------:R-:W-:-:S05]  /*49280*/  F2FP.SATFINITE.E4M3.F32.PACK_AB_MERGE_C R36, RZ, R36, RZ ;  /* 0x00000024ff24723e */ /* 0x000fca00048070ff */
[----:B------:R0:W-:Y:S02]  /*49290*/  @!P6 STG.E.U8 desc[UR22][R34.64+0x81], R36 ;  /* 0x000081242200e986 */ /* 0x0001e4000c101116 */
[----:B0-----:R-:W-:-:S06]  /*492a0*/  PRMT R34, RZ, 0x7610, R34 ;  /* 0x00007610ff227816 */ /* 0x001fcc0000000022 */
[----:B------:R-:W4:Y:S01]  /*492b0*/  @!P1 LDG.E.U8 R34, desc[UR22][R30.64+0x88] ;  /* 0x000088161e229981 */ /* 0x000f22000c1e1100 */
[----:B------:R-:W-:-:S04]  /*492c0*/  @!P3 IADD3 R38, P2, P4, R3, R16, R7 ;  /* 0x000000100326b210 */ /* 0x000fc80007c5e007 */
[----:B------:R-:W-:Y:S02]  /*492d0*/  @!P3 IADD3.X R49, R2, R29, R6, P2, P4 ;  /* 0x0000001d0231b210 */ /* 0x000fe400017e8406 */
[----:B------:R-:W-:Y:S02]  /*492e0*/  LOP3.LUT P2, RZ, R0, 0x80000, RZ, 0xc0, !PT ;  /* 0x0008000000ff7812 */ /* 0x000fe4000784c0ff */
[----:B----4-:R-:W-:-:S04]  /*492f0*/  LOP3.LUT R34, R34, 0xff, RZ, 0xc0, !PT ;  /* 0x000000ff22227812 */ /* 0x010fc800078ec0ff */
[----:B------:R-:W-:-:S05]  /*49300*/  F2FP.F16.E4M3.UNPACK_B R34, R34 ;  /* 0x00000022ff22723e */ /* 0x000fca00020006ff */
[----:B------:R-:W-:-:S05]  /*49310*/  HADD2.F32 R34, -RZ, R34.H0_H0 ;  /* 0x20000022ff227230 */ /* 0x000fca0000004100 */
[----:B------:R-:W-:-:S04]  /*49320*/  FMUL R34, R34, UR24 ;  /* 0x0000001822227c20 */ /* 0x000fc80008400000 */
[----:B--2---:R-:W-:Y:S01]  /*49330*/  FFMA R34, R15, UR21, R34 ;  /* 0x000000150f227c23 */ /* 0x004fe20008000022 */
[----:B------:R-:W-:Y:S02]  /*49340*/  ISETP.LT.OR P5, PT, R27, 0xa1, !P0 ;  /* 0x000000a11b00780c */ /* 0x000fe400047a1670 */
[----:B------:R-:W-:Y:S02]  /*49350*/  LOP3.LUT P4, RZ, R12, 0x10000, RZ, 0xc0, !PT ;  /* 0x000100000cff7812 */ /* 0x000fe4000788c0ff */
[----:B------:R-:W-:Y:S01]  /*49360*/  PRMT R36, RZ, 0x7610, R36 ;  /* 0x00007610ff247816 */ /* 0x000fe20000000024 */
[----:B------:R-:W2:Y:S01]  /*49370*/  LDL.LU R15, [R1+0xdac] ;  /* 0x000dac00010f7983 */ /* 0x000ea20000300800 */
[----:B------:R-:W-:-:S05]  /*49380*/  F2FP.SATFINITE.E4M3.F32.PACK_AB_MERGE_C R34, RZ, R34, RZ ;  /* 0x00000022ff22723e */ /* 0x000fca00048070ff */
[----:B------:R0:W-:Y:S02]  /*49390*/  @!P1 STG.E.U8 desc[UR22][R120.64+0x88], R34 ;  /* 0x0000882278009986 */ /* 0x0001e4000c101116 */
[----:B0-----:R-:W-:-:S06]  /*493a0*/  PRMT R34, RZ, 0x7610, R34 ;  /* 0x00007610ff227816 */ /* 0x001fcc0000000022 */
[----:B------:R-:W4:Y:S01]  /*493b0*/  @!P2 LDG.E.U8 R34, desc[UR22][R30.64+0x89] ;  /* 0x000089161e22a981 */ /* 0x000f22000c1e1100 */
[----:B------:R-:W-:-:S04]  /*493c0*/  LOP3.LUT R12, R12, 0xffffefff, RZ, 0xc0, !PT ;  /* 0xffffefff0c0c7812 */ /* 0x000fc800078ec0ff */
[----:B------:R-:W-:Y:S02]  /*493d0*/  @P3 LOP3.LUT R12, R12, 0x1000, RZ, 0xfc, !PT ;  /* 0x000010000c0c3812 */ /* 0x000fe400078efcff */
[----:B------:R-:W-:-:S04]  /*493e0*/  @!P5 IADD3 R41, P3, P6, R3, R16, R7 ;  /* 0x000000100329d210 */ /* 0x000fc80007e7e007 */
[----:B------:R-:W-:Y:S02]  /*493f0*/  @!P5 IADD3.X R50, R2, R29, R6, P3, P6 ;  /* 0x0000001d0232d210 */ /* 0x000fe40001fec406 */
[----:B------:R-:W-:-:S13]  /*49400*/  ISETP.LT.OR P5, PT, R27, 0xa2, !P0 ;  /* 0x000000a21b00780c */ /* 0x000fda00047a1670 */
[----:B------:R-:W-:-:S04]  /*49410*/  @!P5 IADD3 R51, P3, P6, R3, R16, R7 ;  /* 0x000000100333d210 */ /* 0x000fc80007e7e007 */
[----:B------:R-:W-:Y:S02]  /*49420*/  @!P5 IADD3.X R52, R2, R29, R6, P3, P6 ;  /* 0x0000001d0234d210 */ /* 0x000fe40001fec406 */
[----:B------:R-:W-:Y:S02]  /*49430*/  LOP3.LUT P5, RZ, R12, 0x8000, RZ, 0xc0, !PT ;  /* 0x000080000cff7812 */ /* 0x000fe400078ac0ff */
[----:B----4-:R-:W-:-:S04]  /*49440*/  LOP3.LUT R34, R34, 0xff, RZ, 0xc0, !PT ;  /* 0x000000ff22227812 */ /* 0x010fc800078ec0ff */
[----:B------:R-:W-:-:S05]  /*49450*/  F2FP.F16.E4M3.UNPACK_B R34, R34 ;  /* 0x00000022ff22723e */ /* 0x000fca00020006ff */
[----:B------:R-:W-:-:S05]  /*49460*/  HADD2.F32 R34, -RZ, R34.H0_H0 ;  /* 0x20000022ff227230 */ /* 0x000fca0000004100 */
[----:B------:R-:W-:-:S04]  /*49470*/  FMUL R34, R34, UR24 ;  /* 0x0000001822227c20 */ /* 0x000fc80008400000 */
[----:B---3--:R-:W-:Y:S01]  /*49480*/  FFMA R34, R77, UR21, R34 ;  /* 0x000000154d227c23 */ /* 0x008fe20008000022 */
[----:B------:R-:W-:Y:S01]  /*49490*/  ISETP.LT.OR P3, PT, R27, 0xa9, !P0 ;  /* 0x000000a91b00780c */ /* 0x000fe20004761670 */
[----:B------:R-:W3:Y:S03]  /*494a0*/  LDL.LU R77, [R1+0xdb0] ;  /* 0x000db000014d7983 */ /* 0x000ee60000300800 */
[----:B------:R-:W-:-:S05]  /*494b0*/  F2FP.SATFINITE.E4M3.F32.PACK_AB_MERGE_C R34, RZ, R34, RZ ;  /* 0x00000022ff22723e */ /* 0x000fca00048070ff */
[----:B------:R0:W-:Y:S04]  /*494c0*/  @!P2 STG.E.U8 desc[UR22][R78.64+0x89], R34 ;  /* 0x000089224e00a986 */ /* 0x0001e8000c101116 */
[----:B------:R-:W4:Y:S01]  /*494d0*/  @!P5 LDG.E.U8 R36, desc[UR22][R32.64+0x88] ;  /* 0x000088162024d981 */ /* 0x000f22000c1e1100 */
[----:B------:R-:W-:Y:S01]  /*494e0*/  ISETP.LT.OR P2, PT, R27, 0xaa, !P0 ;  /* 0x000000aa1b00780c */ /* 0x000fe20004741670 */
[----:B0-----:R-:W0:Y:S01]  /*494f0*/  @!P5 LDC.64 R34, c[0x0][0x5c0] ;  /* 0x00017000ff22db82 */ /* 0x001e220000000a00 */
[----:B------:R-:W-:-:S04]  /*49500*/  @!P3 IADD3 R53, P1, P6, R3, R16, R7 ;  /* 0x000000100335b210 */ /* 0x000fc80007e3e007 */
[----:B------:R-:W-:-:S07]  /*49510*/  @!P3 IADD3.X R54, R2, R29, R6, P1, P6 ;  /* 0x0000001d0236b210 */ /* 0x000fce0000fec406 */
[----:B------:R-:W-:-:S04]  /*49520*/  @!P2 IADD3 R55, P1, P6, R3, R16, R7 ;  /* 0x000000100337a210 */ /* 0x000fc80007e3e007 */
[----:B------:R-:W-:Y:S02]  /*49530*/  @!P2 IADD3.X R56, R2, R29, R6, P1, P6 ;  /* 0x0000001d0238a210 */ /* 0x000fe40000fec406 */
[----:B0-----:R-:W-:-:S05]  /*49540*/  @!P5 IADD3 R34, P6, R39, R34, RZ ;  /* 0x000000222722d210 */ /* 0x001fca0007fde0ff */
[----:B------:R-:W-:Y:S01]  /*49550*/  @!P5 IMAD.X R35, R42, 0x1, R35, P6 ;  /* 0x000000012a23d824 */ /* 0x000fe200030e0623 */
[----:B----4-:R-:W-:-:S04]  /*49560*/  LOP3.LUT R36, R36, 0xff, RZ, 0xc0, !PT ;  /* 0x000000ff24247812 */ /* 0x010fc800078ec0ff */
[----:B------:R-:W-:-:S05]  /*49570*/  F2FP.F16.E4M3.UNPACK_B R36, R36 ;  /* 0x00000024ff24723e */ /* 0x000fca00020006ff */
[----:B------:R-:W-:-:S05]  /*49580*/  HADD2.F32 R36, -RZ, R36.H0_H0 ;  /* 0x20000024ff247230 */ /* 0x000fca0000004100 */
[----:B------:R-:W-:-:S04]  /*49590*/  FMUL R36, R36, UR24 ;  /* 0x0000001824247c20 */ /* 0x000fc80008400000 */
[----:B--2---:R-:W-:Y:S01]  /*495a0*/  FFMA R36, R15, UR21, R36 ;  /* 0x000000150f247c23 */ /* 0x004fe20008000024 */
[----:B------:R-:W-:Y:S02]  /*495b0*/  LOP3.LUT R0, R0, 0xfffffeff, RZ, 0xc0, !PT ;  /* 0xfffffeff00007812 */ /* 0x000fe400078ec0ff */
[----:B------:R-:W-:Y:S01]  /*495c0*/  LOP3.LUT R12, R12, 0xffffbfff, RZ, 0xc0, !PT ;  /* 0xffffbfff0c0c7812 */ /* 0x000fe200078ec0ff */
[----:B------:R-:W2:Y:S01]  /*495d0*/  LDL.LU R15, [R1+0xdb4] ;  /* 0x000db400010f7983 */ /* 0x000ea20000300800 */
[----:B------:R-:W-:-:S05]  /*495e0*/  F2FP.SATFINITE.E4M3.F32.PACK_AB_MERGE_C R36, RZ, R36, RZ ;  /* 0x00000024ff24723e */ /* 0x000fca00048070ff */
[----:B------:R0:W-:Y:S02]  /*495f0*/  @!P5 STG.E.U8 desc[UR22][R34.64+0x88], R36 ;  /* 0x000088242200d986 */ /* 0x0001e4000c101116 */
[----:B0-----:R-:W-:Y:S02]  /*49600*/  PRMT R36, RZ, 0x7610, R36 ;  /* 0x00007610ff247816 */ /* 0x001fe40000000024 */
[----:B------:R-:W-:Y:S01]  /*49610*/  @P3 LOP3.LUT R0, R0, 0x100, RZ, 0xfc, !PT ;  /* 0x0000010000003812 */ /* 0x000fe200078efcff */
[----:B------:R-:W0:Y:S03]  /*49620*/  @!P4 LDC.64 R34, c[0x0][0x5c0] ;  /* 0x00017000ff22cb82 */ /* 0x000e260000000a00 */
[----:B------:R-:W4:Y:S01]  /*49630*/  @!P4 LDG.E.U8 R36, desc[UR22][R32.64+0x89] ;  /* 0x000089162024c981 */ /* 0x000f22000c1e1100 */
[----:B------:R-:W-:Y:S02]  /*49640*/  LOP3.LUT P3, RZ, R28, 0x20000, RZ, 0xc0, !PT ;  /* 0x000200001cff7812 */ /* 0x000fe4000786c0ff */
[----:B------:R-:W-:-:S04]  /*49650*/  LOP3.LUT R0, R0, 0xfffffdff, RZ, 0xc0, !PT ;  /* 0xfffffdff00007812 */ /* 0x000fc800078ec0ff */
[----:B------:R-:W-:Y:S02]  /*49660*/  @P2 LOP3.LUT R0, R0, 0x200, RZ, 0xfc, !PT ;  /* 0x0000020000002812 */ /* 0x000fe400078efcff */
[----:B------:R-:W-:-:S05]  /*49670*/  ISETP.LT.OR P2, PT, R27, 0xb1, !P0 ;  /* 0x000000b11b00780c */ /* 0x000fca0004741670 */
[----:B------:R-:W-:Y:S02]  /*49680*/  @P3 LOP3.LUT R12, R12, 0x4000, RZ, 0xfc, !PT ;  /* 0x000040000c0c3812 */ /* 0x000fe400078efcff */
[----:B------:R-:W-:Y:S02]  /*49690*/  ISETP.LT.OR P3, PT, R27, 0xb2, !P0 ;  /* 0x000000b21b00780c */ /* 0x000fe40004761670 */
[----:B------:R-:W-:-:S04]  /*496a0*/  LOP3.LUT R0, R0, 0xfffff7ff, RZ, 0xc0, !PT ;  /* 0xfffff7ff00007812 */ /* 0x000fc800078ec0ff */
[--C-:B------:R-:W-:Y:S02]  /*496b0*/  @!P2 IADD3 R39, P1, P6, R3, R16, R7.reuse ;  /* 0x000000100327a210 */ /* 0x100fe40007e3e007 */
[----:B------:R-:W-:Y:S02]  /*496c0*/  @P2 LOP3.LUT R0, R0, 0x800, RZ, 0xfc, !PT ;  /* 0x0000080000002812 */ /* 0x000fe400078efcff */
[----:B------:R-:W-:Y:S02]  /*496d0*/  @!P2 IADD3.X R42, R2, R29, R6, P1, P6 ;  /* 0x0000001d022aa210 */ /* 0x000fe40000fec406 */
[----:B0-----:R-:W-:Y:S02]  /*496e0*/  @!P4 IADD3 R34, P2, R43, R34, RZ ;  /* 0x000000222b22c210 */ /* 0x001fe40007f5e0ff */
[----:B------:R-:W-:Y:S02]  /*496f0*/  LOP3.LUT R0, R0, 0xfffffbff, RZ, 0xc0, !PT ;  /* 0xfffffbff00007812 */ /* 0x000fe400078ec0ff */
[----:B------:R-:W-:-:S02]  /*49700*/  @!P3 IADD3 R43, P5, P6, R3, R16, R7 ;  /* 0x00000010032bb210 */ /* 0x000fc40007ebe007 */
[----:B------:R-:W-:Y:S02]  /*49710*/  @P3 LOP3.LUT R0, R0, 0x400, RZ, 0xfc, !PT ;  /* 0x0000040000003812 */ /* 0x000fe400078efcff */
[----:B------:R-:W-:Y:S02]  /*49720*/  @!P3 IADD3.X R57, R2, R29, R6, P5, P6 ;  /* 0x0000001d0239b210 */ /* 0x000fe40002fec406 */
[----:B------:R-:W-:Y:S01]  /*49730*/  LOP3.LUT P3, RZ, R12, 0x4000, RZ, 0xc0, !PT ;  /* 0x000040000cff7812 */ /* 0x000fe2000786c0ff */
        /* <DEDUP_REMOVED lines=11> */
[----:B------:R-:W4:Y:S02]  /*497f0*/  @!P3 LDG.E.U8 R34, desc[UR22][R30.64+0x90] ;  /* 0x000090161e22b981 */ /* 0x000f24000c1e1100 */
[----:B----4-:R-:W-:-:S04]  /*49800*/  LOP3.LUT R34, R34, 0xff, RZ, 0xc0, !PT ;  /* 0x000000ff22227812 */ /* 0x010fc800078ec0ff */
[----:B------:R-:W-:-:S05]  /*49810*/  F2FP.F16.E4M3.UNPACK_B R34, R34 ;  /* 0x00000022ff22723e */ /* 0x000fca00020006ff */
[----:B------:R-:W-:-:S05]  /*49820*/  HADD2.F32 R34, -RZ, R34.H0_H0 ;  /* 0x20000022ff227230 */ /* 0x000fca0000004100 */
[----:B------:R-:W-:-:S04]  /*49830*/  FMUL R34, R34, UR24 ;  /* 0x0000001822227c20 */ /* 0x000fc80008400000 */
[----:B--2---:R-:W-:Y:S01]  /*49840*/  FFMA R34, R15, UR21, R34 ;  /* 0x000000150f227c23 */ /* 0x004fe20008000022 */
[----:B------:R-:W-:Y:S02]  /*49850*/  LOP3.LUT P2, RZ, R12, 0x2000, RZ, 0xc0, !PT ;  /* 0x000020000cff7812 */ /* 0x000fe4000784c0ff */
[----:B------:R-:W-:Y:S01]  /*49860*/  PRMT R36, RZ, 0x7610, R36 ;  /* 0x00007610ff247816 */ /* 0x000fe20000000024 */
[----:B------:R-:W2:Y:S01]  /*49870*/  LDL.LU R15, [R1+0xdbc] ;  /* 0x000dbc00010f7983 */ /* 0x000ea20000300800 */
[----:B------:R-:W-:-:S05]  /*49880*/  F2FP.SATFINITE.E4M3.F32.PACK_AB_MERGE_C R34, RZ, R34, RZ ;  /* 0x00000022ff22723e */ /* 0x000fca00048070ff */
[----:B------:R0:W-:Y:S02]  /*49890*/  @!P3 STG.E.U8 desc[UR22][R204.64+0x90], R34 ;  /* 0x00009022cc00b986 */ /* 0x0001e4000c101116 */
[----:B0-----:R-:W-:-:S06]  /*498a0*/  PRMT R34, RZ, 0x7610, R34 ;  /* 0x00007610ff227816 */ /* 0x001fcc0000000022 */
[----:B------:R-:W4:Y:S01]  /*498b0*/  @!P1 LDG.E.U8 R34, desc[UR22][R30.64+0x91] ;  /* 0x000091161e229981 */ /* 0x000f22000c1e1100 */
[----:B------:R-:W-:Y:S02]  /*498c0*/  ISETP.LT.OR P6, PT, R27, 0xb9, !P0 ;  /* 0x000000b91b00780c */ /* 0x000fe400047c1670 */
[----:B------:R-:W-:Y:S02]  /*498d0*/  LOP3.LUT R0, R0, 0xfffffffe, RZ, 0xc0, !PT ;  /* 0xfffffffe00007812 */ /* 0x000fe400078ec0ff */
[----:B----4-:R-:W-:-:S04]  /*498e0*/  LOP3.LUT R34, R34, 0xff, RZ, 0xc0, !PT ;  /* 0x000000ff22227812 */ /* 0x010fc800078ec0ff */
[----:B------:R-:W-:-:S05]  /*498f0*/  F2FP.F16.E4M3.UNPACK_B R34, R34 ;  /* 0x00000022ff22723e */ /* 0x000fca00020006ff */
[----:B------:R-:W-:-:S05]  /*49900*/  HADD2.F32 R34, -RZ, R34.H0_H0 ;  /* 0x20000022ff227230 */ /* 0x000fca0000004100 */
[----:B------:R-:W-:-:S04]  /*49910*/  FMUL R34, R34, UR24 ;  /* 0x0000001822227c20 */ /* 0x000fc80008400000 */
[----:B---3--:R-:W-:Y:S01]  /*49920*/  FFMA R34, R77, UR21, R34 ;  /* 0x000000154d227c23 */ /* 0x008fe20008000022 */
[----:B------:R-:W-:Y:S02]  /*49930*/  @!P6 IADD3 R44, P4, P5, R3, R16, R7 ;  /* 0x00000010032ce210 */ /* 0x000fe40007d9e007 */
[----:B------:R-:W-:Y:S02]  /*49940*/  @P6 LOP3.LUT R0, R0, 0x1, RZ, 0xfc, !PT ;  /* 0x0000000100006812 */ /* 0x000fe400078efcff */
[----:B------:R-:W-:Y:S01]  /*49950*/  ISETP.LT.OR P3, PT, R27, 0xc1, !P0 ;  /* 0x000000c11b00780c */ /* 0x000fe20004761670 */
[----:B------:R-:W3:Y:S01]  /*49960*/  LDL.LU R77, [R1+0xdc0] ;  /* 0x000dc000014d7983 */ /* 0x000ee20000300800 */
[----:B------:R-:W-:-:S05]  /*49970*/  F2FP.SATFINITE.E4M3.F32.PACK_AB_MERGE_C R34, RZ, R34, RZ ;  /* 0x00000022ff22723e */ /* 0x000fca00048070ff */
[----:B------:R0:W-:Y:S04]  /*49980*/  @!P1 STG.E.U8 desc[UR22][R206.64+0x91], R34 ;  /* 0x00009122ce009986 */ /* 0x0001e8000c101116 */
[----:B------:R-:W4:Y:S01]  /*49990*/  @!P2 LDG.E.U8 R36, desc[UR22][R32.64+0x90] ;  /* 0x000090162024a981 */ /* 0x000f22000c1e1100 */
[----:B------:R-:W-:Y:S02]  /*499a0*/  @!P6 IADD3.X R58, R2, R29, R6, P4, P5 ;  /* 0x0000001d023ae210 */ /* 0x000fe400027ea406 */
[C---:B------:R-:W-:Y:S02]  /*499b0*/  ISETP.LT.OR P6, PT, R27.reuse, 0xba, !P0 ;  /* 0x000000ba1b00780c */ /* 0x040fe400047c1670 */
[----:B------:R-:W-:Y:S02]  /*499c0*/  LOP3.LUT R0, R0, 0xffffefff, RZ, 0xc0, !PT ;  /* 0xffffefff00007812 */ /* 0x000fe400078ec0ff */
[----:B------:R-:W-:Y:S01]  /*499d0*/  ISETP.LT.OR P1, PT, R27, 0xc2, !P0 ;  /* 0x000000c21b00780c */ /* 0x000fe20004721670 */
[----:B0-----:R-:W0:Y:S08]  /*499e0*/  @!P2 LDC.64 R34, c[0x0][0x5c0] ;  /* 0x00017000ff22ab82 */ /* 0x001e300000000a00 */
[----:B------:R-:W-:-:S02]  /*499f0*/  @P6 LOP3.LUT R0, R0, 0x1000, RZ, 0xfc, !PT ;  /* 0x0000100000006812 */ /* 0x000fc400078efcff */
[CCC-:B------:R-:W-:Y:S02]  /*49a00*/  @!P6 IADD3 R59, P4, P5, R3.reuse, R16.reuse, R7.reuse ;  /* 0x00000010033be210 */ /* 0x1c0fe40007d9e007 */
[----:B------:R-:W-:Y:S02]  /*49a10*/  LOP3.LUT R0, R0, 0xffffdfff, RZ, 0xc0, !PT ;  /* 0xffffdfff00007812 */ /* 0x000fe400078ec0ff */
[-CC-:B------:R-:W-:Y:S02]  /*49a20*/  @!P6 IADD3.X R60, R2, R29.reuse, R6.reuse, P4, P5 ;  /* 0x0000001d023ce210 */ /* 0x180fe400027ea406 */
[----:B------:R-:W-:Y:S02]  /*49a30*/  @!P3 IADD3 R61, P4, P5, R3, R16, R7 ;  /* 0x00000010033db210 */ /* 0x000fe40007d9e007 */
[----:B------:R-:W-:Y:S02]  /*49a40*/  @P3 LOP3.LUT R0, R0, 0x2000, RZ, 0xfc, !PT ;  /* 0x0000200000003812 */ /* 0x000fe400078efcff */
[----:B------:R-:W-:-:S02]  /*49a50*/  @!P3 IADD3.X R62, R2, R29, R6, P4, P5 ;  /* 0x0000001d023eb210 */ /* 0x000fc400027ea406 */
[----:B------:R-:W-:Y:S02]  /*49a60*/  @!P1 IADD3 R63, P4, P5, R3, R16, R7 ;  /* 0x00000010033f9210 */ /* 0x000fe40007d9e007 */
[----:B------:R-:W-:Y:S02]  /*49a70*/  LOP3.LUT R0, R0, 0xffffbfff, RZ, 0xc0, !PT ;  /* 0xffffbfff00007812 */ /* 0x000fe400078ec0ff */
[----:B------:R-:W-:Y:S02]  /*49a80*/  @!P1 IADD3.X R64, R2, R29, R6, P4, P5 ;  /* 0x0000001d02409210 */ /* 0x000fe400027ea406 */
[----:B------:R-:W-:Y:S02]  /*49a90*/  @P1 LOP3.LUT R0, R0, 0x4000, RZ, 0xfc, !PT ;  /* 0x0000400000001812 */ /* 0x000fe400078efcff */
[----:B------:R-:W-:Y:S02]  /*49aa0*/  ISETP.LT.OR P1, PT, R27, 0xc9, !P0 ;  /* 0x000000c91b00780c */ /* 0x000fe40004721670 */
[----:B0-----:R-:W-:-:S02]  /*49ab0*/  @!P2 IADD3 R34, P4, R45, R34, RZ ;  /* 0x000000222d22a210 */ /* 0x001fc40007f9e0ff */
[----:B------:R-:W-:-:S03]  /*49ac0*/  LOP3.LUT R0, R0, 0xffff7fff, RZ, 0xc0, !PT ;  /* 0xffff7fff00007812 */ /* 0x000fc600078ec0ff */
[----:B------:R-:W-:-:S06]  /*49ad0*/  @!P2 IMAD.X R35, R46, 0x1, R35, P4 ;  /* 0x000000012e23a824 */ /* 0x000fcc00020e0623 */
[----:B------:R-:W-:Y:S02]  /*49ae0*/  @!P1 IADD3 R45, P4, P5, R3, R16, R7 ;  /* 0x00000010032d9210 */ /* 0x000fe40007d9e007 */
[----:B------:R-:W-:Y:S02]  /*49af0*/  @P1 LOP3.LUT R0, R0, 0x8000, RZ, 0xfc, !PT ;  /* 0x0000800000001812 */ /* 0x000fe400078efcff */
[----:B------:R-:W-:Y:S02]  /*49b00*/  @!P1 IADD3.X R46, R2, R29, R6, P4, P5 ;  /* 0x0000001d022e9210 */ /* 0x000fe400027ea406 */
[----:B------:R-:W-:Y:S02]  /*49b10*/  ISETP.LT.OR P1, PT, R27, 0x92, !P0 ;  /* 0x000000921b00780c */ /* 0x000fe40004721670 */
[----:B----4-:R-:W-:-:S04]  /*49b20*/  LOP3.LUT R36, R36, 0xff, RZ, 0xc0, !PT ;  /* 0x000000ff24247812 */ /* 0x010fc800078ec0ff */
[----:B------:R-:W-:-:S05]  /*49b30*/  F2FP.F16.E4M3.UNPACK_B R36, R36 ;  /* 0x00000024ff24723e */ /* 0x000fca00020006ff */
[----:B------:R-:W-:-:S05]  /*49b40*/  HADD2.F32 R36, -RZ, R36.H0_H0 ;  /* 0x20000024ff247230 */ /* 0x000fca0000004100 */
[----:B------:R-:W-:-:S04]  /*49b50*/  FMUL R36, R36, UR24 ;  /* 0x0000001824247c20 */ /* 0x000fc80008400000 */
[----:B--2---:R-:W-:Y:S01]  /*49b60*/  FFMA R36, R15, UR21, R36 ;  /* 0x000000150f247c23 */ /* 0x004fe20008000024 */
[----:B------:R-:W-:Y:S01]  /*49b70*/  ISETP.LT.OR P3, PT, R27, 0xca, !P0 ;  /* 0x000000ca1b00780c */ /* 0x000fe20004761670 */
[----:B------:R-:W2:Y:S03]  /*49b80*/  LDL.LU R15, [R1+0xdc4] ;  /* 0x000dc400010f7983 */ /* 0x000ea60000300800 */
[----:B------:R-:W-:-:S05]  /*49b90*/  F2FP.SATFINITE.E4M3.F32.PACK_AB_MERGE_C R36, RZ, R36, RZ ;  /* 0x00000024ff24723e */ /* 0x000fca00048070ff */
[----:B------:R0:W-:Y:S02]  /*49ba0*/  @!P2 STG.E.U8 desc[UR22][R34.64+0x90], R36 ;  /* 0x000090242200a986 */ /* 0x0001e4000c101116 */
[----:B0-----:R-:W-:Y:S01]  /*49bb0*/  PRMT R36, RZ, 0x7610, R36 ;  /* 0x00007610ff247816 */ /* 0x001fe20000000024 */
[----:B------:R-:W0:Y:S05]  /*49bc0*/  @!P1 LDC.64 R34, c[0x0][0x5c0] ;  /* 0x00017000ff229b82 */ /* 0x000e2a0000000a00 */
[----:B------:R-:W4:Y:S01]  /*49bd0*/  @!P1 LDG.E.U8 R36, desc[UR22][R32.64+0x91] ;  /* 0x0000911620249981 */ /* 0x000f22000c1e1100 */
[----:B0-----:R-:W-:Y:S02]  /*49be0*/  @!P1 IADD3 R34, P4, R47, R34, RZ ;  /* 0x000000222f229210 */ /* 0x001fe40007f9e0ff */
[----:B------:R-:W-:-:S04]  /*49bf0*/  @!P3 IADD3 R47, P5, P6, R3, R16, R7 ;  /* 0x00000010032fb210 */ /* 0x000fc80007ebe007 */
        /* <DEDUP_REMOVED lines=19> */
[----:B------:R-:W-:Y:S02]  /*49d30*/  ISETP.LT.OR P1, PT, R27, 0xd1, !P0 ;  /* 0x000000d11b00780c */ /* 0x000fe40004721670 */
[----:B------:R-:W-:Y:S02]  /*49d40*/  LOP3.LUT R0, R0, 0xfffffff7, RZ, 0xc0, !PT ;  /* 0xfffffff700007812 */ /* 0x000fe400078ec0ff */
[----:B------:R-:W-:Y:S01]  /*49d50*/  PRMT R36, RZ, 0x7610, R36 ;  /* 0x00007610ff247816 */ /* 0x000fe20000000024 */
[----:B------:R-:W2:Y:S01]  /*49d60*/  LDL.LU R15, [R1+0xdcc] ;  /* 0x000dcc00010f7983 */ /* 0x000ea20000300800 */
[----:B------:R-:W-:-:S05]  /*49d70*/  F2FP.SATFINITE.E4M3.F32.PACK_AB_MERGE_C R34, RZ, R34, RZ ;  /* 0x00000022ff22723e */ /* 0x000fca00048070ff */
[----:B------:R0:W-:Y:S02]  /*49d80*/  @!P6 STG.E.U8 desc[UR22][R208.64+0x98], R34 ;  /* 0x00009822d000e986 */ /* 0x0001e4000c101116 */
[----:B0-----:R-:W-:-:S06]  /*49d90*/  PRMT R34, RZ, 0x7610, R34 ;  /* 0x00007610ff227816 */ /* 0x001fcc0000000022 */
[----:B------:R-:W4:Y:S01]  /*49da0*/  @!P2 LDG.E.U8 R34, desc[UR22][R30.64+0x99] ;  /* 0x000099161e22a981 */ /* 0x000f22000c1e1100 */
[----:B------:R-:W-:Y:S02]  /*49db0*/  @P3 LOP3.LUT R0, R0, 0x8, RZ, 0xfc, !PT ;  /* 0x0000000800003812 */ /* 0x000fe400078efcff */
[----:B------:R-:W-:Y:S02]  /*49dc0*/  @!P1 IADD3 R48, P4, P5, R3, R16, R7 ;  /* 0x0000001003309210 */ /* 0x000fe40007d9e007 */
[----:B------:R-:W-:Y:S02]  /*49dd0*/  LOP3.LUT R0, R0, 0xffffffef, RZ, 0xc0, !PT ;  /* 0xffffffef00007812 */ /* 0x000fe400078ec0ff */
[----:B------:R-:W-:Y:S02]  /*49de0*/  @!P1 IADD3.X R66, R2, R29, R6, P4, P5 ;  /* 0x0000001d02429210 */ /* 0x000fe400027ea406 */
[----:B------:R-:W-:Y:S02]  /*49df0*/  @P1 LOP3.LUT R0, R0, 0x10, RZ, 0xfc, !PT ;  /* 0x0000001000001812 */ /* 0x000fe400078efcff */
[----:B------:R-:W-:-:S02]  /*49e00*/  ISETP.LT.OR P1, PT, R27, 0xd2, !P0 ;  /* 0x000000d21b00780c */ /* 0x000fc40004721670 */
[----:B------:R-:W-:-:S11]  /*49e10*/  LOP3.LUT R0, R0, 0xfffeffff, RZ, 0xc0, !PT ;  /* 0xfffeffff00007812 */ /* 0x000fd600078ec0ff */
[----:B------:R-:W-:Y:S02]  /*49e20*/  @!P1 IADD3 R67, P4, P5, R3, R16, R7 ;  /* 0x0000001003439210 */ /* 0x000fe40007d9e007 */
[----:B------:R-:W-:Y:S02]  /*49e30*/  @P1 LOP3.LUT R0, R0, 0x10000, RZ, 0xfc, !PT ;  /* 0x0001000000001812 */ /* 0x000fe400078efcff */
[----:B------:R-:W-:Y:S02]  /*49e40*/  @!P1 IADD3.X R68, R2, R29, R6, P4, P5 ;  /* 0x0000001d02449210 */ /* 0x000fe400027ea406 */
[----:B------:R-:W-:Y:S02]  /*49e50*/  LOP3.LUT P1, RZ, R12, 0x800, RZ, 0xc0, !PT ;  /* 0x000008000cff7812 */ /* 0x000fe4000782c0ff */
[----:B----4-:R-:W-:-:S04]  /*49e60*/  LOP3.LUT R34, R34, 0xff, RZ, 0xc0, !PT ;  /* 0x000000ff22227812 */ /* 0x010fc800078ec0ff */
[----:B------:R-:W-:-:S05]  /*49e70*/  F2FP.F16.E4M3.UNPACK_B R34, R34 ;  /* 0x00000022ff22723e */ /* 0x000fca00020006ff */
[----:B------:R-:W-:-:S05]  /*49e80*/  HADD2.F32 R34, -RZ, R34.H0_H0 ;  /* 0x20000022ff227230 */ /* 0x000fca0000004100 */
[----:B------:R-:W-:-:S04]  /*49e90*/  FMUL R34, R34, UR24 ;  /* 0x0000001822227c20 */ /* 0x000fc80008400000 */
[----:B---3--:R-:W-:Y:S01]  /*49ea0*/  FFMA R34, R77, UR21, R34 ;  /* 0x000000154d227c23 */ /* 0x008fe20008000022 */
[----:B------:R-:W-:Y:S02]  /*49eb0*/  ISETP.LT.OR P6, PT, R27, 0xd9, !P0 ;  /* 0x000000d91b00780c */ /* 0x000fe400047c1670 */
[----:B------:R-:W-:Y:S01]  /*49ec0*/  LOP3.LUT P3, RZ, R12, 0x1000, RZ, 0xc0, !PT ;  /* 0x000010000cff7812 */ /* 0x000fe2000786c0ff */
[----:B------:R-:W3:Y:S01]  /*49ed0*/  LDL.LU R77, [R1+0xdd0] ;  /* 0x000dd000014d7983 */ /* 0x000ee20000300800 */
        /* <DEDUP_REMOVED lines=16> */
[----:B------:R-:W-:Y:S01]  /*49fe0*/  LOP3.LUT R0, R0, 0xfffdffff, RZ, 0xc0, !PT ;  /* 0xfffdffff00007812 */ /* 0x000fe200078ec0ff */
[----:B------:R-:W2:Y:S04]  /*49ff0*/  LDL.LU R15, [R1+0xdd4] ;  /* 0x000dd400010f7983 */ /* 0x000ea80000300800 */
[----:B------:R-:W4:Y:S01]  /*4a000*/  LDL.LU R81, [R1+0xdd8] ;  /* 0x000dd80001517983 */ /* 0x000f220000300800 */
[----:B------:R-:W-:-:S05]  /*4a010*/  F2FP.SATFINITE.E4M3.F32.PACK_AB_MERGE_C R36, RZ, R36, RZ ;  /* 0x00000024ff24723e */ /* 0x000fca00048070ff */
[----:B------:R0:W-:Y:S02]  /*4a020*/  @!P1 STG.E.U8 desc[UR22][R34.64+0x98], R36 ;  /* 0x0000982422009986 */ /* 0x0001e4000c101116 */
[----:B0-----:R-:W-:Y:S01]  /*4a030*/  PRMT R36, RZ, 0x7610, R36 ;  /* 0x00007610ff247816 */ /* 0x001fe20000000024 */
[----:B------:R-:W0:Y:S05]  /*4a040*/  @!P3 LDC.64 R34, c[0x0][0x5c0] ;  /* 0x00017000ff22bb82 */ /* 0x000e2a0000000a00 */
[----:B------:R-:W3:Y:S01]  /*4a050*/  @!P3 LDG.E.U8 R36, desc[UR22][R32.64+0x99] ;  /* 0x000099162024b981 */ /* 0x000ee2000c1e1100 */
[----:B------:R-:W-:Y:S02]  /*4a060*/  @P6 LOP3.LUT R0, R0, 0x20000, RZ, 0xfc, !PT ;  /* 0x0002000000006812 */ /* 0x000fe400078efcff */
[----:B------:R-:W-:-:S02]  /*4a070*/  ISETP.LT.OR P6, PT, R27, 0xe1, !P0 ;  /* 0x000000e11b00780c */ /* 0x000fc400047c1670 */
[----:B------:R-:W-:-:S11]  /*4a080*/  LOP3.LUT R0, R0, 0xfffbffff, RZ, 0xc0, !PT ;  /* 0xfffbffff00007812 */ /* 0x000fd600078ec0ff */
[----:B------:R-:W-:-:S04]  /*4a090*/  @!P6 IADD3 R37, P4, P5, R3, R16, R7 ;  /* 0x000000100325e210 */ /* 0x000fc80007d9e007 */
[----:B------:R-:W-:Y:S02]  /*4a0a0*/  @!P6 IADD3.X R40, R2, R29, R6, P4, P5 ;  /* 0x0000001d0228e210 */ /* 0x000fe400027ea406 */
[----:B0-----:R-:W-:Y:S02]  /*4a0b0*/  @!P3 IADD3 R34, P4, R38, R34, RZ ;  /* 0x000000222622b210 */ /* 0x001fe40007f9e0ff */
[----:B------:R-:W-:Y:S02]  /*4a0c0*/  @P2 LOP3.LUT R0, R0, 0x40000, RZ, 0xfc, !PT ;  /* 0x0004000000002812 */ /* 0x000fe400078efcff */
[----:B------:R-:W-:Y:S01]  /*4a0d0*/  LOP3.LUT P2, RZ, R28, 0x10000000, RZ, 0xc0, !PT ;  /* 0x100000001cff7812 */ /* 0x000fe2000784c0ff */
[----:B------:R-:W-:Y:S01]  /*4a0e0*/  @!P3 IMAD.X R35, R49, 0x1, R35, P4 ;  /* 0x000000013123b824 */ /* 0x000fe200020e0623 */
[----:B---3--:R-:W-:-:S04]  /*4a0f0*/  LOP3.LUT R36, R36, 0xff, RZ, 0xc0, !PT ;  /* 0x000000ff24247812 */ /* 0x008fc800078ec0ff */
[----:B------:R-:W-:-:S05]  /*4a100*/  F2FP.F16.E4M3.UNPACK_B R36, R36 ;  /* 0x00000024ff24723e */ /* 0x000fca00020006ff */
[----:B------:R-:W-:-:S05]  /*4a110*/  HADD2.F32 R36, -RZ, R36.H0_H0 ;  /* 0x20000024ff247230 */ /* 0x000fca0000004100 */
[----:B------:R-:W-:-:S04]  /*4a120*/  FMUL R36, R36, UR24 ;  /* 0x0000001824247c20 */ /* 0x000fc80008400000 */
[----:B------:R-:W-:-:S05]  /*4a130*/  FFMA R36, R77, UR21, R36 ;  /* 0x000000154d247c23 */ /* 0x000fca0008000024 */
[----:B------:R-:W-:-:S05]  /*4a140*/  F2FP.SATFINITE.E4M3.F32.PACK_AB_MERGE_C R36, RZ, R36, RZ ;  /* 0x00000024ff24723e */ /* 0x000fca00048070ff */
[----:B------:R0:W-:Y:S02]  /*4a150*/  @!P3 STG.E.U8 desc[UR22][R34.64+0x99], R36 ;  /* 0x000099242200b986 */ /* 0x0001e4000c101116 */
[----:B0-----:R-:W-:-:S06]  /*4a160*/  PRMT R34, RZ, 0x7610, R34 ;  /* 0x00007610ff227816 */ /* 0x001fcc0000000022 */
[----:B------:R-:W3:Y:S01]  /*4a170*/  @!P2 LDG.E.U8 R34, desc[UR22][R30.64+0xa0] ;  /* 0x0000a0161e22a981 */ /* 0x000ee2000c1e1100 */
        /* <DEDUP_REMOVED lines=10> */
[----:B--2---:R-:W-:Y:S01]  /*4a220*/  FFMA R34, R15, UR21, R34 ;  /* 0x000000150f227c23 */ /* 0x004fe20008000022 */
[----:B------:R-:W-:Y:S01]  /*4a230*/  PRMT R36, RZ, 0x7610, R36 ;  /* 0x00007610ff247816 */ /* 0x000fe20000000024 */
[----:B------:R-:W2:Y:S01]  /*4a240*/  LDL.LU R15, [R1+0xddc] ;  /* 0x000ddc00010f7983 */ /* 0x000ea20000300800 */
[----:B------:R-:W-:Y:S02]  /*4a250*/  ISETP.LT.OR P6, PT, R27, 0xe9, !P0 ;  /* 0x000000e91b00780c */ /* 0x000fe400047c1670 */
[----:B------:R-:W-:Y:S02]  /*4a260*/  LOP3.LUT R0, R0, 0xffffff7f, RZ, 0xc0, !PT ;  /* 0xffffff7f00007812 */ /* 0x000fe400078ec0ff */
[----:B------:R-:W-:Y:S01]  /*4a270*/  F2FP.SATFINITE.E4M3.F32.PACK_AB_MERGE_C R34, RZ, R34, RZ ;  /* 0x00000022ff22723e */ /* 0x000fe200048070ff */
[----:B------:R-:W3:Y:S04]  /*4a280*/  LDL.LU R191, [R1+0xde0] ;  /* 0x000de00001bf7983 */ /* 0x000ee80000300800 */
[----:B------:R0:W-:Y:S02]  /*4a290*/  @!P2 STG.E.U8 desc[UR22][R210.64+0xa0], R34 ;  /* 0x0000a022d200a986 */ /* 0x0001e4000c101116 */
[----:B0-----:R-:W-:-:S06]  /*4a2a0*/  PRMT R34, RZ, 0x7610, R34 ;  /* 0x00007610ff227816 */ /* 0x001fcc0000000022 */
[----:B------:R-:W4:Y:S02]  /*4a2b0*/  @!P5 LDG.E.U8 R34, desc[UR22][R30.64+0xa1] ;  /* 0x0000a1161e22d981 */ /* 0x000f24000c1e1100 */
        /* <DEDUP_REMOVED lines=8> */
[----:B------:R-:W4:Y:S01]  /*4a340*/  @!P5 LDG.E.U8 R36, desc[UR22][R32.64+0xa0] ;  /* 0x0000a0162024d981 */ /* 0x000f22000c1e1100 */
[----:B------:R-:W-:Y:S02]  /*4a350*/  @P1 LOP3.LUT R0, R0, 0x80, RZ, 0xfc, !PT ;  /* 0x0000008000001812 */ /* 0x000fe400078efcff */
[C---:B------:R-:W-:Y:S02]  /*4a360*/  LOP3.LUT P1, RZ, R12.reuse, 0x400, RZ, 0xc0, !PT ;  /* 0x000004000cff7812 */ /* 0x040fe4000782c0ff */
[----:B------:R-:W-:Y:S02]  /*4a370*/  @!P6 IADD3 R49, P3, P4, R3, R16, R7 ;  /* 0x000000100331e210 */ /* 0x000fe40007c7e007 */
[----:B------:R-:W-:Y:S02]  /*4a380*/  LOP3.LUT R12, R12, 0xfffffdff, RZ, 0xc0, !PT ;  /* 0xfffffdff0c0c7812 */ /* 0x000fe400078ec0ff */
[----:B------:R-:W-:Y:S01]  /*4a390*/  ISETP.LT.OR P2, PT, R27, 0xf1, !P0 ;  /* 0x000000f11b00780c */ /* 0x000fe20004741670 */
[----:B0-----:R-:W0:Y:S01]  /*4a3a0*/  @!P5 LDC.64 R34, c[0x0][0x5c0] ;  /* 0x00017000ff22db82 */ /* 0x001e220000000a00 */
[----:B------:R-:W-:-:S02]  /*4a3b0*/  @!P6 IADD3.X R74, R2, R29, R6, P3, P4 ;  /* 0x0000001d024ae210 */ /* 0x000fc40001fe8406 */
[----:B------:R-:W-:Y:S02]  /*4a3c0*/  @P6 LOP3.LUT R12, R12, 0x200, RZ, 0xfc, !PT ;  /* 0x000002000c0c6812 */ /* 0x000fe400078efcff */
[----:B------:R-:W-:Y:S02]  /*4a3d0*/  ISETP.LT.OR P6, PT, R27, 0xea, !P0 ;  /* 0x000000ea1b00780c */ /* 0x000fe400047c1670 */
[----:B------:R-:W-:-:S11]  /*4a3e0*/  LOP3.LUT R12, R12, 0xfffffeff, RZ, 0xc0, !PT ;  /* 0xfffffeff0c0c7812 */ /* 0x000fd600078ec0ff */
[----:B------:R-:W-:-:S04]  /*4a3f0*/  @!P6 IADD3 R75, P3, P4, R3, R16, R7 ;  /* 0x00000010034be210 */ /* 0x000fc80007c7e007 */
[-CC-:B------:R-:W-:Y:S02]  /*4a400*/  @!P6 IADD3.X R76, R2, R29.reuse, R6.reuse, P3, P4 ;  /* 0x0000001d024ce210 */ /* 0x180fe40001fe8406 */
[----:B------:R-:W-:Y:S02]  /*4a410*/  @!P2 IADD3 R77, P3, P4, R3, R16, R7 ;  /* 0x00000010034da210 */ /* 0x000fe40007c7e007 */
[----:B------:R-:W-:Y:S02]  /*4a420*/  @P2 LOP3.LUT R12, R12, 0x100, RZ, 0xfc, !PT ;  /* 0x000001000c0c2812 */ /* 0x000fe400078efcff */
[----:B------:R-:W-:Y:S02]  /*4a430*/  @!P2 IADD3.X R78, R2, R29, R6, P3, P4 ;  /* 0x0000001d024ea210 */ /* 0x000fe40001fe8406 */
[----:B------:R-:W-:Y:S02]  /*4a440*/  ISETP.LT.OR P2, PT, R27, 0xf2, !P0 ;  /* 0x000000f21b00780c */ /* 0x000fe40004741670 */
[----:B------:R-:W-:-:S04]  /*4a450*/  LOP3.LUT R0, R0, 0xffefffff, RZ, 0xc0, !PT ;  /* 0xffefffff00007812 */ /* 0x000fc800078ec0ff */
[----:B------:R-:W-:-:S04]  /*4a460*/  @P6 LOP3.LUT R0, R0, 0x100000, RZ, 0xfc, !PT ;  /* 0x0010000000006812 */ /* 0x000fc800078efcff */
[----:B------:R-:W-:-:S03]  /*4a470*/  LOP3.LUT R0, R0, 0xffbfffff, RZ, 0xc0, !PT ;  /* 0xffbfffff00007812 */ /* 0x000fc600078ec0ff */
[----:B------:R-:W-:-:S04]  /*4a480*/  @!P2 IADD3 R79, P3, P4, R3, R16, R7 ;  /* 0x00000010034fa210 */ /* 0x000fc80007c7e007 */
[----:B------:R-:W-:Y:S02]  /*4a490*/  @!P2 IADD3.X R80, R2, R29, R6, P3, P4 ;  /* 0x0000001d0250a210 */ /* 0x000fe40001fe8406 */
[----:B0-----:R-:W-:Y:S02]  /*4a4a0*/  @!P5 IADD3 R34, P3, R41, R34, RZ ;  /* 0x000000222922d210 */ /* 0x001fe40007f7e0ff */
[----:B------:R-:W-:Y:S02]  /*4a4b0*/  @P2 LOP3.LUT R0, R0, 0x400000, RZ, 0xfc, !PT ;  /* 0x0040000000002812 */ /* 0x000fe400078efcff */
[----:B------:R-:W-:Y:S01]  /*4a4c0*/  ISETP.LT.OR P2, PT, R27, 0xa2, !P0 ;  /* 0x000000a21b00780c */ /* 0x000fe20004741670 */
[----:B------:R-:W-:Y:S01]  /*4a4d0*/  @!P5 IMAD.X R35, R50, 0x1, R35, P3 ;  /* 0x000000013223d824 */ /* 0x000fe200018e0623 */
[----:B----4-:R-:W-:-:S04]  /*4a4e0*/  LOP3.LUT R36, R36, 0xff, RZ, 0xc0, !PT ;  /* 0x000000ff24247812 */ /* 0x010fc800078ec0ff */
[----:B------:R-:W-:-:S05]  /*4a4f0*/  F2FP.F16.E4M3.UNPACK_B R36, R36 ;  /* 0x00000024ff24723e */ /* 0x000fca00020006ff */
[----:B------:R-:W-:-:S05]  /*4a500*/  HADD2.F32 R36, -RZ, R36.H0_H0 ;  /* 0x20000024ff247230 */ /* 0x000fca0000004100 */
[----:B------:R-:W-:-:S04]  /*4a510*/  FMUL R36, R36, UR24 ;  /* 0x0000001824247c20 */ /* 0x000fc80008400000 */
[----:B--2---:R-:W-:Y:S01]  /*4a520*/  FFMA R36, R15, UR21, R36 ;  /* 0x000000150f247c23 */ /* 0x004fe20008000024 */
[----:B------:R-:W-:Y:S02]  /*4a530*/  ISETP.LT.OR P6, PT, R27, 0xf9, !P0 ;  /* 0x000000f91b00780c */ /* 0x000fe400047c1670 */
[----:B------:R-:W-:Y:S02]  /*4a540*/  LOP3.LUT R0, R0, 0xff7fffff, RZ, 0xc0, !PT ;  /* 0xff7fffff00007812 */ /* 0x000fe400078ec0ff */
[----:B------:R-:W-:Y:S01]  /*4a550*/  LOP3.LUT R12, R12, 0xffffffdf, RZ, 0xc0, !PT ;  /* 0xffffffdf0c0c7812 */ /* 0x000fe200078ec0ff */
[----:B------:R-:W2:Y:S01]  /*4a560*/  LDL.LU R15, [R1+0xde4] ;  /* 0x000de400010f7983 */ /* 0x000ea20000300800 */
[----:B------:R-:W-:-:S03]  /*4a570*/  F2FP.SATFINITE.E4M3.F32.PACK_AB_MERGE_C R36, RZ, R36, RZ ;  /* 0x00000024ff24723e */ /* 0x000fc600048070ff */
[----:B------:R-:W4:Y:S04]  /*4a580*/  LDL.LU R190, [R1+0xde8] ;  /* 0x000de80001be7983 */ /* 0x000f280000300800 */
[----:B------:R0:W-:Y:S02]  /*4a590*/  @!P5 STG.E.U8 desc[UR22][R34.64+0xa0], R36 ;  /* 0x0000a0242200d986 */ /* 0x0001e4000c101116 */
[----:B0-----:R-:W-:Y:S01]  /*4a5a0*/  PRMT R36, RZ, 0x7610, R36 ;  /* 0x00007610ff247816 */ /* 0x001fe20000000024 */
[----:B------:R-:W0:Y:S05]  /*4a5b0*/  @!P2 LDC.64 R34, c[0x0][0x5c0] ;  /* 0x00017000ff22ab82 */ /* 0x000e2a0000000a00 */
[----:B------:R-:W3:Y:S01]  /*4a5c0*/  @!P2 LDG.E.U8 R36, desc[UR22][R32.64+0xa1] ;  /* 0x0000a1162024a981 */ /* 0x000ee2000c1e1100 */
[----:B------:R-:W-:-:S02]  /*4a5d0*/  @!P6 IADD3 R41, P3, P4, R3, R16, R7 ;  /* 0x000000100329e210 */ /* 0x000fc40007c7e007 */
[----:B------:R-:W-:Y:S02]  /*4a5e0*/  @P6 LOP3.LUT R0, R0, 0x800000, RZ, 0xfc, !PT ;  /* 0x0080000000006812 */ /* 0x000fe400078efcff */
[----:B------:R-:W-:Y:S02]  /*4a5f0*/  @!P6 IADD3.X R50, R2, R29, R6, P3, P4 ;  /* 0x0000001d0232e210 */ /* 0x000fe40001fe8406 */
[----:B------:R-:W-:Y:S02]  /*4a600*/  ISETP.LT.OR P6, PT, R27, 0xfa, !P0 ;  /* 0x000000fa1b00780c */ /* 0x000fe400047c1670 */
[----:B------:R-:W-:Y:S02]  /*4a610*/  @P0 LOP3.LUT R12, R12, 0x20, RZ, 0xfc, !PT ;  /* 0x000000200c0c0812 */ /* 0x000fe400078efcff */
[----:B------:R-:W-:Y:S02]  /*4a620*/  LOP3.LUT P0, RZ, R13, 0x4, RZ, 0xc0, !PT ;  /* 0x000000040dff7812 */ /* 0x000fe4000780c0ff */
[----:B0-----:R-:W-:-:S05]  /*4a630*/  @!P2 IADD3 R34, P3, R51, R34, RZ ;  /* 0x000000223322a210 */ /* 0x001fca0007f7e0ff */
        /* <DEDUP_REMOVED lines=10> */
[----:B------:R-:W-:Y:S02]  /*4a6e0*/  LOP3.LUT R0, R0, 0xfffffffd, RZ, 0xc0, !PT ;  /* 0xfffffffd00007812 */ /* 0x000fe400078ec0ff */
[----:B------:R-:W-:Y:S02]  /*4a6f0*/  @!P6 IADD3 R51, P4, P5, R3, R16, R7 ;  /* 0x000000100333e210 */ /* 0x000fe40007d9e007 */
[----:B------:R-:W-:Y:S02]  /*4a700*/  @P6 LOP3.LUT R0, R0, 0x2, RZ, 0xfc, !PT ;  /* 0x0000000200006812 */ /* 0x000fe400078efcff */
[----:B------:R-:W-:Y:S02]  /*4a710*/  @!P6 IADD3.X R81, R2, R29, R6, P4, P5 ;  /* 0x0000001d0251e210 */ /* 0x000fe400027ea406 */
[----:B------:R-:W-:Y:S02]  /*4a720*/  LOP3.LUT P6, RZ, R8, 0x800, RZ, 0xc0, !PT ;  /* 0x0000080008ff7812 */ /* 0x000fe400078cc0ff */
[----:B---3--:R-:W-:-:S04]  /*4a730*/  LOP3.LUT R34, R34, 0xff, RZ, 0xc0, !PT ;  /* 0x000000ff22227812 */ /* 0x008fc800078ec0ff */
[----:B------:R-:W-:-:S05]  /*4a740*/  F2FP.F16.E4M3.UNPACK_B R34, R34 ;  /* 0x00000022ff22723e */ /* 0x000fca00020006ff */
[----:B------:R-:W-:-:S05]  /*4a750*/  HADD2.F32 R34, -RZ, R34.H0_H0 ;  /* 0x20000022ff227230 */ /* 0x000fca0000004100 */
[----:B------:R-:W-:-:S04]  /*4a760*/  FMUL R34, R34, UR24 ;  /* 0x0000001822227c20 */ /* 0x000fc80008400000 */
[----:B--2---:R-:W-:Y:S01]  /*4a770*/  FFMA R34, R15, UR21, R34 ;  /* 0x000000150f227c23 */ /* 0x004fe20008000022 */
[----:B------:R-:W-:Y:S02]  /*4a780*/  LOP3.LUT P2, RZ, R0, 0x100, RZ, 0xc0, !PT ;  /* 0x0000010000ff7812 */ /* 0x000fe4000784c0ff */
[----:B------:R-:W-:Y:S01]  /*4a790*/  PRMT R36, RZ, 0x7610, R36 ;  /* 0x00007610ff247816 */ /* 0x000fe20000000024 */
[----:B------:R-:W2:Y:S01]  /*4a7a0*/  LDL.LU R15, [R1+0xdec] ;  /* 0x000dec00010f7983 */ /* 0x000ea20000300800 */
[----:B------:R-:W-:Y:S02]  /*4a7b0*/  ISETP.LT.OR P5, PT, R27, 0x101, !P1 ;  /* 0x000001011b00780c */ /* 0x000fe40004fa1670 */
[----:B------:R-:W-:Y:S01]  /*4a7c0*/  F2FP.SATFINITE.E4M3.F32.PACK_AB_MERGE_C R34, RZ, R34, RZ ;  /* 0x00000022ff22723e */ /* 0x000fe200048070ff */
[----:B------:R-:W3:Y:S04]  /*4a7d0*/  LDL.LU R191, [R1+0xdf0] ;  /* 0x000df00001bf7983 */ /* 0x000ee80000300800 */
[----:B------:R0:W-:Y:S02]  /*4a7e0*/  @!P0 STG.E.U8 desc[UR22][R218.64+0xa8], R34 ;  /* 0x0000a822da008986 */ /* 0x0001e4000c101116 */
[----:B0-----:R-:W-:-:S06]  /*4a7f0*/  PRMT R34, RZ, 0x7610, R34 ;  /* 0x00007610ff227816 */ /* 0x001fcc0000000022 */
[----:B------:R-:W4:Y:S01]  /*4a800*/  @!P6 LDG.E.U8 R34, desc[UR22][R30.64+0xa9] ;  /* 0x0000a9161e22e981 */ /* 0x000f22000c1e1100 */
[----:B------:R-:W-:-:S04]  /*4a810*/  @!P5 IADD3 R52, P3, P4, R3, R16, R5 ;  /* 0x000000100334d210 */ /* 0x000fc80007c7e005 */
[----:B------:R-:W-:Y:S02]  /*4a820*/  @!P5 IADD3.X R116, R2, R29, R4, P3, P4 ;  /* 0x0000001d0274d210 */ /* 0x000fe40001fe8404 */
[----:B------:R-:W-:Y:S02]  /*4a830*/  ISETP.LT.OR P5, PT, R27, 0x102, !P1 ;  /* 0x000001021b00780c */ /* 0x000fe40004fa1670 */
[----:B----4-:R-:W-:-:S04]  /*4a840*/  LOP3.LUT R34, R34, 0xff, RZ, 0xc0, !PT ;  /* 0x000000ff22227812 */ /* 0x010fc800078ec0ff */
[----:B------:R-:W-:-:S05]  /*4a850*/  F2FP.F16.E4M3.UNPACK_B R34, R34 ;  /* 0x00000022ff22723e */ /* 0x000fca00020006ff */
[----:B------:R-:W-:-:S05]  /*4a860*/  HADD2.F32 R34, -RZ, R34.H0_H0 ;  /* 0x20000022ff227230 */ /* 0x000fca0000004100 */
[----:B------:R-:W-:-:S04]  /*4a870*/  FMUL R34, R34, UR24 ;  /* 0x0000001822227c20 */ /* 0x000fc80008400000 */
[----:B------:R-:W-:-:S05]  /*4a880*/  FFMA R34, R190, UR21, R34 ;  /* 0x00000015be227c23 */ /* 0x000fca0008000022 */
[----:B------:R-:W-:-:S05]  /*4a890*/  F2FP.SATFINITE.E4M3.F32.PACK_AB_MERGE_C R34, RZ, R34, RZ ;  /* 0x00000022ff22723e */ /* 0x000fca00048070ff */
[----:B------:R0:W-:Y:S04]  /*4a8a0*/  @!P6 STG.E.U8 desc[UR22][R124.64+0xa9], R34 ;  /* 0x0000a9227c00e986 */ /* 0x0001e8000c101116 */
[----:B------:R-:W4:Y:S01]  /*4a8b0*/  @!P2 LDG.E.U8 R36, desc[UR22][R32.64+0xa8] ;  /* 0x0000a8162024a981 */ /* 0x000f22000c1e1100 */
[----:B------:R-:W-:-:S04]  /*4a8c0*/  @!P5 IADD3 R117, P3, P4, R3, R16, R5 ;  /* 0x000000100375d210 */ /* 0x000fc80007c7e005 */
[----:B------:R-:W-:Y:S02]  /*4a8d0*/  @!P5 IADD3.X R118, R2, R29, R4, P3, P4 ;  /* 0x0000001d0276d210 */ /* 0x000fe40001fe8404 */
[----:B------:R-:W-:Y:S01]  /*4a8e0*/  ISETP.LT.OR P5, PT, R27, 0x109, !P1 ;  /* 0x000001091b00780c */ /* 0x000fe20004fa1670 */
[----:B0-----:R-:W0:-:S12]  /*4a8f0*/  @!P2 LDC.64 R34, c[0x0][0x5c0] ;  /* 0x00017000ff22ab82 */ /* 0x001e180000000a00 */
[----:B------:R-:W-:-:S04]  /*4a900*/  @!P5 IADD3 R119, P3, P4, R3, R16, R5 ;  /* 0x000000100377d210 */ /* 0x000fc80007c7e005 */
[----:B------:R-:W-:Y:S02]  /*4a910*/  @!P5 IADD3.X R121, R2, R29, R4, P3, P4 ;  /* 0x0000001d0279d210 */ /* 0x000fe40001fe8404 */
[----:B------:R-:W-:Y:S02]  /*4a920*/  ISETP.LT.OR P5, PT, R27, 0x10a, !P1 ;  /* 0x0000010a1b00780c */ /* 0x000fe40004fa1670 */
[----:B------:R-:W-:-:S11]  /*4a930*/  LOP3.LUT P0, RZ, R0, 0x200, RZ, 0xc0, !PT ;  /* 0x0000020000ff7812 */ /* 0x000fd6000780c0ff */
        /* <DEDUP_REMOVED lines=9> */
[----:B------:R-:W-:Y:S02]  /*4a9d0*/  ISETP.LT.OR P5, PT, R27, 0x111, !P1 ;  /* 0x000001111b00780c */ /* 0x000fe40004fa1670 */
[----:B------:R-:W-:Y:S01]  /*4a9e0*/  LOP3.LUT P6, RZ, R13, 0x80, RZ, 0xc0, !PT ;  /* 0x000000800dff7812 */ /* 0x000fe200078cc0ff */
[----:B------:R-:W2:Y:S04]  /*4a9f0*/  LDL.LU R15, [R1+0xdf4] ;  /* 0x000df400010f7983 */ /* 0x000ea80000300800 */
[----:B------:R-:W4:Y:S01]  /*4aa00*/  LDL.LU R190, [R1+0xdf8] ;  /* 0x000df80001be7983 */ /* 0x000f220000300800 */
[----:B------:R-:W-:-:S05]  /*4aa10*/  F2FP.SATFINITE.E4M3.F32.PACK_AB_MERGE_C R36, RZ, R36, RZ ;  /* 0x00000024ff24723e */ /* 0x000fca00048070ff */
[----:B------:R0:W-:Y:S02]  /*4aa20*/  @!P2 STG.E.U8 desc[UR22][R34.64+0xa8], R36 ;  /* 0x0000a8242200a986 */ /* 0x0001e4000c101116 */
[----:B0-----:R-:W-:Y:S01]  /*4aa30*/  PRMT R36, RZ, 0x7610, R36 ;  /* 0x00007610ff247816 */ /* 0x001fe20000000024 */
[----:B------:R-:W0:Y:S05]  /*4aa40*/  @!P0 LDC.64 R34, c[0x0][0x5c0] ;  /* 0x00017000ff228b82 */ /* 0x000e2a0000000a00 */
[----:B------:R-:W3:Y:S01]  /*4aa50*/  @!P0 LDG.E.U8 R36, desc[UR22][R32.64+0xa9] ;  /* 0x0000a91620248981 */ /* 0x000ee2000c1e1100 */
        /* <DEDUP_REMOVED lines=13> */
[----:B------:R-:W-:-:S13]  /*4ab30*/  ISETP.LT.OR P2, PT, R27, 0x112, !P1 ;  /* 0x000001121b00780c */ /* 0x000fda0004f41670 */
        /* <DEDUP_REMOVED lines=31> */
[C---:B------:R-:W-:Y:S02]  /*4ad30*/  ISETP.LT.OR P5, PT, R27.reuse, 0x121, !P1 ;  /* 0x000001211b00780c */ /* 0x040fe40004fa1670 */
[----:B------:R-:W-:-:S11]  /*4ad40*/  ISETP.LT.OR P2, PT, R27, 0x122, !P1 ;  /* 0x000001221b00780c */ /* 0x000fd60004f41670 */
[----:B------:R-:W-:-:S04]  /*4ad50*/  @!P5 IADD3 R193, P3, P4, R3, R16, R5 ;  /* 0x0000001003c1d210 */ /* 0x000fc80007c7e005 */
[----:B------:R-:W-:Y:S02]  /*4ad60*/  @!P5 IADD3.X R195, R2, R29, R4, P3, P4 ;  /* 0x0000001d02c3d210 */ /* 0x000fe40001fe8404 */
[----:B------:R-:W-:-:S04]  /*4ad70*/  @!P2 IADD3 R194, P3, P4, R3, R16, R5 ;  /* 0x0000001003c2a210 */ /* 0x000fc80007c7e005 */
[----:B------:R-:W-:Y:S02]  /*4ad80*/  @!P2 IADD3.X R196, R2, R29, R4, P3, P4 ;  /* 0x0000001d02c4a210 */ /* 0x000fe40001fe8404 */
[----:B0-----:R-:W-:Y:S02]  /*4ad90*/  @!P0 IADD3 R34, P3, R39, R34, RZ ;  /* 0x0000002227228210 */ /* 0x001fe40007f7e0ff */
[----:B------:R-:W-:-:S03]  /*4ada0*/  LOP3.LUT P6, RZ, R0, 0x400, RZ, 0xc0, !PT ;  /* 0x0000040000ff7812 */ /* 0x000fc600078cc0ff */
        /* <DEDUP_REMOVED lines=315> */
[----:B------:R-:W3:Y:S01]  /*4c160*/  @!P6 LDG.E.U8 R34, desc[UR22][R30.64+0xd9] ;  /* 0x0000d9161e22e981 */ /* 0x000ee2000c1e1100 */
[----:B------:R-:W-:Y:S02]  /*4c170*/  ISETP.LT.OR P5, PT, R27, 0x191, !P1 ;  /* 0x000001911b00780c */ /* 0x000fe40004fa1670 */
[----:B---3--:R-:W-:-:S04]  /*4c180*/  LOP3.LUT R34, R34, 0xff, RZ, 0xc0, !PT ;  /* 0x000000ff22227812 */ /* 0x008fc800078ec0ff */
[----:B------:R-:W-:-:S05]  /*4c190*/  F2FP.F16.E4M3.UNPACK_B R34, R34 ;  /* 0x00000022ff22723e */ /* 0x000fca00020006ff */
[----:B------:R-:W-:-:S05]  /*4c1a0*/  HADD2.F32 R34, -RZ, R34.H0_H0 ;  /* 0x20000022ff227230 */ /* 0x000fca0000004100 */
[----:B------:R-:W-:-:S04]  /*4c1b0*/  FMUL R34, R34, UR24 ;  /* 0x0000001822227c20 */ /* 0x000fc80008400000 */
[----:B----4-:R-:W-:Y:S01]  /*4c1c0*/  FFMA R34, R190, UR21, R34 ;  /* 0x00000015be227c23 */ /* 0x010fe20008000022 */
[----:B------:R-:W-:Y:S02]  /*4c1d0*/  @!P5 IADD3 R68, P3, P4, R3, R16, R5 ;  /* 0x000000100344d210 */ /* 0x000fe40007c7e005 */
[----:B------:R-:W-:Y:S01]  /*4c1e0*/  LOP3.LUT P0, RZ, R0, 0x40000, RZ, 0xc0, !PT ;  /* 0x0004000000ff7812 */ /* 0x000fe2000780c0ff */
[----:B------:R-:W3:Y:S01]  /*4c1f0*/  LDL.LU R190, [R1+0xe50] ;  /* 0x000e500001be7983 */ /* 0x000ee20000300800 */
[----:B------:R-:W-:-:S05]  /*4c200*/  F2FP.SATFINITE.E4M3.F32.PACK_AB_MERGE_C R34, RZ, R34, RZ ;  /* 0x00000022ff22723e */ /* 0x000fca00048070ff */
[----:B------:R0:W-:Y:S04]  /*4c210*/  @!P6 STG.E.U8 desc[UR22][R130.64+0xd9], R34 ;  /* 0x0000d9228200e986 */ /* 0x0001e8000c101116 */
[----:B------:R-:W4:Y:S01]  /*4c220*/  @!P2 LDG.E.U8 R36, desc[UR22][R32.64+0xd8] ;  /* 0x0000d8162024a981 */ /* 0x000f22000c1e1100 */
[----:B------:R-:W-:Y:S02]  /*4c230*/  @!P5 IADD3.X R224, R2, R29, R4, P3, P4 ;  /* 0x0000001d02e0d210 */ /* 0x000fe40001fe8404 */
[----:B------:R-:W-:Y:S01]  /*4c240*/  ISETP.LT.OR P5, PT, R27, 0x192, !P1 ;  /* 0x000001921b00780c */ /* 0x000fe20004fa1670 */
[----:B0-----:R-:W0:-:S12]  /*4c250*/  @!P2 LDC.64 R34, c[0x0][0x5c0] ;  /* 0x00017000ff22ab82 */ /* 0x001e180000000a00 */
[----:B------:R-:W-:-:S04]  /*4c260*/  @!P5 IADD3 R225, P3, P4, R3, R16, R5 ;  /* 0x0000001003e1d210 */ /* 0x000fc80007c7e005 */
[----:B------:R-:W-:Y:S02]  /*4c270*/  @!P5 IADD3.X R226, R2, R29, R4, P3, P4 ;  /* 0x0000001d02e2d210 */ /* 0x000fe40001fe8404 */
[----:B------:R-:W-:-:S13]  /*4c280*/  ISETP.LT.OR P5, PT, R27, 0x199, !P1 ;  /* 0x000001991b00780c */ /* 0x000fda0004fa1670 */
[----:B------:R-:W-:-:S04]  /*4c290*/  @!P5 IADD3 R227, P3, P4, R3, R16, R5 ;  /* 0x0000001003e3d210 */ /* 0x000fc80007c7e005 */
[----:B------:R-:W-:Y:S02]  /*4c2a0*/  @!P5 IADD3.X R228, R2, R29, R4, P3, P4 ;  /* 0x0000001d02e4d210 */ /* 0x000fe40001fe8404 */
[----:B------:R-:W-:-:S13]  /*4c2b0*/  ISETP.LT.OR P5, PT, R27, 0x19a, !P1 ;  /* 0x0000019a1b00780c */ /* 0x000fda0004fa1670 */
        /* <DEDUP_REMOVED lines=110> */
[----:B------:R0:W-:Y:S02]  /*4c9a0*/  @!P2 STG.E.U8 desc[UR22][R18.64+0xe8], R34 ;  /* 0x0000e8221200a986 */ /* 0x0001e4000c101116 */
[----:B0-----:R-:W-:Y:S02]  /*4c9b0*/  PRMT R34, RZ, 0x7610, R34 ;  /* 0x00007610ff227816 */ /* 0x001fe40000000022 */
[----:B------:R-:W-:Y:S02]  /*4c9c0*/  LOP3.LUT P6, RZ, R12, 0x200, RZ, 0xc0, !PT ;  /* 0x000002000cff7812 */ /* 0x000fe400078cc0ff */
[----:B------:R-:W-:Y:S02]  /*4c9d0*/  PRMT R36, RZ, 0x7610, R36 ;  /* 0x00007610ff247816 */ /* 0x000fe40000000024 */
[----:B------:R-:W-:Y:S01]  /*4c9e0*/  ISETP.LT.OR P5, PT, R27, 0x1c1, !P1 ;  /* 0x000001c11b00780c */ /* 0x000fe20004fa1670 */
[----:B------:R-:W3:Y:S04]  /*4c9f0*/  LDL.LU.64 R18, [R1+0x1520] ;  /* 0x0015200001127983 */ /* 0x000ee80000300a00 */
[----:B------:R-:W2:Y:S02]  /*4ca00*/  @!P0 LDG.E.U8 R34, desc[UR22][R30.64+0xe9] ;  /* 0x0000e9161e228981 */ /* 0x000ea4000c1e1100 */
[----:B--2---:R-:W-:-:S04]  /*4ca10*/  LOP3.LUT R34, R34, 0xff, RZ, 0xc0, !PT ;  /* 0x000000ff22227812 */ /* 0x004fc800078ec0ff */
[----:B------:R-:W-:-:S05]  /*4ca20*/  F2FP.F16.E4M3.UNPACK_B R34, R34 ;  /* 0x00000022ff22723e */ /* 0x000fca00020006ff */
[----:B------:R-:W-:-:S05]  /*4ca30*/  HADD2.F32 R34, -RZ, R34.H0_H0 ;  /* 0x20000022ff227230 */ /* 0x000fca0000004100 */
[----:B------:R-:W-:-:S04]  /*4ca40*/  FMUL R34, R34, UR24 ;  /* 0x0000001822227c20 */ /* 0x000fc80008400000 */
[----:B------:R-:W-:Y:S01]  /*4ca50*/  FFMA R34, R15, UR21, R34 ;  /* 0x000000150f227c23 */ /* 0x000fe20008000022 */
[----:B------:R-:W-:Y:S02]  /*4ca60*/  @!P5 IADD3 R108, P3, P4, R3, R16, R5 ;  /* 0x00000010036cd210 */ /* 0x000fe40007c7e005 */
[----:B------:R-:W-:Y:S01]  /*4ca70*/  LOP3.LUT P2, RZ, R0, 0x100000, RZ, 0xc0, !PT ;  /* 0x0010000000ff7812 */ /* 0x000fe2000784c0ff */
[----:B------:R-:W2:Y:S04]  /*4ca80*/  LDL.LU R15, [R1+0xe70] ;  /* 0x000e7000010f7983 */ /* 0x000ea80000300800 */
[----:B------:R-:W3:Y:S01]  /*4ca90*/  LDL.LU R70, [R1+0xe74] ;  /* 0x000e740001467983 */ /* 0x000ee20000300800 */
[----:B------:R-:W-:Y:S02]  /*4caa0*/  F2FP.SATFINITE.E4M3.F32.PACK_AB_MERGE_C R34, RZ, R34, RZ ;  /* 0x00000022ff22723e */ /* 0x000fe400048070ff */
[----:B------:R-:W-:Y:S01]  /*4cab0*/  @!P5 IADD3.X R109, R2, R29, R4, P3, P4 ;  /* 0x0000001d026dd210 */ /* 0x000fe20001fe8404 */
[----:B------:R-:W3:Y:S04]  /*4cac0*/  LDL.LU R69, [R1+0xe78] ;  /* 0x000e780001457983 */ /* 0x000ee80000300800 */
[----:B------:R0:W-:Y:S04]  /*4cad0*/  @!P0 STG.E.U8 desc[UR22][R134.64+0xe9], R34 ;  /* 0x0000e92286008986 */ /* 0x0001e8000c101116 */
[----:B------:R-:W4:Y:S01]  /*4cae0*/  @!P6 LDG.E.U8 R36, desc[UR22][R32.64+0xe8] ;  /* 0x0000e8162024e981 */ /* 0x000f22000c1e1100 */
[----:B------:R-:W-:-:S02]  /*4caf0*/  ISETP.LT.OR P5, PT, R27, 0x1c2, !P1 ;  /* 0x000001c21b00780c */ /* 0x000fc40004fa1670 */
[----:B------:R-:W-:Y:S01]  /*4cb00*/  ISETP.LT.OR P0, PT, R27, 0x1ca, !P1 ;  /* 0x000001ca1b00780c */ /* 0x000fe20004f01670 */
[----:B0-----:R-:W0:Y:S10]  /*4cb10*/  @!P6 LDC.64 R34, c[0x0][0x5c0] ;  /* 0x00017000ff22eb82 */ /* 0x001e340000000a00 */
[----:B------:R-:W-:-:S04]  /*4cb20*/  @!P5 IADD3 R110, P3, P4, R3, R16, R5 ;  /* 0x00000010036ed210 */ /* 0x000fc80007c7e005 */
[----:B------:R-:W-:Y:S02]  /*4cb30*/  @!P5 IADD3.X R111, R2, R29, R4, P3, P4 ;  /* 0x0000001d026fd210 */ /* 0x000fe40001fe8404 */
[----:B------:R-:W-:-:S13]  /*4cb40*/  ISETP.LT.OR P5, PT, R27, 0x1c9, !P1 ;  /* 0x000001c91b00780c */ /* 0x000fda0004fa1670 */
[----:B------:R-:W-:-:S04]  /*4cb50*/  @!P5 IADD3 R104, P3, P4, R3, R16, R5 ;  /* 0x000000100368d210 */ /* 0x000fc80007c7e005 */
[----:B------:R-:W-:Y:S02]  /*4cb60*/  @!P5 IADD3.X R105, R2, R29, R4, P3, P4 ;  /* 0x0000001d0269d210 */ /* 0x000fe40001fe8404 */
        /* <DEDUP_REMOVED lines=11> */
[----:B0-----:R-:W-:Y:S01]  /*4cc20*/  PRMT R36, RZ, 0x7610, R36 ;  /* 0x00007610ff247816 */ /* 0x001fe20000000024 */
[----:B------:R-:W0:Y:S05]  /*4cc30*/  @!P2 LDC.64 R34, c[0x0][0x5c0] ;  /* 0x00017000ff22ab82 */ /* 0x000e2a0000000a00 */
[----:B------:R-:W4:Y:S01]  /*4cc40*/  @!P2 LDG.E.U8 R36, desc[UR22][R32.64+0xe9] ;  /* 0x0000e9162024a981 */ /* 0x000f22000c1e1100 */
        /* <DEDUP_REMOVED lines=10> */
[----:B--2---:R-:W-:-:S05]  /*4ccf0*/  FFMA R36, R15, UR21, R36 ;  /* 0x000000150f247c23 */ /* 0x004fca0008000024 */
[----:B------:R-:W-:-:S05]  /*4cd00*/  F2FP.SATFINITE.E4M3.F32.PACK_AB_MERGE_C R36, RZ, R36, RZ ;  /* 0x00000024ff24723e */ /* 0x000fca00048070ff */
[----:B------:R0:W-:Y:S02]  /*4cd10*/  @!P2 STG.E.U8 desc[UR22][R34.64+0xe9], R36 ;  /* 0x0000e9242200a986 */ /* 0x0001e4000c101116 */
[----:B0-----:R-:W-:-:S06]  /*4cd20*/  PRMT R34, RZ, 0x7610, R34 ;  /* 0x00007610ff227816 */ /* 0x001fcc0000000022 */
[----:B------:R-:W2:Y:S01]  /*4cd30*/  @!P6 LDG.E.U8 R34, desc[UR22][R30.64+0xf0] ;  /* 0x0000f0161e22e981 */ /* 0x000ea2000c1e1100 */
[----:B------:R-:W-:-:S13]  /*4cd40*/  ISETP.LT.OR P0, PT, R27, 0x1d2, !P1 ;  /* 0x000001d21b00780c */ /* 0x000fda0004f01670 */
[----:B------:R-:W-:-:S04]  /*4cd50*/  @!P0 IADD3 R102, P4, P5, R3, R16, R5 ;  /* 0x0000001003668210 */ /* 0x000fc80007d9e005 */
[----:B------:R-:W-:Y:S02]  /*4cd60*/  @!P0 IADD3.X R103, R2, R29, R4, P4, P5 ;  /* 0x0000001d02678210 */ /* 0x000fe400027ea404 */
[----:B------:R-:W-:Y:S02]  /*4cd70*/  LOP3.LUT P0, RZ, R11, 0x8000000, RZ, 0xc0, !PT ;  /* 0x080000000bff7812 */ /* 0x000fe4000780c0ff */
[----:B--2---:R-:W-:-:S04]  /*4cd80*/  LOP3.LUT R34, R34, 0xff, RZ, 0xc0, !PT ;  /* 0x000000ff22227812 */ /* 0x004fc800078ec0ff */
[----:B------:R-:W-:-:S05]  /*4cd90*/  F2FP.F16.E4M3.UNPACK_B R34, R34 ;  /* 0x00000022ff22723e */ /* 0x000fca00020006ff */
[----:B------:R-:W-:-:S05]  /*4cda0*/  HADD2.F32 R34, -RZ, R34.H0_H0 ;  /* 0x20000022ff227230 */ /* 0x000fca0000004100 */
[----:B------:R-:W-:-:S04]  /*4cdb0*/  FMUL R34, R34, UR24 ;  /* 0x0000001822227c20 */ /* 0x000fc80008400000 */
[----:B---3--:R-:W-:Y:S01]  /*4cdc0*/  FFMA R34, R70, UR21, R34 ;  /* 0x0000001546227c23 */ /* 0x008fe20008000022 */
        /* <DEDUP_REMOVED lines=12> */
[----:B------:R-:W-:Y:S01]  /*4ce90*/  FFMA R34, R69, UR21, R34 ;  /* 0x0000001545227c23 */ /* 0x000fe20008000022 */
[----:B------:R-:W-:Y:S02]  /*4cea0*/  @!P5 IADD3 R135, P3, P4, R3, R16, R5 ;  /* 0x000000100387d210 */ /* 0x000fe40007c7e005 */
[----:B------:R-:W-:Y:S01]  /*4ceb0*/  LOP3.LUT P6, RZ, R0, 0x400000, RZ, 0xc0, !PT ;  /* 0x0040000000ff7812 */ /* 0x000fe200078cc0ff */
[----:B------:R-:W3:Y:S04]  /*4cec0*/  LDL.LU R69, [R1+0xe80] ;  /* 0x000e800001457983 */ /* 0x000ee80000300800 */
[----:B------:R-:W4:Y:S01]  /*4ced0*/  LDL.LU R40, [R1+0xe84] ;  /* 0x000e840001287983 */ /* 0x000f220000300800 */
[----:B------:R-:W-:Y:S02]  /*4cee0*/  F2FP.SATFINITE.E4M3.F32.PACK_AB_MERGE_C R34, RZ, R34, RZ ;  /* 0x00000022ff22723e */ /* 0x000fe400048070ff */
[----:B------:R-:W-:Y:S01]  /*4cef0*/  @!P5 IADD3.X R15, R2, R29, R4, P3, P4 ;  /* 0x0000001d020fd210 */ /* 0x000fe20001fe8404 */
[----:B------:R-:W4:Y:S04]  /*4cf00*/  LDL.LU R37, [R1+0xe88] ;  /* 0x000e880001257983 */ /* 0x000f280000300800 */
[----:B------:R0:W-:Y:S04]  /*4cf10*/  @!P0 STG.E.U8 desc[UR22][R234.64+0xf1], R34 ;  /* 0x0000f122ea008986 */ /* 0x0001e8000c101116 */
[----:B------:R-:W2:Y:S01]  /*4cf20*/  @!P2 LDG.E.U8 R36, desc[UR22][R32.64+0xf0] ;  /* 0x0000f0162024a981 */ /* 0x000ea2000c1e1100 */
[----:B------:R-:W-:-:S02]  /*4cf30*/  ISETP.LT.OR P5, PT, R27, 0x1da, !P1 ;  /* 0x000001da1b00780c */ /* 0x000fc40004fa1670 */
[----:B------:R-:W-:Y:S01]  /*4cf40*/  ISETP.LT.OR P0, PT, R27, 0x1e2, !P1 ;  /* 0x000001e21b00780c */ /* 0x000fe20004f01670 */
[----:B0-----:R-:W0:Y:S01]  /*4cf50*/  @!P2 LDC.64 R34, c[0x0][0x5c0] ;  /* 0x00017000ff22ab82 */ /* 0x001e220000000a00 */
[----:B------:R-:W-:Y:S01]  /*4cf60*/  LOP3.LUT R12, R12, 0xffffffbf, RZ, 0xc0, !PT ;  /* 0xffffffbf0c0c7812 */ /* 0x000fe200078ec0ff */
[----:B------:R-:W4:Y:S08]  /*4cf70*/  LDL.LU R234, [R1+0xe8c] ;  /* 0x000e8c0001ea7983 */ /* 0x000f300000300800 */
        /* <DEDUP_REMOVED lines=9> */
[----:B--2---:R-:W-:-:S04]  /*4d010*/  LOP3.LUT R36, R36, 0xff, RZ, 0xc0, !PT ;  /* 0x000000ff24247812 */ /* 0x004fc800078ec0ff */
        /* <DEDUP_REMOVED lines=8> */
[----:B------:R-:W2:Y:S01]  /*4d0a0*/  @!P6 LDG.E.U8 R36, desc[UR22][R32.64+0xf1] ;  /* 0x0000f1162024e981 */ /* 0x000ea2000c1e1100 */
[C---:B------:R-:W-:Y:S02]  /*4d0b0*/  ISETP.LT.OR P0, PT, R27.reuse, 0x1e9, !P1 ;  /* 0x000001e91b00780c */ /* 0x040fe40004f01670 */
[----:B------:R-:W-:-:S11]  /*4d0c0*/  ISETP.LT.OR P2, PT, R27, 0x1ea, !P1 ;  /* 0x000001ea1b00780c */ /* 0x000fd60004f41670 */
[----:B------:R-:W-:-:S04]  /*4d0d0*/  @!P0 IADD3 R72, P3, P4, R3, R16, R5 ;  /* 0x0000001003488210 */ /* 0x000fc80007c7e005 */
[CCC-:B------:R-:W-:Y:S02]  /*4d0e0*/  @!P0 IADD3.X R73, R2.reuse, R29.reuse, R4.reuse, P3, P4 ;  /* 0x0000001d02498210 */ /* 0x1c0fe40001fe8404 */
[----:B------:R-:W-:Y:S02]  /*4d0f0*/  @!P2 IADD3 R70, P4, P5, R3, R16, R5 ;  /* 0x000000100346a210 */ /* 0x000fe40007d9e005 */
[----:B0-----:R-:W-:Y:S02]  /*4d100*/  @!P6 IADD3 R34, P3, R79, R34, RZ ;  /* 0x000000224f22e210 */ /* 0x001fe40007f7e0ff */
[----:B------:R-:W-:Y:S02]  /*4d110*/  @!P2 IADD3.X R71, R2, R29, R4, P4, P5 ;  /* 0x0000001d0247a210 */ /* 0x000fe400027ea404 */
[----:B------:R-:W-:Y:S01]  /*4d120*/  LOP3.LUT P5, RZ, R14, 0x1, RZ, 0xc0, !PT ;  /* 0x000000010eff7812 */ /* 0x000fe200078ac0ff */
[----:B------:R-:W-:Y:S01]  /*4d130*/  @!P6 IMAD.X R35, R80, 0x1, R35, P3 ;  /* 0x000000015023e824 */ /* 0x000fe200018e0623 */
        /* <DEDUP_REMOVED lines=9> */
[C---:B------:R-:W-:Y:S02]  /*4d1d0*/  ISETP.LT.OR P6, PT, R27.reuse, 0x1f1, !P1 ;  /* 0x000001f11b00780c */ /* 0x040fe40004fc1670 */
[----:B------:R-:W-:-:S11]  /*4d1e0*/  ISETP.LT.OR P5, PT, R27, 0x1f2, !P1 ;  /* 0x000001f21b00780c */ /* 0x000fd60004fa1670 */
[----:B------:R-:W-:-:S04]  /*4d1f0*/  @!P6 IADD3 R49, P3, P4, R3, R16, R5 ;  /* 0x000000100331e210 */ /* 0x000fc80007c7e005 */
[----:B------:R-:W-:Y:S02]  /*4d200*/  @!P6 IADD3.X R69, R2, R29, R4, P3, P4 ;  /* 0x0000001d0245e210 */ /* 0x000fe40001fe8404 */
[----:B------:R-:W-:Y:S02]  /*4d210*/  @!P5 IADD3 R38, P3, P4, R3, R16, R5 ;  /* 0x000000100326d210 */ /* 0x000fe40007c7e005 */
[----:B--2---:R-:W-:-:S04]  /*4d220*/  LOP3.LUT R34, R34, 0xff, RZ, 0xc0, !PT ;  /* 0x000000ff22227812 */ /* 0x004fc800078ec0ff */
[----:B------:R-:W-:-:S05]  /*4d230*/  F2FP.F16.E4M3.UNPACK_B R34, R34 ;  /* 0x00000022ff22723e */ /* 0x000fca00020006ff */
[----:B------:R-:W-:-:S05]  /*4d240*/  HADD2.F32 R34, -RZ, R34.H0_H0 ;  /* 0x20000022ff227230 */ /* 0x000fca0000004100 */
[----:B------:R-:W-:-:S04]  /*4d250*/  FMUL R34, R34, UR24 ;  /* 0x0000001822227c20 */ /* 0x000fc80008400000 */
[----:B----4-:R-:W-:Y:S01]  /*4d260*/  FFMA R34, R40, UR21, R34 ;  /* 0x0000001528227c23 */ /* 0x010fe20008000022 */
[----:B------:R-:W-:Y:S02]  /*4d270*/  @!P5 IADD3.X R40, R2, R29, R4, P3, P4 ;  /* 0x0000001d0228d210 */ /* 0x000fe40001fe8404 */
[----:B------:R-:W-:Y:S02]  /*4d280*/  LOP3.LUT P3, RZ, R14, 0x1, RZ, 0xc0, !PT ;  /* 0x000000010eff7812 */ /* 0x000fe4000786c0ff */
[----:B------:R-:W-:Y:S02]  /*4d290*/  LOP3.LUT P4, RZ, R11, 0x20000000, RZ, 0xc0, !PT ;  /* 0x200000000bff7812 */ /* 0x000fe4000788c0ff */
[----:B------:R-:W-:Y:S02]  /*4d2a0*/  F2FP.SATFINITE.E4M3.F32.PACK_AB_MERGE_C R36, RZ, R34, RZ ;  /* 0x00000022ff24723e */ /* 0x000fe400048070ff */
[----:B------:R-:W-:-:S07]  /*4d2b0*/  PRMT R34, RZ, 0x7610, R34 ;  /* 0x00007610ff227816 */ /* 0x000fce0000000022 */
[----:B------:R0:W-:Y:S04]  /*4d2c0*/  @!P3 STG.E.U8 desc[UR22][R24.64+0xf8], R36 ;  /* 0x0000f8241800b986 */ /* 0x0001e8000c101116 */
[----:B------:R-:W2:Y:S01]  /*4d2d0*/  @!P4 LDG.E.U8 R34, desc[UR22][R30.64+0xf9] ;  /* 0x0000f9161e22c981 */ /* 0x000ea2000c1e1100 */
[----:B------:R-:W-:Y:S02]  /*4d2e0*/  @P0 LOP3.LUT R12, R12, 0x40, RZ, 0xfc, !PT ;  /* 0x000000400c0c0812 */ /* 0x000fe400078efcff */
[----:B------:R-:W-:Y:S02]  /*4d2f0*/  LOP3.LUT P0, RZ, R0, 0x800000, RZ, 0xc0, !PT ;  /* 0x0080000000ff7812 */ /* 0x000fe4000780c0ff */
[----:B0-----:R-:W-:Y:S01]  /*4d300*/  PRMT R36, RZ, 0x7610, R36 ;  /* 0x00007610ff247816 */ /* 0x001fe20000000024 */
[----:B------:R-:W3:Y:S01]  /*4d310*/  LDL.LU.64 R24, [R1+0x1518] ;  /* 0x0015180001187983 */ /* 0x000ee20000300a00 */
[----:B--2---:R-:W-:-:S02]  /*4d320*/  LOP3.LUT R34, R34, 0xff, RZ, 0xc0, !PT ;  /* 0x000000ff22227812 */ /* 0x004fc400078ec0ff */
[----:B------:R-:W-:Y:S01]  /*4d330*/  LOP3.LUT R12, R12, 0xffffff7f, RZ, 0xc0, !PT ;  /* 0xffffff7f0c0c7812 */ /* 0x000fe200078ec0ff */
[----:B------:R-:W2:Y:S01]  /*4d340*/  LDL.LU R235, [R1+0xe90] ;  /* 0x000e900001eb7983 */ /* 0x000ea20000300800 */
[----:B------:R-:W-:-:S05]  /*4d350*/  F2FP.F16.E4M3.UNPACK_B R34, R34 ;  /* 0x00000022ff22723e */ /* 0x000fca00020006ff */
[----:B------:R-:W-:-:S05]  /*4d360*/  HADD2.F32 R34, -RZ, R34.H0_H0 ;  /* 0x20000022ff227230 */ /* 0x000fca0000004100 */
[----:B------:R-:W-:-:S04]  /*4d370*/  FMUL R34, R34, UR24 ;  /* 0x0000001822227c20 */ /* 0x000fc80008400000 */
[----:B------:R-:W-:Y:S01]  /*4d380*/  FFMA R34, R37, UR21, R34 ;  /* 0x0000001525227c23 */ /* 0x000fe20008000022 */
[----:B------:R-:W-:Y:S01]  /*4d390*/  @P2 LOP3.LUT R12, R12, 0x80, RZ, 0xfc, !PT ;  /* 0x000000800c0c2812 */ /* 0x000fe200078efcff */
[----:B------:R-:W4:Y:S03]  /*4d3a0*/  LDL.LU R37, [R1+0xe94] ;  /* 0x000e940001257983 */ /* 0x000f260000300800 */
[----:B------:R-:W-:-:S05]  /*4d3b0*/  F2FP.SATFINITE.E4M3.F32.PACK_AB_MERGE_C R34, RZ, R34, RZ ;  /* 0x00000022ff22723e */ /* 0x000fca00048070ff */
[----:B------:R0:W-:Y:S04]  /*4d3c0*/  @!P4 STG.E.U8 desc[UR22][R136.64+0xf9], R34 ;  /* 0x0000f9228800c986 */ /* 0x0001e8000c101116 */
[----:B------:R-:W3:Y:S01]  /*4d3d0*/  @!P0 LDG.E.U8 R36, desc[UR22][R32.64+0xf8] ;  /* 0x0000f81620248981 */ /* 0x000ee2000c1e1100 */
[----:B0-----:R-:W0:Y:S01]  /*4d3e0*/  @!P0 LDC.64 R34, c[0x0][0x5c0] ;  /* 0x00017000ff228b82 */ /* 0x001e220000000a00 */
        /* <DEDUP_REMOVED lines=12> */
[----:B------:R-:W3:Y:S01]  /*4d4b0*/  @!P2 LDG.E.U8 R36, desc[UR22][R32.64+0xf9] ;  /* 0x0000f9162024a981 */ /* 0x000ee2000c1e1100 */
[----:B------:R-:W-:Y:S02]  /*4d4c0*/  ISETP.GE.AND P0, PT, R26, 0x1, PT ;  /* 0x000000011a00780c */ /* 0x000fe40003f06270 */
[----:B0-----:R-:W-:-:S05]  /*4d4d0*/  @!P2 IADD3 R34, P3, R51, R34, RZ ;  /* 0x000000223322a210 */ /* 0x001fca0007f7e0ff */
[----:B------:R-:W-:Y:S01]  /*4d4e0*/  @!P2 IMAD.X R35, R81, 0x1, R35, P3 ;  /* 0x000000015123a824 */ /* 0x000fe200018e0623 */
[----:B------:R-:W-:Y:S02]  /*4d4f0*/  ISETP.LT.OR P3, PT, R27, 0x101, !P0 ;  /* 0x000001011b00780c */ /* 0x000fe40004761670 */
[----:B---3--:R-:W-:-:S04]  /*4d500*/  LOP3.LUT R36, R36, 0xff, RZ, 0xc0, !PT ;  /* 0x000000ff24247812 */ /* 0x008fc800078ec0ff */
[----:B------:R-:W-:-:S05]  /*4d510*/  F2FP.F16.E4M3.UNPACK_B R36, R36 ;  /* 0x00000024ff24723e */ /* 0x000fca00020006ff */
[----:B------:R-:W-:-:S05]  /*4d520*/  HADD2.F32 R36, -RZ, R36.H0_H0 ;  /* 0x20000024ff247230 */ /* 0x000fca0000004100 */
[----:B------:R-:W-:-:S04]  /*4d530*/  FMUL R36, R36, UR24 ;  /* 0x0000001824247c20 */ /* 0x000fc80008400000 */
[----:B--2---:R-:W-:Y:S02]  /*4d540*/  FFMA R36, R235, UR21, R36 ;  /* 0x00000015eb247c23 */ /* 0x004fe40008000024 */
[----:B------:R-:W2:Y:S04]  /*4d550*/  LDL.LU R235, [R1+0xe98] ;  /* 0x000e980001eb7983 */ /* 0x000ea80000300800 */
[----:B------:R-:W3:Y:S04]  /*4d560*/  LDL.LU R234, [R1+0xe9c] ;  /* 0x000e9c0001ea7983 */ /* 0x000ee80000300800 */
[----:B------:R-:W3:Y:S01]  /*4d570*/  LDL.LU.64 R136, [R1+0x18] ;  /* 0x0000180001887983 */ /* 0x000ee20000300a00 */
[----:B------:R-:W-:-:S05]  /*4d580*/  F2FP.SATFINITE.E4M3.F32.PACK_AB_MERGE_C R36, RZ, R36, RZ ;  /* 0x00000024ff24723e */ /* 0x000fca00048070ff */
[----:B------:R0:W-:Y:S02]  /*4d590*/  @!P2 STG.E.U8 desc[UR22][R34.64+0xf9], R36 ;  /* 0x0000f9242200a986 */ /* 0x0001e4000c101116 */
[----:B0-----:R-:W-:Y:S01]  /*4d5a0*/  PRMT R36, RZ, 0x7610, R36 ;  /* 0x00007610ff247816 */ /* 0x001fe20000000024 */
[----:B------:R-:W0:Y:S05]  /*4d5b0*/  @!P3 LDC.64 R34, c[0x0][0x5c0] ;  /* 0x00017000ff22bb82 */ /* 0x000e2a0000000a00 */
[----:B------:R-:W4:Y:S01]  /*4d5c0*/  @!P3 LDG.E.U8 R36, desc[UR22][R24.64+0x100] ;  /* 0x000100161824b981 */ /* 0x000f22000c1e1100 */
[----:B0-----:R-:W-:-:S05]  /*4d5d0*/  @!P3 IADD3 R34, P4, R16, R34, RZ ;  /* 0x000000221022b210 */ /* 0x001fca0007f9e0ff */
[----:B------:R-:W-:Y:S01]  /*4d5e0*/  @!P3 IMAD.X R35, R29, 0x1, R35, P4 ;  /* 0x000000011d23b824 */ /* 0x000fe200020e0623 */
[----:B----4-:R-:W-:-:S04]  /*4d5f0*/  LOP3.LUT R36, R36, 0xff, RZ, 0xc0, !PT ;  /* 0x000000ff24247812 */ /* 0x010fc800078ec0ff */
[----:B------:R-:W-:-:S05]  /*4d600*/  F2FP.F16.E4M3.UNPACK_B R36, R36 ;  /* 0x00000024ff24723e */ /* 0x000fca00020006ff */
[----:B------:R-:W-:-:S05]  /*4d610*/  HADD2.F32 R36, -RZ, R36.H0_H0 ;  /* 0x20000024ff247230 */ /* 0x000fca0000004100 */
[----:B------:R-:W-:-:S04]  /*4d620*/  FMUL R36, R36, UR24 ;  /* 0x0000001824247c20 */ /* 0x000fc80008400000 */
[----:B------:R-:W-:Y:S01]  /*4d630*/  FFMA R36, R37, UR21, R36 ;  /* 0x0000001525247c23 */ /* 0x000fe20008000024 */
[----:B------:R-:W-:Y:S01]  /*4d640*/  LOP3.LUT P2, RZ, R11, 0x10000000, RZ, 0xc0, !PT ;  /* 0x100000000bff7812 */ /* 0x000fe2000784c0ff */
[----:B------:R-:W4:Y:S04]  /*4d650*/  LDL.LU R37, [R1+0xea0] ;  /* 0x000ea00001257983 */ /* 0x000f280000300800 */
[----:B------:R-:W4:Y:S01]  /*4d660*/  LDL.LU.64 R78, [R1+0x10] ;  /* 0x00001000014e7983 */ /* 0x000f220000300a00 */
[----:B------:R-:W-:-:S05]  /*4d670*/  F2FP.SATFINITE.E4M3.F32.PACK_AB_MERGE_C R36, RZ, R36, RZ ;  /* 0x00000024ff24723e */ /* 0x000fca00048070ff */
[----:B------:R0:W-:Y:S01]  /*4d680*/  @!P3 STG.E.U8 desc[UR22][R34.64+0x100], R36 ;  /* 0x000100242200b986 */ /* 0x0001e2000c101116 */
[----:B------:R-:W-:Y:S02]  /*4d690*/  ISETP.LT.OR P3, PT, R27, 0x102, !P0 ;  /* 0x000001021b00780c */ /* 0x000fe40004761670 */
[----:B0-----:R-:W-:-:S11]  /*4d6a0*/  PRMT R36, RZ, 0x7610, R36 ;  /* 0x00007610ff247816 */ /* 0x001fd60000000024 */
[----:B------:R-:W0:Y:S01]  /*4d6b0*/  @!P3 LDC.64 R34, c[0x0][0x5c0] ;  /* 0x00017000ff22bb82 */ /* 0x000e220000000a00 */
[----:B------:R-:W2:Y:S01]  /*4d6c0*/  @!P3 LDG.E.U8 R36, desc[UR22][R24.64+0x101] ;  /* 0x000101161824b981 */ /* 0x000ea2000c1e1100 */
[----:B0-----:R-:W-:-:S05]  /*4d6d0*/  @!P3 IADD3 R34, P4, R16, R34, RZ ;  /* 0x000000221022b210 */ /* 0x001fca0007f9e0ff */
[----:B------:R-:W-:Y:S01]  /*4d6e0*/  @!P3 IMAD.X R35, R29, 0x1, R35, P4 ;  /* 0x000000011d23b824 */ /* 0x000fe200020e0623 */
[----:B------:R-:W-:Y:S02]  /*4d6f0*/  LOP3.LUT P4, RZ, R11, 0x80000000, RZ, 0xc0, !PT ;  /* 0x800000000bff7812 */ /* 0x000fe4000788c0ff */
[----:B--2---:R-:W-:-:S04]  /*4d700*/  LOP3.LUT R36, R36, 0xff, RZ, 0xc0, !PT ;  /* 0x000000ff24247812 */ /* 0x004fc800078ec0ff */
[----:B------:R-:W-:-:S05]  /*4d710*/  F2FP.F16.E4M3.UNPACK_B R36, R36 ;  /* 0x00000024ff24723e */ /* 0x000fca00020006ff */
[----:B------:R-:W-:-:S05]  /*4d720*/  HADD2.F32 R36, -RZ, R36.H0_H0 ;  /* 0x20000024ff247230 */ /* 0x000fca0000004100 */
[----:B------:R-:W-:-:S04]  /*4d730*/  FMUL R36, R36, UR24 ;  /* 0x0000001824247c20 */ /* 0x000fc80008400000 */
[----:B------:R-:W-:Y:S02]  /*4d740*/  FFMA R36, R235, UR21, R36 ;  /* 0x00000015eb247c23 */ /* 0x000fe40008000024 */
[----:B------:R-:W2:Y:S03]  /*4d750*/  LDL.LU R235, [R1+0xea4] ;  /* 0x000ea40001eb7983 */ /* 0x000ea60000300800 */
[----:B------:R-:W-:-:S05]  /*4d760*/  F2FP.SATFINITE.E4M3.F32.PACK_AB_MERGE_C R36, RZ, R36, RZ ;  /* 0x00000024ff24723e */ /* 0x000fca00048070ff */
[----:B------:R0:W-:Y:S02]  /*4d770*/  @!P3 STG.E.U8 desc[UR22][R34.64+0x101], R36 ;  /* 0x000101242200b986 */ /* 0x0001e4000c101116 */
[----:B0-----:R-:W-:-:S06]  /*4d780*/  PRMT R34, RZ, 0x7610, R34 ;  /* 0x00007610ff227816 */ /* 0x001fcc0000000022 */
[----:B------:R-:W3:Y:S02]  /*4d790*/  @!P4 LDG.E.U8 R34, desc[UR22][R18.64+0x100] ;  /* 0x000100161222c981 */ /* 0x000ee4000c1e1100 */
[----:B---3--:R-:W-:-:S04]  /*4d7a0*/  LOP3.LUT R34, R34, 0xff, RZ, 0xc0, !PT ;  /* 0x000000ff22227812 */ /* 0x008fc800078ec0ff */
[----:B------:R-:W-:-:S05]  /*4d7b0*/  F2FP.F16.E4M3.UNPACK_B R34, R34 ;  /* 0x00000022ff22723e */ /* 0x000fca00020006ff */
[----:B------:R-:W-:-:S05]  /*4d7c0*/  HADD2.F32 R34, -RZ, R34.H0_H0 ;  /* 0x20000022ff227230 */ /* 0x000fca0000004100 */
[----:B------:R-:W-:-:S04]  /*4d7d0*/  FMUL R34, R34, UR24 ;  /* 0x0000001822227c20 */ /* 0x000fc80008400000 */
[----:B------:R-:W-:-:S05]  /*4d7e0*/  FFMA R34, R234, UR21, R34 ;  /* 0x00000015ea227c23 */ /* 0x000fca0008000022 */
[----:B------:R-:W-:Y:S02]  /*4d7f0*/  F2FP.SATFINITE.E4M3.F32.PACK_AB_MERGE_C R36, RZ, R34, RZ ;  /* 0x00000022ff24723e */ /* 0x000fe400048070ff */
[----:B------:R-:W-:-:S03]  /*4d800*/  PRMT R34, RZ, 0x7610, R34 ;  /* 0x00007610ff227816 */ /* 0x000fc60000000022 */
[----:B------:R0:W-:Y:S04]  /*4d810*/  @!P4 STG.E.U8 desc[UR22][R136.64+0x100], R36 ;  /* 0x000100248800c986 */ /* 0x0001e8000c101116 */
[----:B------:R-:W3:Y:S01]  /*4d820*/  @!P2 LDG.E.U8 R34, desc[UR22][R18.64+0x101] ;  /* 0x000101161222a981 */ /* 0x000ee2000c1e1100 */
[----:B------:R-:W-:Y:S02]  /*4d830*/  ISETP.LT.OR P3, PT, R27, 0x109, !P0 ;  /* 0x000001091b00780c */ /* 0x000fe40004761670 */
[----:B0-----:R-:W-:Y:S02]  /*4d840*/  PRMT R36, RZ, 0x7610, R36 ;  /* 0x00007610ff247816 */ /* 0x001fe40000000024 */
[----:B---3--:R-:W-:-:S04]  /*4d850*/  LOP3.LUT R34, R34, 0xff, RZ, 0xc0, !PT ;  /* 0x000000ff22227812 */ /* 0x008fc800078ec0ff */
[----:B------:R-:W-:-:S05]  /*4d860*/  F2FP.F16.E4M3.UNPACK_B R34, R34 ;  /* 0x00000022ff22723e */ /* 0x000fca00020006ff */
[----:B------:R-:W-:-:S05]  /*4d870*/  HADD2.F32 R34, -RZ, R34.H0_H0 ;  /* 0x20000022ff227230 */ /* 0x000fca0000004100 */
[----:B------:R-:W-:-:S04]  /*4d880*/  FMUL R34, R34, UR24 ;  /* 0x0000001822227c20 */ /* 0x000fc80008400000 */
[----:B----4-:R-:W-:Y:S02]  /*4d890*/  FFMA R34, R37, UR21, R34 ;  /* 0x0000001525227c23 */ /* 0x010fe40008000022 */
[----:B------:R-:W3:Y:S04]  /*4d8a0*/  LDL.LU R37, [R1+0xea8] ;  /* 0x000ea80001257983 */ /* 0x000ee80000300800 */
[----:B------:R-:W4:Y:S01]  /*4d8b0*/  LDL.LU R234, [R1+0xeac] ;  /* 0x000eac0001ea7983 */ /* 0x000f220000300800 */
[----:B------:R-:W-:-:S05]  /*4d8c0*/  F2FP.SATFINITE.E4M3.F32.PACK_AB_MERGE_C R34, RZ, R34, RZ ;  /* 0x00000022ff22723e */ /* 0x000fca00048070ff */
[----:B------:R0:W-:Y:S04]  /*4d8d0*/  @!P2 STG.E.U8 desc[UR22][R78.64+0x101], R34 ;  /* 0x000101224e00a986 */ /* 0x0001e8000c101116 */
[----:B------:R-:W2:Y:S01]  /*4d8e0*/  @!P3 LDG.E.U8 R36, desc[UR22][R24.64+0x108] ;  /* 0x000108161824b981 */ /* 0x000ea2000c1e1100 */
[----:B0-----:R-:W0:Y:S03]  /*4d8f0*/  @!P3 LDC.64 R34, c[0x0][0x5c0] ;  /* 0x00017000ff22bb82 */ /* 0x001e260000000a00 */
[----:B------:R-:W4:Y:S01]  /*4d900*/  LDL.LU.64 R78, [R1+0x28] ;  /* 0x00002800014e7983 */ /* 0x000f220000300a00 */
[----:B0-----:R-:W-:-:S05]  /*4d910*/  @!P3 IADD3 R34, P4, R16, R34, RZ ;  /* 0x000000221022b210 */ /* 0x001fca0007f9e0ff */
[----:B------:R-:W-:Y:S01]  /*4d920*/  @!P3 IMAD.X R35, R29, 0x1, R35, P4 ;  /* 0x000000011d23b824 */ /* 0x000fe200020e0623 */
[----:B--2---:R-:W-:-:S04]  /*4d930*/  LOP3.LUT R36, R36, 0xff, RZ, 0xc0, !PT ;  /* 0x000000ff24247812 */ /* 0x004fc800078ec0ff */
[----:B------:R-:W-:-:S05]  /*4d940*/  F2FP.F16.E4M3.UNPACK_B R36, R36 ;  /* 0x00000024ff24723e */ /* 0x000fca00020006ff */
[----:B------:R-:W-:-:S05]  /*4d950*/  HADD2.F32 R36, -RZ, R36.H0_H0 ;  /* 0x20000024ff247230 */ /* 0x000fca0000004100 */
[----:B------:R-:W-:-:S04]  /*4d960*/  FMUL R36, R36, UR24 ;  /* 0x0000001824247c20 */ /* 0x000fc80008400000 */
[----:B------:R-:W-:Y:S01]  /*4d970*/  FFMA R36, R235, UR21, R36 ;  /* 0x00000015eb247c23 */ /* 0x000fe20008000024 */
[----:B------:R-:W-:Y:S01]  /*4d980*/  LOP3.LUT P2, RZ, R11, 0x2000000, RZ, 0xc0, !PT ;  /* 0x020000000bff7812 */ /* 0x000fe2000784c0ff */
[----:B------:R-:W2:Y:S03]  /*4d990*/  LDL.LU R235, [R1+0xeb0] ;  /* 0x000eb00001eb7983 */ /* 0x000ea60000300800 */
[----:B------:R-:W-:-:S05]  /*4d9a0*/  F2FP.SATFINITE.E4M3.F32.PACK_AB_MERGE_C R36, RZ, R36, RZ ;  /* 0x00000024ff24723e */ /* 0x000fca00048070ff */
[----:B------:R0:W-:Y:S01]  /*4d9b0*/  @!P3 STG.E.U8 desc[UR22][R34.64+0x108], R36 ;  /* 0x000108242200b986 */ /* 0x0001e2000c101116 */
[----:B------:R-:W-:Y:S02]  /*4d9c0*/  ISETP.LT.OR P3, PT, R27, 0x10a, !P0 ;  /* 0x0000010a1b00780c */ /* 0x000fe40004761670 */
[----:B0-----:R-:W-:-:S11]  /*4d9d0*/  PRMT R36, RZ, 0x7610, R36 ;  /* 0x00007610ff247816 */ /* 0x001fd60000000024 */
[----:B------:R-:W0:Y:S01]  /*4d9e0*/  @!P3 LDC.64 R34, c[0x0][0x5c0] ;  /* 0x00017000ff22bb82 */ /* 0x000e220000000a00 */
[----:B------:R-:W3:Y:S01]  /*4d9f0*/  @!P3 LDG.E.U8 R36, desc[UR22][R24.64+0x109] ;  /* 0x000109161824b981 */ /* 0x000ee2000c1e1100 */
[----:B0-----:R-:W-:-:S05]  /*4da00*/  @!P3 IADD3 R34, P4, R16, R34, RZ ;  /* 0x000000221022b210 */ /* 0x001fca0007f9e0ff */
[----:B------:R-:W-:Y:S01]  /*4da10*/  @!P3 IMAD.X R35, R29, 0x1, R35, P4 ;  /* 0x000000011d23b824 */ /* 0x000fe200020e0623 */
[----:B------:R-:W-:Y:S02]  /*4da20*/  LOP3.LUT P4, RZ, R11, 0x40000000, RZ, 0xc0, !PT ;  /* 0x400000000bff7812 */ /* 0x000fe4000788c0ff */
        /* <DEDUP_REMOVED lines=15> */
[----:B------:R-:W-:Y:S02]  /*4db20*/  F2FP.SATFINITE.E4M3.F32.PACK_AB_MERGE_C R36, RZ, R34, RZ ;  /* 0x00000022ff24723e */ /* 0x000fe400048070ff */
[----:B------:R-:W-:-:S03]  /*4db30*/  PRMT R34, RZ, 0x7610, R34 ;  /* 0x00007610ff227816 */ /* 0x000fc60000000022 */
[----:B------:R0:W-:Y:S04]  /*4db40*/  @!P4 STG.E.U8 desc[UR22][R78.64+0x108], R36 ;  /* 0x000108244e00c986 */ /* 0x0001e8000c101116 */
[----:B------:R-:W4:Y:S01]  /*4db50*/  @!P2 LDG.E.U8 R34, desc[UR22][R18.64+0x109] ;  /* 0x000109161222a981 */ /* 0x000f22000c1e1100 */
[----:B------:R-:W-:Y:S02]  /*4db60*/  ISETP.LT.OR P3, PT, R27, 0x111, !P0 ;  /* 0x000001111b00780c */ /* 0x000fe40004761670 */
[----:B0-----:R-:W-:Y:S02]  /*4db70*/  PRMT R36, RZ, 0x7610, R36 ;  /* 0x00007610ff247816 */ /* 0x001fe40000000024 */
[----:B----4-:R-:W-:-:S04]  /*4db80*/  LOP3.LUT R34, R34, 0xff, RZ, 0xc0, !PT ;  /* 0x000000ff22227812 */ /* 0x010fc800078ec0ff */
[----:B------:R-:W-:-:S05]  /*4db90*/  F2FP.F16.E4M3.UNPACK_B R34, R34 ;  /* 0x00000022ff22723e */ /* 0x000fca00020006ff */
[----:B------:R-:W-:-:S05]  /*4dba0*/  HADD2.F32 R34, -RZ, R34.H0_H0 ;  /* 0x20000022ff227230 */ /* 0x000fca0000004100 */
[----:B------:R-:W-:-:S04]  /*4dbb0*/  FMUL R34, R34, UR24 ;  /* 0x0000001822227c20 */ /* 0x000fc80008400000 */
[----:B--2---:R-:W-:Y:S02]  /*4dbc0*/  FFMA R34, R235, UR21, R34 ;  /* 0x00000015eb227c23 */ /* 0x004fe40008000022 */
[----:B------:R-:W2:Y:S04]  /*4dbd0*/  LDL.LU R235, [R1+0xeb8] ;  /* 0x000eb80001eb7983 */ /* 0x000ea80000300800 */
[----:B------:R-:W4:Y:S04]  /*4dbe0*/  LDL.LU R234, [R1+0xebc] ;  /* 0x000ebc0001ea7983 */ /* 0x000f280000300800 */
[----:B------:R-:W4:Y:S01]  /*4dbf0*/  LDL.LU.64 R78, [R1+0x20] ;  /* 0x00002000014e7983 */ /* 0x000f220000300a00 */
[----:B------:R-:W-:-:S05]  /*4dc00*/  F2FP.SATFINITE.E4M3.F32.PACK_AB_MERGE_C R34, RZ, R34, RZ ;  /* 0x00000022ff22723e */ /* 0x000fca00048070ff */
[----:B------:R0:W-:Y:S04]  /*4dc10*/  @!P2 STG.E.U8 desc[UR22][R86.64+0x109], R34 ;  /* 0x000109225600a986 */ /* 0x0001e8000c101116 */
[----:B------:R-:W3:Y:S01]  /*4dc20*/  @!P3 LDG.E.U8 R36, desc[UR22][R24.64+0x110] ;  /* 0x000110161824b981 */ /* 0x000ee2000c1e1100 */
[----:B0-----:R-:W0:Y:S02]  /*4dc30*/  @!P3 LDC.64 R34, c[0x0][0x5c0] ;  /* 0x00017000ff22bb82 */ /* 0x001e240000000a00 */
[----:B0-----:R-:W-:-:S05]  /*4dc40*/  @!P3 IADD3 R34, P4, R16, R34, RZ ;  /* 0x000000221022b210 */ /* 0x001fca0007f9e0ff */
[----:B------:R-:W-:Y:S01]  /*4dc50*/  @!P3 IMAD.X R35, R29, 0x1, R35, P4 ;  /* 0x000000011d23b824 */ /* 0x000fe200020e0623 */
[----:B---3--:R-:W-:-:S04]  /*4dc60*/  LOP3.LUT R36, R36, 0xff, RZ, 0xc0, !PT ;  /* 0x000000ff24247812 */ /* 0x008fc800078ec0ff */
[----:B------:R-:W-:-:S05]  /*4dc70*/  F2FP.F16.E4M3.UNPACK_B R36, R36 ;  /* 0x00000024ff24723e */ /* 0x000fca00020006ff */
[----:B------:R-:W-:-:S05]  /*4dc80*/  HADD2.F32 R36, -RZ, R36.H0_H0 ;  /* 0x20000024ff247230 */ /* 0x000fca0000004100 */
[----:B------:R-:W-:-:S04]  /*4dc90*/  FMUL R36, R36, UR24 ;  /* 0x0000001824247c20 */ /* 0x000fc80008400000 */
[----:B------:R-:W-:Y:S01]  /*4dca0*/  FFMA R36, R37, UR21, R36 ;  /* 0x0000001525247c23 */ /* 0x000fe20008000024 */
[----:B------:R-:W-:Y:S01]  /*4dcb0*/  LOP3.LUT P2, RZ, R11, 0x400000, RZ, 0xc0, !PT ;  /* 0x004000000bff7812 */ /* 0x000fe2000784c0ff */
[----:B------:R-:W3:Y:S03]  /*4dcc0*/  LDL.LU R37, [R1+0xec0] ;  /* 0x000ec00001257983 */ /* 0x000ee60000300800 */
        /* <DEDUP_REMOVED lines=34> */
[----:B---3--:R-:W-:Y:S02]  /*4def0*/  FFMA R34, R37, UR21, R34 ;  /* 0x0000001525227c23 */ /* 0x008fe40008000022 */
[----:B------:R-:W3:Y:S04]  /*4df00*/  LDL.LU R37, [R1+0xec8] ;  /* 0x000ec80001257983 */ /* 0x000ee80000300800 */
[----:B------:R-:W4:Y:S04]  /*4df10*/  LDL.LU R234, [R1+0xecc] ;  /* 0x000ecc0001ea7983 */ /* 0x000f280000300800 */
[----:B------:R-:W4:Y:S01]  /*4df20*/  LDL.LU.64 R78, [R1+0x40] ;  /* 0x00004000014e7983 */ /* 0x000f220000300a00 */
[----:B------:R-:W-:-:S05]  /*4df30*/  F2FP.SATFINITE.E4M3.F32.PACK_AB_MERGE_C R34, RZ, R34, RZ ;  /* 0x00000022ff22723e */ /* 0x000fca00048070ff */
[----:B------:R0:W-:Y:S04]  /*4df40*/  @!P2 STG.E.U8 desc[UR22][R138.64+0x111], R34 ;  /* 0x000111228a00a986 */ /* 0x0001e8000c101116 */
[----:B------:R-:W2:Y:S01]  /*4df50*/  @!P3 LDG.E.U8 R36, desc[UR22][R24.64+0x118] ;  /* 0x000118161824b981 */ /* 0x000ea2000c1e1100 */
[----:B0-----:R-:W0:Y:S02]  /*4df60*/  @!P3 LDC.64 R34, c[0x0][0x5c0] ;  /* 0x00017000ff22bb82 */ /* 0x001e240000000a00 */
        /* <DEDUP_REMOVED lines=59> */
[----:B------:R-:W3:Y:S04]  /*4e320*/  LDL.LU R37, [R1+0xee0] ;  /* 0x000ee00001257983 */ /* 0x000ee80000300800 */
[----:B------:R-:W3:Y:S01]  /*4e330*/  LDL.LU.64 R78, [R1+0x30] ;  /* 0x00003000014e7983 */ /* 0x000ee20000300a00 */
        /* <DEDUP_REMOVED lines=1376> */
[----:B------:R-:W-:-:S03]  /*53940*/  F2FP.SATFINITE.E4M3.F32.PACK_AB_MERGE_C R34, RZ, R34, RZ ;  /* 0x00000022ff22723e */ /* 0x000fc600048070ff */
[----:B------:R-:W4:Y:S04]  /*53950*/  LDL.LU R234, [R1+0x1090] ;  /* 0x0010900001ea7983 */ /* 0x000f280000300800 */
[----:B------:R0:W-:Y:S04]  /*53960*/  @!P2 STG.E.U8 desc[UR22][R78.64+0x1f1], R34 ;  /* 0x0001f1224e00a986 */ /* 0x0001e8000c101116 */
[----:B------:R-:W2:Y:S01]  /*53970*/  @!P3 LDG.E.U8 R36, desc[UR22][R24.64+0x1f8] ;  /* 0x0001f8161824b981 */ /* 0x000ea2000c1e1100 */
[----:B0-----:R-:W0:Y:S03]  /*53980*/  @!P3 LDC.64 R34, c[0x0][0x5c0] ;  /* 0x00017000ff22bb82 */ /* 0x001e260000000a00 */
[----:B------:R-:W4:Y:S01]  /*53990*/  LDL.LU.64 R78, [R1+0x178] ;  /* 0x00017800014e7983 */ /* 0x000f220000300a00 */
[----:B------:R-:W-:-:S03]  /*539a0*/  LOP3.LUT P2, RZ, R28, 0x80, RZ, 0xc0, !PT ;  /* 0x000000801cff7812 */ /* 0x000fc6000784c0ff */
[----:B------:R-:W4:Y:S01]  /*539b0*/  LDL.LU R77, [R1+0x1094] ;  /* 0x00109400014d7983 */ /* 0x000f220000300800 */
[----:B0-----:R-:W-:-:S05]  /*539c0*/  @!P3 IADD3 R34, P4, R16, R34, RZ ;  /* 0x000000221022b210 */ /* 0x001fca0007f9e0ff */
[----:B------:R-:W-:Y:S01]  /*539d0*/  @!P3 IMAD.X R35, R29, 0x1, R35, P4 ;  /* 0x000000011d23b824 */ /* 0x000fe200020e0623 */
[----:B--2---:R-:W-:-:S04]  /*539e0*/  LOP3.LUT R36, R36, 0xff, RZ, 0xc0, !PT ;  /* 0x000000ff24247812 */ /* 0x004fc800078ec0ff */
[----:B------:R-:W-:-:S05]  /*539f0*/  F2FP.F16.E4M3.UNPACK_B R36, R36 ;  /* 0x00000024ff24723e */ /* 0x000fca00020006ff */
[----:B------:R-:W-:-:S05]  /*53a00*/  HADD2.F32 R36, -RZ, R36.H0_H0 ;  /* 0x20000024ff247230 */ /* 0x000fca0000004100 */
[----:B------:R-:W-:-:S04]  /*53a10*/  FMUL R36, R36, UR24 ;  /* 0x0000001824247c20 */ /* 0x000fc80008400000 */
[----:B------:R-:W-:Y:S02]  /*53a20*/  FFMA R36, R235, UR21, R36 ;  /* 0x00000015eb247c23 */ /* 0x000fe40008000024 */
        /* <DEDUP_REMOVED lines=15> */
[----:B------:R-:W-:Y:S01]  /*53b20*/  @!P3 STG.E.U8 desc[UR22][R34.64+0x1f9], R37 ;  /* 0x0001f9252200b986 */ /* 0x000fe2000c101116 */
[----:B------:R-:W-:Y:S02]  /*53b30*/  LOP3.LUT P3, RZ, R28, 0x400, RZ, 0xc0, !PT ;  /* 0x000004001cff7812 */ /* 0x000fe4000786c0ff */
[----:B------:R-:W-:-:S11]  /*53b40*/  PRMT R24, RZ, 0x7610, R24 ;  /* 0x00007610ff187816 */ /* 0x000fd60000000018 */
[----:B------:R-:W3:Y:S02]  /*53b50*/  @!P3 LDG.E.U8 R24, desc[UR22][R18.64+0x1f8] ;  /* 0x0001f8161218b981 */ /* 0x000ee4000c1e1100 */
[----:B---3--:R-:W-:-:S04]  /*53b60*/  LOP3.LUT R24, R24, 0xff, RZ, 0xc0, !PT ;  /* 0x000000ff18187812 */ /* 0x008fc800078ec0ff */
[----:B------:R-:W-:-:S05]  /*53b70*/  F2FP.F16.E4M3.UNPACK_B R24, R24 ;  /* 0x00000018ff18723e */ /* 0x000fca00020006ff */
[----:B------:R-:W-:-:S05]  /*53b80*/  HADD2.F32 R24, -RZ, R24.H0_H0 ;  /* 0x20000018ff187230 */ /* 0x000fca0000004100 */
[----:B------:R-:W-:-:S04]  /*53b90*/  FMUL R24, R24, UR24 ;  /* 0x0000001818187c20 */ /* 0x000fc80008400000 */
[----:B----4-:R-:W-:-:S05]  /*53ba0*/  FFMA R24, R80, UR21, R24 ;  /* 0x0000001550187c23 */ /* 0x010fca0008000018 */
[----:B------:R-:W-:-:S05]  /*53bb0*/  F2FP.SATFINITE.E4M3.F32.PACK_AB_MERGE_C R24, RZ, R24, RZ ;  /* 0x00000018ff18723e */ /* 0x000fca00048070ff */
[----:B------:R0:W-:Y:S02]  /*53bc0*/  @!P3 STG.E.U8 desc[UR22][R136.64+0x1f8], R24 ;  /* 0x0001f8188800b986 */ /* 0x0001e4000c101116 */
[----:B0-----:R-:W-:-:S06]  /*53bd0*/  PRMT R24, RZ, 0x7610, R24 ;  /* 0x00007610ff187816 */ /* 0x001fcc0000000018 */
[----:B------:R-:W3:Y:S01]  /*53be0*/  @!P2 LDG.E.U8 R24, desc[UR22][R18.64+0x1f9] ;  /* 0x0001f9161218a981 */ /* 0x000ee2000c1e1100 */
[----:B------:R-:W-:Y:S02]  /*53bf0*/  LOP3.LUT P0, RZ, R28, 0x20, RZ, 0xc0, !PT ;  /* 0x000000201cff7812 */ /* 0x000fe4000780c0ff */
[----:B---3--:R-:W-:-:S04]  /*53c00*/  LOP3.LUT R18, R24, 0xff, RZ, 0xc0, !PT ;  /* 0x000000ff18127812 */ /* 0x008fc800078ec0ff */
[----:B------:R-:W-:-:S05]  /*53c10*/  F2FP.F16.E4M3.UNPACK_B R18, R18 ;  /* 0x00000012ff12723e */ /* 0x000fca00020006ff */
[----:B------:R-:W-:-:S05]  /*53c20*/  HADD2.F32 R18, -RZ, R18.H0_H0 ;  /* 0x20000012ff127230 */ /* 0x000fca0000004100 */
[----:B------:R-:W-:-:S04]  /*53c30*/  FMUL R18, R18, UR24 ;  /* 0x0000001812127c20 */ /* 0x000fc80008400000 */
[----:B------:R-:W-:Y:S01]  /*53c40*/  FFMA R18, R234, UR21, R18 ;  /* 0x00000015ea127c23 */ /* 0x000fe20008000012 */
[----:B------:R-:W-:Y:S01]  /*53c50*/  LOP3.LUT P4, RZ, R28, 0x10, RZ, 0xc0, !PT ;  /* 0x000000101cff7812 */ /* 0x000fe2000788c0ff */
[----:B------:R-:W3:Y:S03]  /*53c60*/  LDL.LU R234, [R1+0x109c] ;  /* 0x00109c0001ea7983 */ /* 0x000ee60000300800 */
[----:B------:R-:W-:Y:S02]  /*53c70*/  F2FP.SATFINITE.E4M3.F32.PACK_AB_MERGE_C R25, RZ, R18, RZ ;  /* 0x00000012ff19723e */ /* 0x000fe400048070ff */
[----:B------:R-:W-:-:S03]  /*53c80*/  PRMT R18, RZ, 0x7610, R18 ;  /* 0x00007610ff127816 */ /* 0x000fc60000000012 */
[----:B------:R-:W-:Y:S04]  /*53c90*/  @!P2 STG.E.U8 desc[UR22][R78.64+0x1f9], R25 ;  /* 0x0001f9194e00a986 */ /* 0x000fe8000c101116 */
        /* <DEDUP_REMOVED lines=17> */
[----:B------:R-:W2:Y:S01]  /*53db0*/  LDL.LU R235, [R1+0x10a0] ;  /* 0x0010a00001eb7983 */ /* 0x000ea20000300800 */
[----:B------:R-:W-:-:S03]  /*53dc0*/  LOP3.LUT P0, RZ, R28, 0x8, RZ, 0xc0, !PT ;  /* 0x000000081cff7812 */ /* 0x000fc6000780c0ff */
[----:B------:R-:W4:Y:S01]  /*53dd0*/  LDL.LU R77, [R1+0x10a4] ;  /* 0x0010a400014d7983 */ /* 0x000f220000300800 */
[----:B------:R-:W-:-:S03]  /*53de0*/  F2FP.SATFINITE.E4M3.F32.PACK_AB_MERGE_C R18, RZ, R18, RZ ;  /* 0x00000012ff12723e */ /* 0x000fc600048070ff */
[----:B------:R-:W4:Y:S04]  /*53df0*/  LDL.LU.64 R136, [R1+0x180] ;  /* 0x0001800001887983 */ /* 0x000f280000300a00 */
[----:B------:R0:W-:Y:S02]  /*53e00*/  @!P4 STG.E.U8 desc[UR22][R172.64+0x101], R18 ;  /* 0x00010112ac00c986 */ /* 0x0001e4000c101116 */
[----:B0-----:R-:W0:Y:S02]  /*53e10*/  @!P2 LDC.64 R18, c[0x0][0x5c0] ;  /* 0x00017000ff12ab82 */ /* 0x001e240000000a00 */
[----:B0-----:R-:W-:-:S05]  /*53e20*/  @!P2 IADD3 R18, P3, R52, R18, RZ ;  /* 0x000000123412a210 */ /* 0x001fca0007f7e0ff */
[----:B------:R-:W-:Y:S01]  /*53e30*/  @!P2 IMAD.X R19, R116, 0x1, R19, P3 ;  /* 0x000000017413a824 */ /* 0x000fe200018e0613 */
[----:B------:R-:W-:-:S13]  /*53e40*/  ISETP.LT.OR P3, PT, R27, 0x101, !P1 ;  /* 0x000001011b00780c */ /* 0x000fda0004f61670 */
[----:B------:R-:W3:Y:S01]  /*53e50*/  @!P3 LDG.E.U8 R24, desc[UR22][R22.64+0x100] ;  /* 0x000100161618b981 */ /* 0x000ee2000c1e1100 */
[----:B------:R-:W-:Y:S02]  /*53e60*/  ISETP.LT.OR P2, PT, R27, 0x102, !P1 ;  /* 0x000001021b00780c */ /* 0x000fe40004f41670 */
        /* <DEDUP_REMOVED lines=9> */
[----:B------:R0:W-:Y:S02]  /*53f00*/  @!P3 STG.E.U8 desc[UR22][R18.64+0x100], R24 ;  /* 0x000100181200b986 */ /* 0x0001e4000c101116 */
[----:B0-----:R-:W-:Y:S01]  /*53f10*/  PRMT R24, RZ, 0x7610, R24 ;  /* 0x00007610ff187816 */ /* 0x001fe20000000018 */
[----:B------:R-:W0:Y:S05]  /*53f20*/  @!P2 LDC.64 R18, c[0x0][0x5c0] ;  /* 0x00017000ff12ab82 */ /* 0x000e2a0000000a00 */
[----:B------:R-:W2:Y:S01]  /*53f30*/  @!P2 LDG.E.U8 R24, desc[UR22][R22.64+0x101] ;  /* 0x000101161618a981 */ /* 0x000ea2000c1e1100 */
        /* <DEDUP_REMOVED lines=28> */
[----:B------:R-:W3:Y:S01]  /*54100*/  LDL.LU R234, [R1+0x10b0] ;  /* 0x0010b00001ea7983 */ /* 0x000ee20000300800 */
        /* <DEDUP_REMOVED lines=9> */
[----:B------:R-:W2:Y:S01]  /*541a0*/  @!P3 LDG.E.U8 R24, desc[UR22][R22.64+0x108] ;  /* 0x000108161618b981 */ /* 0x000ea2000c1e1100 */
[----:B------:R-:W-:Y:S02]  /*541b0*/  ISETP.LT.OR P2, PT, R27, 0x10a, !P1 ;  /* 0x0000010a1b00780c */ /* 0x000fe40004f41670 */
[----:B--2---:R-:W-:-:S04]  /*541c0*/  LOP3.LUT R24, R24, 0xff, RZ, 0xc0, !PT ;  /* 0x000000ff18187812 */ /* 0x004fc800078ec0ff */
[----:B------:R-:W-:-:S05]  /*541d0*/  F2FP.F16.E4M3.UNPACK_B R24, R24 ;  /* 0x00000018ff18723e */ /* 0x000fca00020006ff */
[----:B------:R-:W-:-:S05]  /*541e0*/  HADD2.F32 R24, -RZ, R24.H0_H0 ;  /* 0x20000018ff187230 */ /* 0x000fca0000004100 */
[----:B------:R-:W-:-:S04]  /*541f0*/  FMUL R24, R24, UR24 ;  /* 0x0000001818187c20 */ /* 0x000fc80008400000 */
[----:B------:R-:W-:Y:S01]  /*54200*/  FFMA R24, R235, UR21, R24 ;  /* 0x00000015eb187c23 */ /* 0x000fe20008000018 */
[----:B------:R-:W-:Y:S01]  /*54210*/  LOP3.LUT P4, RZ, R10, 0x40000000, RZ, 0xc0, !PT ;  /* 0x400000000aff7812 */ /* 0x000fe2000788c0ff */
[----:B------:R-:W2:Y:S04]  /*54220*/  LDL.LU R235, [R1+0x10b8] ;  /* 0x0010b80001eb7983 */ /* 0x000ea80000300800 */
[----:B------:R-:W2:Y:S01]  /*54230*/  LDL.LU.64 R78, [R1+0x188] ;  /* 0x00018800014e7983 */ /* 0x000ea20000300a00 */
[----:B------:R-:W-:-:S05]  /*54240*/  F2FP.SATFINITE.E4M3.F32.PACK_AB_MERGE_C R24, RZ, R24, RZ ;  /* 0x00000018ff18723e */ /* 0x000fca00048070ff */
[----:B------:R0:W-:Y:S02]  /*54250*/  @!P3 STG.E.U8 desc[UR22][R18.64+0x108], R24 ;  /* 0x000108181200b986 */ /* 0x0001e4000c101116 */
[----:B0-----:R-:W-:Y:S01]  /*54260*/  PRMT R24, RZ, 0x7610, R24 ;  /* 0x00007610ff187816 */ /* 0x001fe20000000018 */
[----:B------:R-:W0:Y:S05]  /*54270*/  @!P2 LDC.64 R18, c[0x0][0x5c0] ;  /* 0x00017000ff12ab82 */ /* 0x000e2a0000000a00 */
[----:B------:R-:W3:Y:S01]  /*54280*/  @!P2 LDG.E.U8 R24, desc[UR22][R22.64+0x109] ;  /* 0x000109161618a981 */ /* 0x000ee2000c1e1100 */
[----:B0-----:R-:W-:-:S05]  /*54290*/  @!P2 IADD3 R18, P3, R120, R18, RZ ;  /* 0x000000127812a210 */ /* 0x001fca0007f7e0ff */
[----:B------:R-:W-:Y:S01]  /*542a0*/  @!P2 IMAD.X R19, R122, 0x1, R19, P3 ;  /* 0x000000017a13a824 */ /* 0x000fe200018e0613 */
        /* <DEDUP_REMOVED lines=82> */
[----:B------:R-:W-:-:S05]  /*547d0*/  F2FP.SATFINITE.E4M3.F32.PACK_AB_MERGE_C R18, RZ, R18, RZ ;  /* 0x00000012ff12723e */ /* 0x000fca00048070ff */
[----:B------:R0:W-:Y:S02]  /*547e0*/  @!P4 STG.E.U8 desc[UR22][R78.64+0x119], R18 ;  /* 0x000119124e00c986 */ /* 0x0001e4000c101116 */
[----:B0-----:R-:W0:Y:S02]  /*547f0*/  @!P2 LDC.64 R18, c[0x0][0x5c0] ;  /* 0x00017000ff12ab82 */ /* 0x001e240000000a00 */
[----:B------:R-:W4:Y:S01]  /*54800*/  LDL.LU.64 R78, [R1+0x1b8] ;  /* 0x0001b800014e7983 */ /* 0x000f220000300a00 */
        /* <DEDUP_REMOVED lines=192> */
[----:B------:R-:W-:Y:S01]  /*55410*/  FFMA R18, R77, UR21, R18 ;  /* 0x000000154d127c23 */ /* 0x000fe20008000012 */
[----:B------:R-:W-:Y:S01]  /*55420*/  ISETP.LT.OR P2, PT, R27, 0x139, !P1 ;  /* 0x000001391b00780c */ /* 0x000fe20004f41670 */
[----:B------:R-:W4:Y:S03]  /*55430*/  LDL.LU R77, [R1+0x1110] ;  /* 0x00111000014d7983 */ /* 0x000f260000300800 */
[----:B------:R-:W-:Y:S02]  /*55440*/  F2FP.SATFINITE.E4M3.F32.PACK_AB_MERGE_C R24, RZ, R18, RZ ;  /* 0x00000012ff18723e */ /* 0x000fe400048070ff */
[----:B------:R-:W-:-:S03]  /*55450*/  PRMT R18, RZ, 0x7610, R18 ;  /* 0x00007610ff127816 */ /* 0x000fc60000000012 */
[----:B------:R0:W-:Y:S04]  /*55460*/  @!P0 STG.E.U8 desc[UR22][R136.64+0x138], R24 ;  /* 0x0001381888008986 */ /* 0x0001e8000c101116 */
[----:B------:R-:W3:Y:S01]  /*55470*/  @!P4 LDG.E.U8 R18, desc[UR22][R20.64+0x139] ;  /* 0x000139161412c981 */ /* 0x000ee2000c1e1100 */
[----:B0-----:R-:W-:Y:S02]  /*55480*/  PRMT R24, RZ, 0x7610, R24 ;  /* 0x00007610ff187816 */ /* 0x001fe40000000018 */
        /* <DEDUP_REMOVED lines=35> */
[----:B------:R-:W-:Y:S02]  /*556c0*/  FFMA R24, R77, UR21, R24 ;  /* 0x000000154d187c23 */ /* 0x000fe40008000018 */
[----:B------:R-:W4:Y:S03]  /*556d0*/  LDL.LU R77, [R1+0x111c] ;  /* 0x00111c00014d7983 */ /* 0x000f260000300800 */
        /* <DEDUP_REMOVED lines=19> */
[----:B--2---:R-:W-:Y:S02]  /*55810*/  FFMA R18, R235, UR21, R18 ;  /* 0x00000015eb127c23 */ /* 0x004fe40008000012 */
[----:B------:R-:W2:Y:S01]  /*55820*/  LDL.LU R235, [R1+0x1120] ;  /* 0x0011200001eb7983 */ /* 0x000ea20000300800 */
[----:B------:R-:W-:-:S03]  /*55830*/  LOP3.LUT P0, RZ, R10, 0x10000, RZ, 0xc0, !PT ;  /* 0x000100000aff7812 */ /* 0x000fc6000780c0ff */
[----:B------:R-:W3:Y:S01]  /*55840*/  LDL.LU R234, [R1+0x1124] ;  /* 0x0011240001ea7983 */ /* 0x000ee20000300800 */
[----:B------:R-:W-:-:S03]  /*55850*/  F2FP.SATFINITE.E4M3.F32.PACK_AB_MERGE_C R18, RZ, R18, RZ ;  /* 0x00000012ff12723e */ /* 0x000fc600048070ff */
[----:B------:R-:W3:Y:S04]  /*55860*/  LDL.LU.64 R136, [R1+0x200] ;  /* 0x0002000001887983 */ /* 0x000ee80000300a00 */
[----:B------:R0:W-:Y:S02]  /*55870*/  @!P4 STG.E.U8 desc[UR22][R78.64+0x141], R18 ;  /* 0x000141124e00c986 */ /* 0x0001e4000c101116 */
[----:B0-----:R-:W0:Y:S02]  /*55880*/  @!P2 LDC.64 R18, c[0x0][0x5c0] ;  /* 0x00017000ff12ab82 */ /* 0x001e240000000a00 */
[----:B0-----:R-:W-:-:S05]  /*55890*/  @!P2 IADD3 R18, P3, R44, R18, RZ ;  /* 0x000000122c12a210 */ /* 0x001fca0007f7e0ff */
[----:B------:R-:W-:Y:S01]  /*558a0*/  @!P2 IMAD.X R19, R58, 0x1, R19, P3 ;  /* 0x000000013a13a824 */ /* 0x000fe200018e0613 */
[----:B------:R-:W-:-:S13]  /*558b0*/  ISETP.LT.OR P3, PT, R27, 0x141, !P1 ;  /* 0x000001411b00780c */ /* 0x000fda0004f61670 */
[----:B------:R-:W4:Y:S01]  /*558c0*/  @!P3 LDG.E.U8 R24, desc[UR22][R22.64+0x140] ;  /* 0x000140161618b981 */ /* 0x000f22000c1e1100 */
[----:B------:R-:W-:Y:S02]  /*558d0*/  ISETP.LT.OR P2, PT, R27, 0x142, !P1 ;  /* 0x000001421b00780c */ /* 0x000fe40004f41670 */
        /* <DEDUP_REMOVED lines=29> */
[----:B------:R-:W-:Y:S01]  /*55ab0*/  FFMA R18, R234, UR21, R18 ;  /* 0x00000015ea127c23 */ /* 0x000fe20008000012 */
[----:B------:R-:W-:Y:S01]  /*55ac0*/  ISETP.LT.OR P2, PT, R27, 0x149, !P1 ;  /* 0x000001491b00780c */ /* 0x000fe20004f41670 */
[----:B------:R-:W3:Y:S03]  /*55ad0*/  LDL.LU R234, [R1+0x1130] ;  /* 0x0011300001ea7983 */ /* 0x000ee60000300800 */
[----:B------:R-:W-:Y:S02]  /*55ae0*/  F2FP.SATFINITE.E4M3.F32.PACK_AB_MERGE_C R24, RZ, R18, RZ ;  /* 0x00000012ff18723e */ /* 0x000fe400048070ff */
[----:B------:R-:W-:-:S03]  /*55af0*/  PRMT R18, RZ, 0x7610, R18 ;  /* 0x00007610ff127816 */ /* 0x000fc60000000012 */
[----:B------:R0:W-:Y:S04]  /*55b00*/  @!P0 STG.E.U8 desc[UR22][R136.64+0x148], R24 ;  /* 0x0001481888008986 */ /* 0x0001e8000c101116 */
[----:B------:R-:W4:Y:S01]  /*55b10*/  @!P4 LDG.E.U8 R18, desc[UR22][R20.64+0x149] ;  /* 0x000149161412c981 */ /* 0x000f22000c1e1100 */
[----:B0-----:R-:W-:Y:S02]  /*55b20*/  PRMT R24, RZ, 0x7610, R24 ;  /* 0x00007610ff187816 */ /* 0x001fe40000000018 */
[----:B----4-:R-:W-:-:S04]  /*55b30*/  LOP3.LUT R18, R18, 0xff, RZ, 0xc0, !PT ;  /* 0x000000ff12127812 */ /* 0x010fc800078ec0ff */
[----:B------:R-:W-:-:S05]  /*55b40*/  F2FP.F16.E4M3.UNPACK_B R18, R18 ;  /* 0x00000012ff12723e */ /* 0x000fca00020006ff */
[----:B------:R-:W-:-:S05]  /*55b50*/  HADD2.F32 R18, -RZ, R18.H0_H0 ;  /* 0x20000012ff127230 */ /* 0x000fca0000004100 */
[----:B------:R-:W-:-:S04]  /*55b60*/  FMUL R18, R18, UR24 ;  /* 0x0000001812127c20 */ /* 0x000fc80008400000 */
[----:B------:R-:W-:Y:S01]  /*55b70*/  FFMA R18, R77, UR21, R18 ;  /* 0x000000154d127c23 */ /* 0x000fe20008000012 */
[----:B------:R-:W-:Y:S01]  /*55b80*/  LOP3.LUT P0, RZ, R10, 0x4000, RZ, 0xc0, !PT ;  /* 0x000040000aff7812 */ /* 0x000fe2000780c0ff */
[----:B------:R-:W4:Y:S03]  /*55b90*/  LDL.LU R77, [R1+0x1134] ;  /* 0x00113400014d7983 */ /* 0x000f260000300800 */
        /* <DEDUP_REMOVED lines=143> */
[----:B------:R-:W-:Y:S02]  /*56490*/  ISETP.LT.OR P2, PT, R27, 0x161, !P1 ;  /* 0x000001611b00780c */ /* 0x000fe40004f41670 */
[----:B------:R-:W-:Y:S01]  /*564a0*/  PRMT R24, RZ, 0x7610, R24 ;  /* 0x00007610ff187816 */ /* 0x000fe20000000018 */
[----:B------:R-:W3:Y:S01]  /*564b0*/  LDL.LU R234, [R1+0x1160] ;  /* 0x0011600001ea7983 */ /* 0x000ee20000300800 */
[----:B------:R-:W-:-:S05]  /*564c0*/  F2FP.SATFINITE.E4M3.F32.PACK_AB_MERGE_C R18, RZ, R18, RZ ;  /* 0x00000012ff12723e */ /* 0x000fca00048070ff */
[----:B------:R0:W-:Y:S02]  /*564d0*/  @!P0 STG.E.U8 desc[UR22][R136.64+0x160], R18 ;  /* 0x0001601288008986 */ /* 0x0001e4000c101116 */
[----:B0-----:R-:W-:-:S06]  /*564e0*/  PRMT R18, RZ, 0x7610, R18 ;  /* 0x00007610ff127816 */ /* 0x001fcc0000000012 */
[----:B------:R-:W2:Y:S02]  /*564f0*/  @!P4 LDG.E.U8 R18, desc[UR22][R20.64+0x161] ;  /* 0x000161161412c981 */ /* 0x000ea4000c1e1100 */
        /* <DEDUP_REMOVED lines=46> */
[----:B------:R-:W-:Y:S02]  /*567e0*/  ISETP.LT.OR P2, PT, R27, 0x169, !P1 ;  /* 0x000001691b00780c */ /* 0x000fe40004f41670 */
[----:B------:R-:W-:Y:S01]  /*567f0*/  PRMT R24, RZ, 0x7610, R24 ;  /* 0x00007610ff187816 */ /* 0x000fe20000000018 */
[----:B------:R-:W2:Y:S01]  /*56800*/  LDL.LU R235, [R1+0x1170] ;  /* 0x0011700001eb7983 */ /* 0x000ea20000300800 */
        /* <DEDUP_REMOVED lines=49> */
[----:B------:R0:W-:Y:S02]  /*56b20*/  @!P0 STG.E.U8 desc[UR22][R182.64+0x170], R18 ;  /* 0x00017012b6008986 */ /* 0x0001e4000c101116 */
[----:B0-----:R-:W-:-:S06]  /*56b30*/  PRMT R18, RZ, 0x7610, R18 ;  /* 0x00007610ff127816 */ /* 0x001fcc0000000012 */
[----:B------:R-:W4:Y:S01]  /*56b40*/  @!P4 LDG.E.U8 R18, desc[UR22][R20.64+0x171] ;  /* 0x000171161412c981 */ /* 0x000f22000c1e1100 */
[----:B------:R-:W-:Y:S02]  /*56b50*/  ISETP.LT.OR P2, PT, R27, 0x171, !P1 ;  /* 0x000001711b00780c */ /* 0x000fe40004f41670 */
[----:B------:R-:W-:Y:S02]  /*56b60*/  PRMT R24, RZ, 0x7610, R24 ;  /* 0x00007610ff187816 */ /* 0x000fe40000000018 */
        /* <DEDUP_REMOVED lines=348> */
[----:B------:R-:W-:Y:S02]  /*58130*/  @!P2 IMAD.X R19, R185, 0x1, R19, P3 ;  /* 0x00000001b913a824 */ /* 0x000fe400018e0613 */
[----:B------:R-:W2:Y:S04]  /*58140*/  LDL.LU R185, [R1+0x1510] ;  /* 0x0015100001b97983 */ /* 0x000ea80000300800 */
[----:B------:R-:W2:Y:S01]  /*58150*/  LDL.LU.64 R78, [R1+0x2a8] ;  /* 0x0002a800014e7983 */ /* 0x000ea20000300a00 */
        /* <DEDUP_REMOVED lines=15> */
[----:B------:R-:W-:Y:S02]  /*58250*/  ISETP.LT.OR P2, PT, R27, 0x1a9, !P1 ;  /* 0x000001a91b00780c */ /* 0x000fe40004f41670 */
[----:B------:R-:W-:Y:S01]  /*58260*/  PRMT R24, RZ, 0x7610, R24 ;  /* 0x00007610ff187816 */ /* 0x000fe20000000018 */
[----:B------:R-:W4:Y:S01]  /*58270*/  LDL.LU R77, [R1+0x11f0] ;  /* 0x0011f000014d7983 */ /* 0x000f220000300800 */
        /* <DEDUP_REMOVED lines=8> */
[----:B------:R-:W-:-:S05]  /*58300*/  FFMA R18, R235, UR21, R18 ;  /* 0x00000015eb127c23 */ /* 0x000fca0008000012 */
[----:B------:R-:W-:-:S05]  /*58310*/  F2FP.SATFINITE.E4M3.F32.PACK_AB_MERGE_C R18, RZ, R18, RZ ;  /* 0x00000012ff12723e */ /* 0x000fca00048070ff */
[----:B------:R0:W-:Y:S02]  /*58320*/  @!P4 STG.E.U8 desc[UR22][R78.64+0x1a9], R18 ;  /* 0x0001a9124e00c986 */ /* 0x0001e4000c101116 */
[----:B0-----:R-:W0:Y:S02]  /*58330*/  @!P2 LDC.64 R18, c[0x0][0x5c0] ;  /* 0x00017000ff12ab82 */ /* 0x001e240000000a00 */
[----:B0-----:R-:W-:Y:S02]  /*58340*/  @!P2 IADD3 R18, P3, R188, R18, RZ ;  /* 0x00000012bc12a210 */ /* 0x001fe40007f7e0ff */
[----:B------:R-:W-:Y:S01]  /*58350*/  LOP3.LUT P0, RZ, R9, 0x400000, RZ, 0xc0, !PT ;  /* 0x0040000009ff7812 */ /* 0x000fe2000780c0ff */
[----:B------:R-:W2:Y:S02]  /*58360*/  LDL.LU R188, [R1+0x150c] ;  /* 0x00150c0001bc7983 */ /* 0x000ea40000300800 */
[----:B------:R-:W-:Y:S01]  /*58370*/  @!P2 IMAD.X R19, R189, 0x1, R19, P3 ;  /* 0x00000001bd13a824 */ /* 0x000fe200018e0613 */
[C---:B------:R-:W-:Y:S01]  /*58380*/  ISETP.LT.OR P3, PT, R27.reuse, 0x1a9, !P1 ;  /* 0x000001a91b00780c */ /* 0x040fe20004f61670 */
[----:B------:R-:W2:Y:S01]  /*58390*/  LDL.LU R189, [R1+0x1508] ;  /* 0x0015080001bd7983 */ /* 0x000ea20000300800 */
[----:B------:R-:W-:-:S03]  /*583a0*/  ISETP.LT.OR P2, PT, R27, 0x1aa, !P1 ;  /* 0x000001aa1b00780c */ /* 0x000fc60004f41670 */
[----:B------:R-:W2:Y:S08]  /*583b0*/  LDL.LU R235, [R1+0x11f4] ;  /* 0x0011f40001eb7983 */ /* 0x000eb00000300800 */
[----:B------:R-:W3:Y:S02]  /*583c0*/  @!P3 LDG.E.U8 R24, desc[UR22][R22.64+0x1a8] ;  /* 0x0001a8161618b981 */ /* 0x000ee4000c1e1100 */
        /* <DEDUP_REMOVED lines=8> */
[----:B0-----:R-:W-:Y:S01]  /*58450*/  PRMT R24, RZ, 0x7610, R24 ;  /* 0x00007610ff187816 */ /* 0x001fe20000000018 */
[----:B------:R-:W0:Y:S05]  /*58460*/  @!P2 LDC.64 R18, c[0x0][0x5c0] ;  /* 0x00017000ff12ab82 */ /* 0x000e2a0000000a00 */
[----:B------:R-:W4:Y:S01]  /*58470*/  @!P2 LDG.E.U8 R24, desc[UR22][R22.64+0x1a9] ;  /* 0x0001a9161618a981 */ /* 0x000f22000c1e1100 */
[----:B0-----:R-:W-:-:S03]  /*58480*/  @!P2 IADD3 R18, P3, R190, R18, RZ ;  /* 0x00000012be12a210 */ /* 0x001fc60007f7e0ff */
[----:B------:R-:W3:Y:S02]  /*58490*/  LDL.LU R190, [R1+0x1504] ;  /* 0x0015040001be7983 */ /* 0x000ee40000300800 */
[----:B------:R-:W-:Y:S02]  /*584a0*/  @!P2 IMAD.X R19, R191, 0x1, R19, P3 ;  /* 0x00000001bf13a824 */ /* 0x000fe400018e0613 */
[----:B------:R-:W3:Y:S01]  /*584b0*/  LDL.LU R191, [R1+0x1500] ;  /* 0x0015000001bf7983 */ /* 0x000ee20000300800 */
        /* <DEDUP_REMOVED lines=20> */
[----:B---3--:R0:W-:Y:S02]  /*58600*/  @!P0 STG.E.U8 desc[UR22][R190.64+0x1b0], R18 ;  /* 0x0001b012be008986 */ /* 0x0081e4000c101116 */
[----:B0-----:R-:W-:-:S06]  /*58610*/  PRMT R18, RZ, 0x7610, R18 ;  /* 0x00007610ff127816 */ /* 0x001fcc0000000012 */
[----:B------:R-:W3:Y:S02]  /*58620*/  @!P4 LDG.E.U8 R18, desc[UR22][R20.64+0x1b1] ;  /* 0x0001b1161412c981 */ /* 0x000ee4000c1e1100 */
        /* <DEDUP_REMOVED lines=8> */
[----:B0-----:R-:W-:-:S05]  /*586b0*/  @!P2 IADD3 R18, P3, R230, R18, RZ ;  /* 0x00000012e612a210 */ /* 0x001fca0007f7e0ff */
[----:B------:R-:W-:Y:S01]  /*586c0*/  @!P2 IMAD.X R19, R186, 0x1, R19, P3 ;  /* 0x00000001ba13a824 */ /* 0x000fe200018e0613 */
[----:B------:R-:W-:Y:S02]  /*586d0*/  ISETP.LT.OR P3, PT, R27, 0x1b1, !P1 ;  /* 0x000001b11b00780c */ /* 0x000fe40004f61670 */
[----:B------:R-:W-:Y:S01]  /*586e0*/  LOP3.LUT P0, RZ, R9, 0x100000, RZ, 0xc0, !PT ;  /* 0x0010000009ff7812 */ /* 0x000fe2000780c0ff */
[----:B------:R-:W3:Y:S01]  /*586f0*/  LDL.LU R186, [R1+0x14fc] ;  /* 0x0014fc0001ba7983 */ /* 0x000ee20000300800 */
[----:B------:R-:W-:-:S03]  /*58700*/  ISETP.LT.OR P2, PT, R27, 0x1b2, !P1 ;  /* 0x000001b21b00780c */ /* 0x000fc60004f41670 */
[----:B------:R-:W3:Y:S06]  /*58710*/  LDL.LU R234, [R1+0x1204] ;  /* 0x0012040001ea7983 */ /* 0x000eec0000300800 */
[----:B------:R-:W4:Y:S02]  /*58720*/  @!P3 LDG.E.U8 R24, desc[UR22][R22.64+0x1b0] ;  /* 0x0001b0161618b981 */ /* 0x000f24000c1e1100 */
        /* <DEDUP_REMOVED lines=8> */
[----:B0-----:R-:W-:Y:S01]  /*587b0*/  PRMT R24, RZ, 0x7610, R24 ;  /* 0x00007610ff187816 */ /* 0x001fe20000000018 */
[----:B------:R-:W0:Y:S05]  /*587c0*/  @!P2 LDC.64 R18, c[0x0][0x5c0] ;  /* 0x00017000ff12ab82 */ /* 0x000e2a0000000a00 */
[----:B------:R-:W2:Y:S01]  /*587d0*/  @!P2 LDG.E.U8 R24, desc[UR22][R22.64+0x1b1] ;  /* 0x0001b1161618a981 */ /* 0x000ea2000c1e1100 */
[----:B0-----:R-:W-:-:S05]  /*587e0*/  @!P2 IADD3 R18, P3, R231, R18, RZ ;  /* 0x00000012e712a210 */ /* 0x001fca0007f7e0ff */
[----:B------:R-:W-:Y:S02]  /*587f0*/  @!P2 IMAD.X R19, R187, 0x1, R19, P3 ;  /* 0x00000001bb13a824 */ /* 0x000fe400018e0613 */
[----:B------:R-:W4:Y:S01]  /*58800*/  LDL.LU R187, [R1+0x14f8] ;  /* 0x0014f80001bb7983 */ /* 0x000f220000300800 */
        /* <DEDUP_REMOVED lines=20> */
[----:B----4-:R0:W-:Y:S02]  /*58950*/  @!P0 STG.E.U8 desc[UR22][R186.64+0x1b8], R18 ;  /* 0x0001b812ba008986 */ /* 0x0101e4000c101116 */
        /* <DEDUP_REMOVED lines=12> */
[----:B------:R-:W4:Y:S02]  /*58a20*/  LDL.LU R112, [R1+0x14f4] ;  /* 0x0014f40001707983 */ /* 0x000f240000300800 */
[----:B------:R-:W-:Y:S01]  /*58a30*/  @!P2 IMAD.X R19, R113, 0x1, R19, P3 ;  /* 0x000000017113a824 */ /* 0x000fe200018e0613 */
[C---:B------:R-:W-:Y:S01]  /*58a40*/  ISETP.LT.OR P3, PT, R27.reuse, 0x1b9, !P1 ;  /* 0x000001b91b00780c */ /* 0x040fe20004f61670 */
[----:B------:R-:W4:Y:S01]  /*58a50*/  LDL.LU R113, [R1+0x14f0] ;  /* 0x0014f00001717983 */ /* 0x000f220000300800 */
[----:B------:R-:W-:-:S03]  /*58a60*/  ISETP.LT.OR P2, PT, R27, 0x1ba, !P1 ;  /* 0x000001ba1b00780c */ /* 0x000fc60004f41670 */
[----:B------:R-:W4:Y:S08]  /*58a70*/  LDL.LU R77, [R1+0x1214] ;  /* 0x00121400014d7983 */ /* 0x000f300000300800 */
[----:B------:R-:W2:Y:S02]  /*58a80*/  @!P3 LDG.E.U8 R24, desc[UR22][R22.64+0x1b8] ;  /* 0x0001b8161618b981 */ /* 0x000ea4000c1e1100 */
        /* <DEDUP_REMOVED lines=8> */
[----:B0-----:R-:W-:Y:S01]  /*58b10*/  PRMT R24, RZ, 0x7610, R24 ;  /* 0x00007610ff187816 */ /* 0x001fe20000000018 */
[----:B------:R-:W0:Y:S05]  /*58b20*/  @!P2 LDC.64 R18, c[0x0][0x5c0] ;  /* 0x00017000ff12ab82 */ /* 0x000e2a0000000a00 */
[----:B------:R-:W3:Y:S01]  /*58b30*/  @!P2 LDG.E.U8 R24, desc[UR22][R22.64+0x1b9] ;  /* 0x0001b9161618a981 */ /* 0x000ee2000c1e1100 */
[----:B0-----:R-:W-:-:S03]  /*58b40*/  @!P2 IADD3 R18, P3, R114, R18, RZ ;  /* 0x000000127212a210 */ /* 0x001fc60007f7e0ff */
[----:B------:R-:W2:Y:S02]  /*58b50*/  LDL.LU R114, [R1+0x14ec] ;  /* 0x0014ec0001727983 */ /* 0x000ea40000300800 */
[----:B------:R-:W-:Y:S02]  /*58b60*/  @!P2 IMAD.X R19, R115, 0x1, R19, P3 ;  /* 0x000000017313a824 */ /* 0x000fe400018e0613 */
[----:B------:R-:W2:Y:S01]  /*58b70*/  LDL.LU R115, [R1+0x14e8] ;  /* 0x0014e80001737983 */ /* 0x000ea20000300800 */
        /* <DEDUP_REMOVED lines=20> */
[----:B--2---:R0:W-:Y:S02]  /*58cc0*/  @!P0 STG.E.U8 desc[UR22][R114.64+0x1c0], R18 ;  /* 0x0001c01272008986 */ /* 0x0041e4000c101116 */
        /* <DEDUP_REMOVED lines=67> */
[----:B------:R-:W3:Y:S02]  /*59100*/  LDL.LU R104, [R1+0x14d4] ;  /* 0x0014d40001687983 */ /* 0x000ee40000300800 */
[----:B------:R-:W-:Y:S01]  /*59110*/  @!P2 IMAD.X R19, R105, 0x1, R19, P3 ;  /* 0x000000016913a824 */ /* 0x000fe200018e0613 */
[C---:B------:R-:W-:Y:S01]  /*59120*/  ISETP.LT.OR P3, PT, R27.reuse, 0x1c9, !P1 ;  /* 0x000001c91b00780c */ /* 0x040fe20004f61670 */
[----:B------:R-:W3:Y:S01]  /*59130*/  LDL.LU R105, [R1+0x14d0] ;  /* 0x0014d00001697983 */ /* 0x000ee20000300800 */
[----:B------:R-:W-:-:S03]  /*59140*/  ISETP.LT.OR P2, PT, R27, 0x1ca, !P1 ;  /* 0x000001ca1b00780c */ /* 0x000fc60004f41670 */
[----:B------:R-:W3:Y:S08]  /*59150*/  LDL.LU R234, [R1+0x1234] ;  /* 0x0012340001ea7983 */ /* 0x000ef00000300800 */
[----:B------:R-:W4:Y:S02]  /*59160*/  @!P3 LDG.E.U8 R24, desc[UR22][R22.64+0x1c8] ;  /* 0x0001c8161618b981 */ /* 0x000f24000c1e1100 */
[----:B----4-:R-:W-:-:S04]  /*59170*/  LOP3.LUT R24, R24, 0xff, RZ, 0xc0, !PT ;  /* 0x000000ff18187812 */ /* 0x010fc800078ec0ff */
[----:B------:R-:W-:-:S05]  /*59180*/  F2FP.F16.E4M3.UNPACK_B R24, R24 ;  /* 0x00000018ff18723e */ /* 0x000fca00020006ff */
[----:B------:R-:W-:-:S05]  /*59190*/  HADD2.F32 R24, -RZ, R24.H0_H0 ;  /* 0x20000018ff187230 */ /* 0x000fca0000004100 */
[----:B------:R-:W-:-:S04]  /*591a0*/  FMUL R24, R24, UR24 ;  /* 0x0000001818187c20 */ /* 0x000fc80008400000 */
[----:B------:R-:W-:Y:S02]  /*591b0*/  FFMA R24, R77, UR21, R24 ;  /* 0x000000154d187c23 */ /* 0x000fe40008000018 */
[----:B------:R-:W4:Y:S03]  /*591c0*/  LDL.LU R77, [R1+0x1238] ;  /* 0x00123800014d7983 */ /* 0x000f260000300800 */
[----:B------:R-:W-:Y:S02]  /*591d0*/  F2FP.SATFINITE.E4M3.F32.PACK_AB_MERGE_C R25, RZ, R24, RZ ;  /* 0x00000018ff19723e */ /* 0x000fe400048070ff */
[----:B------:R-:W-:-:S03]  /*591e0*/  PRMT R24, RZ, 0x7610, R24 ;  /* 0x00007610ff187816 */ /* 0x000fc60000000018 */
[----:B------:R0:W-:Y:S04]  /*591f0*/  @!P3 STG.E.U8 desc[UR22][R18.64+0x1c8], R25 ;  /* 0x0001c8191200b986 */ /* 0x0001e8000c101116 */
[----:B------:R-:W2:Y:S01]  /*59200*/  @!P2 LDG.E.U8 R24, desc[UR22][R22.64+0x1c9] ;  /* 0x0001c9161618a981 */ /* 0x000ea2000c1e1100 */
[----:B0-----:R-:W0:Y:S02]  /*59210*/  @!P2 LDC.64 R18, c[0x0][0x5c0] ;  /* 0x00017000ff12ab82 */ /* 0x001e240000000a00 */
[----:B0-----:R-:W-:Y:S02]  /*59220*/  @!P2 IADD3 R18, P3, R106, R18, RZ ;  /* 0x000000126a12a210 */ /* 0x001fe40007f7e0ff */
[----:B------:R-:W4:Y:S03]  /*59230*/  LDL.LU R106, [R1+0x14cc] ;  /* 0x0014cc00016a7983 */ /* 0x000f260000300800 */
[----:B------:R-:W-:-:S02]  /*59240*/  @!P2 IMAD.X R19, R107, 0x1, R19, P3 ;  /* 0x000000016b13a824 */ /* 0x000fc400018e0613 */
        /* <DEDUP_REMOVED lines=8> */
[----:B------:R-:W-:Y:S02]  /*592d0*/  F2FP.SATFINITE.E4M3.F32.PACK_AB_MERGE_C R25, RZ, R24, RZ ;  /* 0x00000018ff19723e */ /* 0x000fe400048070ff */
[----:B------:R-:W-:-:S03]  /*592e0*/  PRMT R24, RZ, 0x7610, R24 ;  /* 0x00007610ff187816 */ /* 0x000fc60000000018 */
[----:B------:R0:W-:Y:S04]  /*592f0*/  @!P2 STG.E.U8 desc[UR22][R18.64+0x1c9], R25 ;  /* 0x0001c9191200a986 */ /* 0x0001e8000c101116 */
        /* <DEDUP_REMOVED lines=10> */
[----:B----4-:R-:W-:Y:S04]  /*593a0*/  @!P0 STG.E.U8 desc[UR22][R106.64+0x1d0], R35 ;  /* 0x0001d0236a008986 */ /* 0x010fe8000c101116 */
[----:B------:R-:W4:Y:S01]  /*593b0*/  @!P4 LDG.E.U8 R24, desc[UR22][R20.64+0x1d1] ;  /* 0x0001d1161418c981 */ /* 0x000f22000c1e1100 */
[----:B0-----:R-:W0:Y:S02]  /*593c0*/  @!P2 LDC.64 R18, c[0x0][0x5c0] ;  /* 0x00017000ff12ab82 */ /* 0x001e240000000a00 */
[----:B0-----:R-:W-:Y:S02]  /*593d0*/  @!P2 IADD3 R18, P3, R100, R18, RZ ;  /* 0x000000126412a210 */ /* 0x001fe40007f7e0ff */
[----:B------:R-:W-:Y:S01]  /*593e0*/  LOP3.LUT P0, RZ, R9, 0x1000, RZ, 0xc0, !PT ;  /* 0x0000100009ff7812 */ /* 0x000fe2000780c0ff */
[----:B------:R-:W3:Y:S02]  /*593f0*/  LDL.LU R100, [R1+0x14c4] ;  /* 0x0014c40001647983 */ /* 0x000ee40000300800 */
[----:B------:R-:W-:Y:S01]  /*59400*/  @!P2 IMAD.X R19, R101, 0x1, R19, P3 ;  /* 0x000000016513a824 */ /* 0x000fe200018e0613 */
[----:B------:R-:W-:-:S02]  /*59410*/  ISETP.LT.OR P3, PT, R27, 0x1d1, !P1 ;  /* 0x000001d11b00780c */ /* 0x000fc40004f61670 */
[----:B----4-:R-:W-:Y:S01]  /*59420*/  LOP3.LUT R24, R24, 0xff, RZ, 0xc0, !PT ;  /* 0x000000ff18187812 */ /* 0x010fe200078ec0ff */
[----:B------:R-:W4:Y:S03]  /*59430*/  LDL.LU R101, [R1+0x14c0] ;  /* 0x0014c00001657983 */ /* 0x000f260000300800 */
        /* <DEDUP_REMOVED lines=9> */
[----:B------:R-:W2:Y:S02]  /*594d0*/  @!P3 LDG.E.U8 R24, desc[UR22][R22.64+0x1d0] ;  /* 0x0001d0161618b981 */ /* 0x000ea4000c1e1100 */
[----:B--2---:R-:W-:-:S04]  /*594e0*/  LOP3.LUT R24, R24, 0xff, RZ, 0xc0, !PT ;  /* 0x000000ff18187812 */ /* 0x004fc800078ec0ff */
[----:B------:R-:W-:-:S05]  /*594f0*/  F2FP.F16.E4M3.UNPACK_B R24, R24 ;  /* 0x00000018ff18723e */ /* 0x000fca00020006ff */
[----:B------:R-:W-:-:S05]  /*59500*/  HADD2.F32 R24, -RZ, R24.H0_H0 ;  /* 0x20000018ff187230 */ /* 0x000fca0000004100 */
[----:B------:R-:W-:-:S04]  /*59510*/  FMUL R24, R24, UR24 ;  /* 0x0000001818187c20 */ /* 0x000fc80008400000 */
[----:B------:R-:W-:Y:S02]  /*59520*/  FFMA R24, R235, UR21, R24 ;  /* 0x00000015eb187c23 */ /* 0x000fe40008000018 */
[----:B------:R-:W2:Y:S03]  /*59530*/  LDL.LU R235, [R1+0x1248] ;  /* 0x0012480001eb7983 */ /* 0x000ea60000300800 */
[----:B0-----:R-:W-:Y:S02]  /*59540*/  F2FP.SATFINITE.E4M3.F32.PACK_AB_MERGE_C R25, RZ, R24, RZ ;  /* 0x00000018ff19723e */ /* 0x001fe400048070ff */
[----:B------:R-:W-:-:S03]  /*59550*/  PRMT R24, RZ, 0x7610, R24 ;  /* 0x00007610ff187816 */ /* 0x000fc60000000018 */
[----:B------:R0:W-:Y:S04]  /*59560*/  @!P3 STG.E.U8 desc[UR22][R18.64+0x1d0], R25 ;  /* 0x0001d0191200b986 */ /* 0x0001e8000c101116 */
[----:B------:R-:W3:Y:S01]  /*59570*/  @!P2 LDG.E.U8 R24, desc[UR22][R22.64+0x1d1] ;  /* 0x0001d1161618a981 */ /* 0x000ee2000c1e1100 */
[----:B0-----:R-:W0:Y:S02]  /*59580*/  @!P2 LDC.64 R18, c[0x0][0x5c0] ;  /* 0x00017000ff12ab82 */ /* 0x001e240000000a00 */
[----:B0-----:R-:W-:Y:S02]  /*59590*/  @!P2 IADD3 R18, P3, R102, R18, RZ ;  /* 0x000000126612a210 */ /* 0x001fe40007f7e0ff */
[----:B------:R-:W2:Y:S03]  /*595a0*/  LDL.LU R102, [R1+0x14bc] ;  /* 0x0014bc0001667983 */ /* 0x000ea60000300800 */
[----:B------:R-:W-:-:S02]  /*595b0*/  @!P2 IMAD.X R19, R103, 0x1, R19, P3 ;  /* 0x000000016713a824 */ /* 0x000fc400018e0613 */
        /* <DEDUP_REMOVED lines=10> */
[----:B------:R0:W-:Y:S04]  /*59660*/  @!P2 STG.E.U8 desc[UR22][R18.64+0x1d1], R25 ;  /* 0x0001d1191200a986 */ /* 0x0001e8000c101116 */
        /* <DEDUP_REMOVED lines=8> */
[----:B--2---:R-:W-:Y:S04]  /*596f0*/  @!P0 STG.E.U8 desc[UR22][R102.64+0x1d8], R35 ;  /* 0x0001d82366008986 */ /* 0x004fe8000c101116 */
[----:B------:R-:W2:Y:S01]  /*59700*/  @!P4 LDG.E.U8 R24, desc[UR22][R20.64+0x1d9] ;  /* 0x0001d9161418c981 */ /* 0x000ea2000c1e1100 */
[----:B------:R-:W-:-:S13]  /*59710*/  ISETP.LT.OR P2, PT, R27, 0x1d9, !P1 ;  /* 0x000001d91b00780c */ /* 0x000fda0004f41670 */
[----:B0-----:R-:W0:Y:S02]  /*59720*/  @!P2 LDC.64 R18, c[0x0][0x5c0] ;  /* 0x00017000ff12ab82 */ /* 0x001e240000000a00 */
[----:B0-----:R-:W-:-:S05]  /*59730*/  @!P2 IADD3 R18, P3, R135, R18, RZ ;  /* 0x000000128712a210 */ /* 0x001fca0007f7e0ff */
[----:B------:R-:W-:Y:S01]  /*59740*/  @!P2 IMAD.X R19, R15, 0x1, R19, P3 ;  /* 0x000000010f13a824 */ /* 0x000fe200018e0613 */
[----:B------:R-:W-:Y:S02]  /*59750*/  ISETP.LT.OR P3, PT, R27, 0x1d9, !P1 ;  /* 0x000001d91b00780c */ /* 0x000fe40004f61670 */
[----:B--2---:R-:W-:-:S04]  /*59760*/  LOP3.LUT R24, R24, 0xff, RZ, 0xc0, !PT ;  /* 0x000000ff18187812 */ /* 0x004fc800078ec0ff */
[----:B------:R-:W-:-:S05]  /*59770*/  F2FP.F16.E4M3.UNPACK_B R24, R24 ;  /* 0x00000018ff18723e */ /* 0x000fca00020006ff */
[----:B------:R-:W-:-:S05]  /*59780*/  HADD2.F32 R24, -RZ, R24.H0_H0 ;  /* 0x20000018ff187230 */ /* 0x000fca0000004100 */
[----:B------:R-:W-:-:S04]  /*59790*/  FMUL R24, R24, UR24 ;  /* 0x0000001818187c20 */ /* 0x000fc80008400000 */
[----:B------:R-:W-:Y:S01]  /*597a0*/  FFMA R24, R235, UR21, R24 ;  /* 0x00000015eb187c23 */ /* 0x000fe20008000018 */
[----:B------:R-:W-:Y:S01]  /*597b0*/  ISETP.LT.OR P2, PT, R27, 0x1da, !P1 ;  /* 0x000001da1b00780c */ /* 0x000fe20004f41670 */
[----:B------:R-:W2:Y:S01]  /*597c0*/  LDL.LU R235, [R1+0x1250] ;  /* 0x0012500001eb7983 */ /* 0x000ea20000300800 */
[----:B------:R-:W-:-:S03]  /*597d0*/  LOP3.LUT P0, RZ, R9, 0x400, RZ, 0xc0, !PT ;  /* 0x0000040009ff7812 */ /* 0x000fc6000780c0ff */
[----:B------:R-:W5:Y:S01]  /*597e0*/  LDL.LU R15, [R1+0x14b4] ;  /* 0x0014b400010f7983 */ /* 0x000f620000300800 */
[----:B------:R-:W-:Y:S02]  /*597f0*/  F2FP.SATFINITE.E4M3.F32.PACK_AB_MERGE_C R25, RZ, R24, RZ ;  /* 0x00000018ff19723e */ /* 0x000fe400048070ff */
[----:B------:R-:W-:Y:S01]  /*59800*/  PRMT R24, RZ, 0x7610, R24 ;  /* 0x00007610ff187816 */ /* 0x000fe20000000018 */
[----:B------:R-:W4:Y:S04]  /*59810*/  LDL.LU R77, [R1+0x1254] ;  /* 0x00125400014d7983 */ /* 0x000f280000300800 */
[----:B------:R0:W-:Y:S04]  /*59820*/  @!P4 STG.E.U8 desc[UR22][R100.64+0x1d9], R25 ;  /* 0x0001d9196400c986 */ /* 0x0001e8000c101116 */
[----:B------:R-:W3:Y:S02]  /*59830*/  @!P3 LDG.E.U8 R24, desc[UR22][R22.64+0x1d8] ;  /* 0x0001d8161618b981 */ /* 0x000ee4000c1e1100 */
[----:B---3--:R-:W-:-:S04]  /*59840*/  LOP3.LUT R24, R24, 0xff, RZ, 0xc0, !PT ;  /* 0x000000ff18187812 */ /* 0x008fc800078ec0ff */
[----:B------:R-:W-:-:S05]  /*59850*/  F2FP.F16.E4M3.UNPACK_B R24, R24 ;  /* 0x00000018ff18723e */ /* 0x000fca00020006ff */
[----:B------:R-:W-:-:S05]  /*59860*/  HADD2.F32 R24, -RZ, R24.H0_H0 ;  /* 0x20000018ff187230 */ /* 0x000fca0000004100 */
[----:B------:R-:W-:-:S04]  /*59870*/  FMUL R24, R24, UR24 ;  /* 0x0000001818187c20 */ /* 0x000fc80008400000 */
[----:B------:R-:W-:Y:S01]  /*59880*/  FFMA R24, R234, UR21, R24 ;  /* 0x00000015ea187c23 */ /* 0x000fe20008000018 */
[----:B------:R-:W-:Y:S01]  /*59890*/  LOP3.LUT P4, RZ, R9, 0x200, RZ, 0xc0, !PT ;  /* 0x0000020009ff7812 */ /* 0x000fe2000788c0ff */
[----:B------:R-:W3:Y:S03]  /*598a0*/  LDL.LU R234, [R1+0x1258] ;  /* 0x0012580001ea7983 */ /* 0x000ee60000300800 */
[----:B0-----:R-:W-:-:S05]  /*598b0*/  F2FP.SATFINITE.E4M3.F32.PACK_AB_MERGE_C R25, RZ, R24, RZ ;  /* 0x00000018ff19723e */ /* 0x001fca00048070ff */
[----:B------:R0:W-:Y:S02]  /*598c0*/  @!P3 STG.E.U8 desc[UR22][R18.64+0x1d8], R25 ;  /* 0x0001d8191200b986 */ /* 0x0001e4000c101116 */
[----:B0-----:R-:W0:Y:S01]  /*598d0*/  @!P2 LDC.64 R18, c[0x0][0x5c0] ;  /* 0x00017000ff12ab82 */ /* 0x001e220000000a00 */
[----:B------:R-:W-:Y:S02]  /*598e0*/  PRMT R24, RZ, 0x7610, R24 ;  /* 0x00007610ff187816 */ /* 0x000fe40000000018 */
[----:B0-----:R-:W-:-:S05]  /*598f0*/  @!P2 IADD3 R18, P3, R132, R18, RZ ;  /* 0x000000128412a210 */ /* 0x001fca0007f7e0ff */
[----:B------:R-:W-:Y:S01]  /*59900*/  @!P2 IMAD.X R19, R134, 0x1, R19, P3 ;  /* 0x000000018613a824 */ /* 0x000fe200018e0613 */
[----:B------:R-:W-:-:S13]  /*59910*/  ISETP.LT.OR P3, PT, R27, 0x1da, !P1 ;  /* 0x000001da1b00780c */ /* 0x000fda0004f61670 */
[----:B------:R-:W2:Y:S02]  /*59920*/  @!P3 LDG.E.U8 R24, desc[UR22][R22.64+0x1d9] ;  /* 0x0001d9161618b981 */ /* 0x000ea4000c1e1100 */
[----:B--2---:R-:W-:-:S04]  /*59930*/  LOP3.LUT R24, R24, 0xff, RZ, 0xc0, !PT ;  /* 0x000000ff18187812 */ /* 0x004fc800078ec0ff */
[----:B------:R-:W-:-:S05]  /*59940*/  F2FP.F16.E4M3.UNPACK_B R24, R24 ;  /* 0x00000018ff18723e */ /* 0x000fca00020006ff */
[----:B------:R-:W-:-:S05]  /*59950*/  HADD2.F32 R24, -RZ, R24.H0_H0 ;  /* 0x20000018ff187230 */ /* 0x000fca0000004100 */
[----:B------:R-:W-:-:S04]  /*59960*/  FMUL R24, R24, UR24 ;  /* 0x0000001818187c20 */ /* 0x000fc80008400000 */
[----:B------:R-:W-:Y:S02]  /*59970*/  FFMA R24, R235, UR21, R24 ;  /* 0x00000015eb187c23 */ /* 0x000fe40008000018 */
[----:B------:R-:W2:Y:S03]  /*59980*/  LDL.LU R235, [R1+0x125c] ;  /* 0x00125c0001eb7983 */ /* 0x000ea60000300800 */
        /* <DEDUP_REMOVED lines=11> */
[----:B------:R-:W-:Y:S04]  /*59a40*/  @!P0 STG.E.U8 desc[UR22][R98.64+0x1e0], R35 ;  /* 0x0001e02362008986 */ /* 0x000fe8000c101116 */
[----:B------:R-:W4:Y:S01]  /*59a50*/  @!P4 LDG.E.U8 R24, desc[UR22][R20.64+0x1e1] ;  /* 0x0001e1161418c981 */ /* 0x000f22000c1e1100 */
[----:B------:R-:W-:-:S13]  /*59a60*/  ISETP.LT.OR P0, PT, R27, 0x1e1, !P1 ;  /* 0x000001e11b00780c */ /* 0x000fda0004f01670 */
        /* <DEDUP_REMOVED lines=8> */
[----:B---3--:R-:W-:Y:S01]  /*59af0*/  FFMA R24, R234, UR21, R24 ;  /* 0x00000015ea187c23 */ /* 0x008fe20008000018 */
[----:B------:R-:W-:Y:S01]  /*59b00*/  ISETP.LT.OR P0, PT, R27, 0x1e2, !P1 ;  /* 0x000001e21b00780c */ /* 0x000fe20004f01670 */
[----:B------:R-:W3:Y:S04]  /*59b10*/  LDL.LU R234, [R1+0x1260] ;  /* 0x0012600001ea7983 */ /* 0x000ee80000300800 */
[----:B------:R-:W4:Y:S01]  /*59b20*/  LDL.LU R77, [R1+0x1264] ;  /* 0x00126400014d7983 */ /* 0x000f220000300800 */
        /* <DEDUP_REMOVED lines=8> */
[----:B------:R-:W-:Y:S01]  /*59bb0*/  FFMA R24, R235, UR21, R24 ;  /* 0x00000015eb187c23 */ /* 0x000fe20008000018 */
[----:B------:R-:W-:Y:S01]  /*59bc0*/  LOP3.LUT P4, RZ, R9, 0x80, RZ, 0xc0, !PT ;  /* 0x0000008009ff7812 */ /* 0x000fe2000788c0ff */
[----:B------:R-:W2:Y:S03]  /*59bd0*/  LDL.LU R235, [R1+0x1268] ;  /* 0x0012680001eb7983 */ /* 0x000ea60000300800 */
[----:B0-----:R-:W-:Y:S02]  /*59be0*/  F2FP.SATFINITE.E4M3.F32.PACK_AB_MERGE_C R25, RZ, R24, RZ ;  /* 0x00000018ff19723e */ /* 0x001fe400048070ff */
[----:B------:R-:W-:-:S03]  /*59bf0*/  PRMT R24, RZ, 0x7610, R24 ;  /* 0x00007610ff187816 */ /* 0x000fc60000000018 */
[----:B------:R0:W-:Y:S04]  /*59c00*/  @!P3 STG.E.U8 desc[UR22][R18.64+0x1e0], R25 ;  /* 0x0001e0191200b986 */ /* 0x0001e8000c101116 */
[----:B------:R-:W3:Y:S01]  /*59c10*/  @!P0 LDG.E.U8 R24, desc[UR22][R22.64+0x1e1] ;  /* 0x0001e11616188981 */ /* 0x000ee2000c1e1100 */
[----:B0-----:R-:W0:Y:S02]  /*59c20*/  @!P0 LDC.64 R18, c[0x0][0x5c0] ;  /* 0x00017000ff128b82 */ /* 0x001e240000000a00 */
        /* <DEDUP_REMOVED lines=17> */
[----:B------:R-:W-:Y:S01]  /*59d40*/  FFMA R24, R77, UR21, R24 ;  /* 0x000000154d187c23 */ /* 0x000fe20008000018 */
[C---:B------:R-:W-:Y:S02]  /*59d50*/  LOP3.LUT P0, RZ, R12.reuse, 0x40, RZ, 0xc0, !PT ;  /* 0x000000400cff7812 */ /* 0x040fe4000780c0ff */
[----:B------:R-:W-:Y:S01]  /*59d60*/  LOP3.LUT P2, RZ, R12, 0x80, RZ, 0xc0, !PT ;  /* 0x000000800cff7812 */ /* 0x000fe2000784c0ff */
[----:B------:R-:W4:Y:S01]  /*59d70*/  LDL.LU R77, [R1+0x1270] ;  /* 0x00127000014d7983 */ /* 0x000f220000300800 */
[----:B------:R-:W-:Y:S02]  /*59d80*/  F2FP.SATFINITE.E4M3.F32.PACK_AB_MERGE_C R35, RZ, R24, RZ ;  /* 0x00000018ff23723e */ /* 0x000fe400048070ff */
[----:B------:R-:W-:-:S03]  /*59d90*/  PRMT R24, RZ, 0x7610, R24 ;  /* 0x00007610ff187816 */ /* 0x000fc60000000018 */
[----:B------:R-:W-:Y:S04]  /*59da0*/  @!P3 STG.E.U8 desc[UR22][R94.64+0x1e8], R35 ;  /* 0x0001e8235e00b986 */ /* 0x000fe8000c101116 */
[----:B------:R-:W2:Y:S01]  /*59db0*/  @!P4 LDG.E.U8 R24, desc[UR22][R20.64+0x1e9] ;  /* 0x0001e9161418c981 */ /* 0x000ea2000c1e1100 */
        /* <DEDUP_REMOVED lines=21> */
[----:B0-----:R-:W-:Y:S02]  /*59f10*/  F2FP.SATFINITE.E4M3.F32.PACK_AB_MERGE_C R25, RZ, R24, RZ ;  /* 0x00000018ff19723e */ /* 0x001fe400048070ff */
[----:B------:R-:W-:-:S03]  /*59f20*/  PRMT R24, RZ, 0x7610, R24 ;  /* 0x00007610ff187816 */ /* 0x000fc60000000018 */
[----:B------:R0:W-:Y:S04]  /*59f30*/  @!P3 STG.E.U8 desc[UR22][R18.64+0x1e8], R25 ;  /* 0x0001e8191200b986 */ /* 0x0001e8000c101116 */
[----:B------:R-:W4:Y:S01]  /*59f40*/  @!P2 LDG.E.U8 R24, desc[UR22][R22.64+0x1e9] ;  /* 0x0001e9161618a981 */ /* 0x000f22000c1e1100 */
[----:B0-----:R-:W0:Y:S02]  /*59f50*/  @!P2 LDC.64 R18, c[0x0][0x5c0] ;  /* 0x00017000ff12ab82 */ /* 0x001e240000000a00 */
[----:B0-----:R-:W-:-:S05]  /*59f60*/  @!P2 IADD3 R18, P3, R70, R18, RZ ;  /* 0x000000124612a210 */ /* 0x001fca0007f7e0ff */
[----:B------:R-:W-:Y:S01]  /*59f70*/  @!P2 IMAD.X R19, R71, 0x1, R19, P3 ;  /* 0x000000014713a824 */ /* 0x000fe200018e0613 */
[----:B------:R-:W-:Y:S02]  /*59f80*/  LOP3.LUT P3, RZ, R9, 0x40, RZ, 0xc0, !PT ;  /* 0x0000004009ff7812 */ /* 0x000fe4000786c0ff */
[----:B----4-:R-:W-:-:S04]  /*59f90*/  LOP3.LUT R24, R24, 0xff, RZ, 0xc0, !PT ;  /* 0x000000ff18187812 */ /* 0x010fc800078ec0ff */
[----:B------:R-:W-:-:S05]  /*59fa0*/  F2FP.F16.E4M3.UNPACK_B R24, R24 ;  /* 0x00000018ff18723e */ /* 0x000fca00020006ff */
[----:B------:R-:W-:-:S05]  /*59fb0*/  HADD2.F32 R24, -RZ, R24.H0_H0 ;  /* 0x20000018ff187230 */ /* 0x000fca0000004100 */
[----:B------:R-:W-:-:S04]  /*59fc0*/  FMUL R24, R24, UR24 ;  /* 0x0000001818187c20 */ /* 0x000fc80008400000 */
[----:B------:R-:W-:Y:S01]  /*59fd0*/  FFMA R24, R77, UR21, R24 ;  /* 0x000000154d187c23 */ /* 0x000fe20008000018 */
[----:B------:R-:W-:Y:S01]  /*59fe0*/  PRMT R28, RZ, 0x7610, R28 ;  /* 0x00007610ff1c7816 */ /* 0x000fe2000000001c */
[----:B------:R-:W4:Y:S03]  /*59ff0*/  LDL.LU R77, [R1+0x127c] ;  /* 0x00127c00014d7983 */ /* 0x000f260000300800 */
[----:B------:R-:W-:Y:S02]  /*5a000*/  F2FP.SATFINITE.E4M3.F32.PACK_AB_MERGE_C R25, RZ, R24, RZ ;  /* 0x00000018ff19723e */ /* 0x000fe400048070ff */
[----:B------:R-:W-:-:S03]  /*5a010*/  PRMT R24, RZ, 0x7610, R24 ;  /* 0x00007610ff187816 */ /* 0x000fc60000000018 */
[----:B------:R0:W-:Y:S04]  /*5a020*/  @!P2 STG.E.U8 desc[UR22][R18.64+0x1e9], R25 ;  /* 0x0001e9191200a986 */ /* 0x0001e8000c101116 */
[----:B------:R-:W2:Y:S01]  /*5a030*/  @!P3 LDG.E.U8 R24, desc[UR22][R20.64+0x1f0] ;  /* 0x0001f0161418b981 */ /* 0x000ea2000c1e1100 */
[----:B0-----:R-:W0:Y:S01]  /*5a040*/  @!P6 LDC.64 R18, c[0x0][0x5c0] ;  /* 0x00017000ff12eb82 */ /* 0x001e220000000a00 */
        /* <DEDUP_REMOVED lines=18> */
[----:B------:R-:W-:Y:S04]  /*5a170*/  @!P4 STG.E.U8 desc[UR22][R88.64+0x1f1], R37 ;  /* 0x0001f1255800c986 */ /* 0x000fe8000c101116 */
[----:B------:R-:W4:Y:S01]  /*5a180*/  @!P6 LDG.E.U8 R28, desc[UR22][R22.64+0x1f0] ;  /* 0x0001f016161ce981 */ /* 0x000f22000c1e1100 */
[----:B0-----:R-:W-:-:S05]  /*5a190*/  @!P6 IADD3 R24, P3, R49, R18, RZ ;  /* 0x000000123118e210 */ /* 0x001fca0007f7e0ff */
[----:B------:R-:W-:Y:S02]  /*5a1a0*/  @!P6 IMAD.X R25, R69, 0x1, R19, P3 ;  /* 0x000000014519e824 */ /* 0x000fe400018e0613 */
[----:B------:R-:W0:Y:S01]  /*5a1b0*/  @!P5 LDC.64 R18, c[0x0][0x5c0] ;  /* 0x00017000ff12db82 */ /* 0x000e220000000a00 */
[----:B----4-:R-:W-:-:S04]  /*5a1c0*/  LOP3.LUT R28, R28, 0xff, RZ, 0xc0, !PT ;  /* 0x000000ff1c1c7812 */ /* 0x010fc800078ec0ff */
[----:B------:R-:W-:-:S05]  /*5a1d0*/  F2FP.F16.E4M3.UNPACK_B R28, R28 ;  /* 0x0000001cff1c723e */ /* 0x000fca00020006ff */
[----:B------:R-:W-:-:S05]  /*5a1e0*/  HADD2.F32 R28, -RZ, R28.H0_H0 ;  /* 0x2000001cff1c7230 */ /* 0x000fca0000004100 */
[----:B------:R-:W-:-:S04]  /*5a1f0*/  FMUL R28, R28, UR24 ;  /* 0x000000181c1c7c20 */ /* 0x000fc80008400000 */
[----:B------:R-:W-:Y:S01]  /*5a200*/  FFMA R28, R77, UR21, R28 ;  /* 0x000000154d1c7c23 */ /* 0x000fe2000800001c */
[----:B0-----:R-:W-:Y:S02]  /*5a210*/  @!P5 IADD3 R18, P3, R38, R18, RZ ;  /* 0x000000122612d210 */ /* 0x001fe40007f7e0ff */
[----:B------:R-:W-:Y:S01]  /*5a220*/  ISETP.GE.AND P4, PT, R26, 0x81, PT ;  /* 0x000000811a00780c */ /* 0x000fe20003f86270 */
[----:B------:R-:W4:Y:S01]  /*5a230*/  LDL.LU R77, [R1+0x1288] ;  /* 0x00128800014d7983 */ /* 0x000f220000300800 */
[----:B-1----:R-:W-:Y:S02]  /*5a240*/  F2FP.SATFINITE.E4M3.F32.PACK_AB_MERGE_C R35, RZ, R28, RZ ;  /* 0x0000001cff23723e */ /* 0x002fe400048070ff */
[----:B------:R-:W-:-:S03]  /*5a250*/  PRMT R28, RZ, 0x7610, R28 ;  /* 0x00007610ff1c7816 */ /* 0x000fc6000000001c */
[----:B------:R0:W-:Y:S04]  /*5a260*/  @!P6 STG.E.U8 desc[UR22][R24.64+0x1f0], R35 ;  /* 0x0001f0231800e986 */ /* 0x0001e8000c101116 */
[----:B------:R-:W2:Y:S01]  /*5a270*/  @!P5 LDG.E.U8 R28, desc[UR22][R22.64+0x1f1] ;  /* 0x0001f116161cd981 */ /* 0x000ea2000c1e1100 */
[----:B------:R-:W-:Y:S01]  /*5a280*/  @!P5 IMAD.X R19, R40, 0x1, R19, P3 ;  /* 0x000000012813d824 */ /* 0x000fe200018e0613 */
[----:B--2---:R-:W-:-:S04]  /*5a290*/  LOP3.LUT R28, R28, 0xff, RZ, 0xc0, !PT ;  /* 0x000000ff1c1c7812 */ /* 0x004fc800078ec0ff */
[----:B------:R-:W-:-:S05]  /*5a2a0*/  F2FP.F16.E4M3.UNPACK_B R28, R28 ;  /* 0x0000001cff1c723e */ /* 0x000fca00020006ff */
[----:B------:R-:W-:-:S05]  /*5a2b0*/  HADD2.F32 R28, -RZ, R28.H0_H0 ;  /* 0x2000001cff1c7230 */ /* 0x000fca0000004100 */
[----:B------:R-:W-:-:S04]  /*5a2c0*/  FMUL R28, R28, UR24 ;  /* 0x000000181c1c7c20 */ /* 0x000fc80008400000 */
[----:B------:R-:W-:Y:S01]  /*5a2d0*/  FFMA R28, R235, UR21, R28 ;  /* 0x00000015eb1c7c23 */ /* 0x000fe2000800001c */
[----:B------:R-:W-:Y:S02]  /*5a2e0*/  ISETP.LT.OR P4, PT, R27, 0x1fa, !P4 ;  /* 0x000001fa1b00780c */ /* 0x000fe40006781670 */
[----:B0-----:R-:W-:Y:S01]  /*5a2f0*/  PRMT R24, RZ, 0x7610, R24 ;  /* 0x00007610ff187816 */ /* 0x001fe20000000018 */
[----:B------:R-:W2:Y:S01]  /*5a300*/  LDL.LU R235, [R1+0x128c] ;  /* 0x00128c0001eb7983 */ /* 0x000ea20000300800 */
[----:B------:R-:W-:Y:S02]  /*5a310*/  F2FP.SATFINITE.E4M3.F32.PACK_AB_MERGE_C R37, RZ, R28, RZ ;  /* 0x0000001cff25723e */ /* 0x000fe400048070ff */
[----:B------:R-:W-:-:S03]  /*5a320*/  PRMT R28, RZ, 0x7610, R28 ;  /* 0x00007610ff1c7816 */ /* 0x000fc6000000001c */
[----:B------:R0:W-:Y:S04]  /*5a330*/  @!P5 STG.E.U8 desc[UR22][R18.64+0x1f1], R37 ;  /* 0x0001f1251200d986 */ /* 0x0001e8000c101116 */
[----:B------:R-:W3:Y:S01]  /*5a340*/  @!P2 LDG.E.U8 R28, desc[UR22][R20.64+0x1f8] ;  /* 0x0001f816141ca981 */ /* 0x000ee2000c1e1100 */
[----:B0-----:R-:W0:Y:S01]  /*5a350*/  @!P4 LDC.64 R18, c[0x0][0x5c0] ;  /* 0x00017000ff12cb82 */ /* 0x001e220000000a00 */
[----:B---3--:R-:W-:-:S04]  /*5a360*/  LOP3.LUT R28, R28, 0xff, RZ, 0xc0, !PT ;  /* 0x000000ff1c1c7812 */ /* 0x008fc800078ec0ff */
[----:B------:R-:W-:-:S05]  /*5a370*/  F2FP.F16.E4M3.UNPACK_B R28, R28 ;  /* 0x0000001cff1c723e */ /* 0x000fca00020006ff */
[----:B------:R-:W-:-:S05]  /*5a380*/  HADD2.F32 R28, -RZ, R28.H0_H0 ;  /* 0x2000001cff1c7230 */ /* 0x000fca0000004100 */
[----:B------:R-:W-:-:S04]  /*5a390*/  FMUL R28, R28, UR24 ;  /* 0x000000181c1c7c20 */ /* 0x000fc80008400000 */
[----:B------:R-:W-:Y:S01]  /*5a3a0*/  FFMA R28, R234, UR21, R28 ;  /* 0x00000015ea1c7c23 */ /* 0x000fe2000800001c */
[----:B0-----:R-:W-:Y:S01]  /*5a3b0*/  @!P4 IADD3 R18, P3, P5, R16, R18, R5 ;  /* 0x000000121012c210 */ /* 0x001fe20007d7e005 */
[----:B------:R-:W3:Y:S03]  /*5a3c0*/  LDL.LU R234, [R1+0x1290] ;  /* 0x0012900001ea7983 */ /* 0x000ee60000300800 */
[----:B------:R-:W-:-:S05]  /*5a3d0*/  F2FP.SATFINITE.E4M3.F32.PACK_AB_MERGE_C R25, RZ, R28, RZ ;  /* 0x0000001cff19723e */ /* 0x000fca00048070ff */
[----:B------:R0:W-:Y:S04]  /*5a3e0*/  @!P2 STG.E.U8 desc[UR22][R84.64+0x1f8], R25 ;  /* 0x0001f8195400a986 */ /* 0x0001e8000c101116 */
[----:B------:R1:W4:Y:S01]  /*5a3f0*/  @!P4 LDG.E.U8 R24, desc[UR22][R20.64+0x1f9] ;  /* 0x0001f9161418c981 */ /* 0x000322000c1e1100 */
[----:B------:R-:W-:Y:S02]  /*5a400*/  @!P4 IADD3.X R19, R29, R19, R4, P3, P5 ;  /* 0x000000131d13c210 */ /* 0x000fe40001fea404 */
[----:B------:R-:W-:Y:S02]  /*5a410*/  ISETP.LT.OR P3, PT, R27, 0x1f9, !P1 ;  /* 0x000001f91b00780c */ /* 0x000fe40004f61670 */
[----:B-1----:R-:W-:Y:S02]  /*5a420*/  PRMT R20, RZ, 0x7610, R20 ;  /* 0x00007610ff147816 */ /* 0x002fe40000000014 */
[----:B----4-:R-:W-:-:S04]  /*5a430*/  LOP3.LUT R24, R24, 0xff, RZ, 0xc0, !PT ;  /* 0x000000ff18187812 */ /* 0x010fc800078ec0ff */
[----:B------:R-:W-:-:S05]  /*5a440*/  F2FP.F16.E4M3.UNPACK_B R24, R24 ;  /* 0x00000018ff18723e */ /* 0x000fca00020006ff */
[----:B------:R-:W-:-:S05]  /*5a450*/  HADD2.F32 R24, -RZ, R24.H0_H0 ;  /* 0x20000018ff187230 */ /* 0x000fca0000004100 */
[----:B------:R-:W-:-:S04]  /*5a460*/  FMUL R24, R24, UR24 ;  /* 0x0000001818187c20 */ /* 0x000fc80008400000 */
[----:B------:R-:W-:Y:S01]  /*5a470*/  FFMA R24, R77, UR21, R24 ;  /* 0x000000154d187c23 */ /* 0x000fe20008000018 */
[----:B------:R-:W-:Y:S02]  /*5a480*/  ISETP.LT.OR P1, PT, R27, 0x1fa, !P1 ;  /* 0x000001fa1b00780c */ /* 0x000fe40004f21670 */
[----:B------:R-:W-:Y:S01]  /*5a490*/  LOP3.LUT P2, RZ, R12, 0x8, RZ, 0xc0, !PT ;  /* 0x000000080cff7812 */ /* 0x000fe2000784c0ff */
[----:B------:R-:W4:Y:S01]  /*5a4a0*/  LDL.LU R77, [R1+0x1294] ;  /* 0x00129400014d7983 */ /* 0x000f220000300800 */
[----:B0-----:R-:W-:-:S05]  /*5a4b0*/  F2FP.SATFINITE.E4M3.F32.PACK_AB_MERGE_C R25, RZ, R24, RZ ;  /* 0x00000018ff19723e */ /* 0x001fca00048070ff */
[----:B------:R0:W-:Y:S04]  /*5a4c0*/  @!P4 STG.E.U8 desc[UR22][R18.64+0x1f9], R25 ;  /* 0x0001f9191200c986 */ /* 0x0001e8000c101116 */
[----:B------:R-:W2:Y:S01]  /*5a4d0*/  @!P3 LDG.E.U8 R20, desc[UR22][R22.64+0x1f8] ;  /* 0x0001f8161614b981 */ /* 0x000ea2000c1e1100 */
[----:B0-----:R-:W0:Y:S01]  /*5a4e0*/  @!P3 LDC.64 R18, c[0x0][0x5c0] ;  /* 0x00017000ff12bb82 */ /* 0x001e220000000a00 */
        /* <DEDUP_REMOVED lines=8> */
[----:B------:R-:W-:Y:S01]  /*5a570*/  FFMA R20, R235, UR21, R20 ;  /* 0x00000015eb147c23 */ /* 0x000fe20008000014 */
[----:B------:R-:W-:Y:S01]  /*5a580*/  @!P1 IADD3 R25, P4, P5, R3, R16, R5 ;  /* 0x0000001003199210 */ /* 0x000fe20007d9e005 */
[----:B------:R-:W2:Y:S03]  /*5a590*/  LDL.LU R235, [R1+0x1298] ;  /* 0x0012980001eb7983 */ /* 0x000ea60000300800 */
[----:B------:R-:W-:Y:S02]  /*5a5a0*/  F2FP.SATFINITE.E4M3.F32.PACK_AB_MERGE_C R21, RZ, R20, RZ ;  /* 0x00000014ff15723e */ /* 0x000fe400048070ff */
[----:B------:R-:W-:-:S03]  /*5a5b0*/  PRMT R20, RZ, 0x7610, R20 ;  /* 0x00007610ff147816 */ /* 0x000fc60000000014 */
[----:B------:R0:W-:Y:S04]  /*5a5c0*/  @!P3 STG.E.U8 desc[UR22][R18.64+0x1f8], R21 ;  /* 0x0001f8151200b986 */ /* 0x0001e8000c101116 */
[----:B------:R-:W3:Y:S01]  /*5a5d0*/  @!P1 LDG.E.U8 R20, desc[UR22][R22.64+0x1f9] ;  /* 0x0001f91616149981 */ /* 0x000ee2000c1e1100 */
[----:B0-----:R-:W0:Y:S01]  /*5a5e0*/  @!P1 LDC.64 R18, c[0x0][0x5c0] ;  /* 0x00017000ff129b82 */ /* 0x001e220000000a00 */
[----:B------:R-:W-:Y:S02]  /*5a5f0*/  ISETP.LT.OR P3, PT, R27, 0x101, !P2 ;  /* 0x000001011b00780c */ /* 0x000fe40005761670 */
[----:B------:R-:W-:Y:S02]  /*5a600*/  @!P1 IADD3.X R24, R2, R29, R4, P4, P5 ;  /* 0x0000001d02189210 */ /* 0x000fe400027ea404 */
        /* <DEDUP_REMOVED lines=12> */
[----:B------:R-:W4:Y:S01]  /*5a6d0*/  @!P3 LDG.E.U8 R20, desc[UR22][R30.64+0x100] ;  /* 0x000100161e14b981 */ /* 0x000f22000c1e1100 */
[----:B0-----:R-:W0:Y:S01]  /*5a6e0*/  @!P3 LDC.64 R18, c[0x0][0x5c0] ;  /* 0x00017000ff12bb82 */ /* 0x001e220000000a00 */
[----:B------:R-:W-:Y:S02]  /*5a6f0*/  ISETP.LT.OR P1, PT, R27, 0x102, !P2 ;  /* 0x000001021b00780c */ /* 0x000fe40005721670 */
[----:B0-----:R-:W-:-:S04]  /*5a700*/  @!P3 IADD3 R18, P4, P5, R16, R18, R7 ;  /* 0x000000121012b210 */ /* 0x001fc80007d9e007 */
[----:B------:R-:W-:Y:S02]  /*5a710*/  @!P3 IADD3.X R19, R29, R19, R6, P4, P5 ;  /* 0x000000131d13b210 */ /* 0x000fe400027ea406 */
        /* <DEDUP_REMOVED lines=17> */
[----:B--2---:R-:W-:Y:S01]  /*5a830*/  FFMA R20, R235, UR21, R20 ;  /* 0x00000015eb147c23 */ /* 0x004fe20008000014 */
[----:B------:R-:W-:Y:S01]  /*5a840*/  @!P3 IADD3 R23, P4, P5, R3, R16, R7 ;  /* 0x000000100317b210 */ /* 0x000fe20007d9e007 */
[----:B------:R-:W2:Y:S04]  /*5a850*/  LDL.LU R235, [R1+0x12a0] ;  /* 0x0012a00001eb7983 */ /* 0x000ea80000300800 */
[----:B------:R-:W4:Y:S01]  /*5a860*/  LDL.LU R77, [R1+0x12a4] ;  /* 0x0012a400014d7983 */ /* 0x000f220000300800 */
        /* <DEDUP_REMOVED lines=14> */
[----:B------:R-:W-:Y:S01]  /*5a950*/  @!P1 IADD3 R23, P4, P5, R3, R16, R7 ;  /* 0x0000001003179210 */ /* 0x000fe20007d9e007 */
[----:B------:R-:W3:Y:S03]  /*5a960*/  LDL.LU R234, [R1+0x12a8] ;  /* 0x0012a80001ea7983 */ /* 0x000ee60000300800 */
[----:B------:R-:W-:Y:S02]  /*5a970*/  F2FP.SATFINITE.E4M3.F32.PACK_AB_MERGE_C R21, RZ, R20, RZ ;  /* 0x00000014ff15723e */ /* 0x000fe400048070ff */
[----:B------:R-:W-:-:S03]  /*5a980*/  PRMT R20, RZ, 0x7610, R20 ;  /* 0x00007610ff147816 */ /* 0x000fc60000000014 */
[----:B------:R0:W-:Y:S04]  /*5a990*/  @!P3 STG.E.U8 desc[UR22][R18.64+0x100], R21 ;  /* 0x000100151200b986 */ /* 0x0001e8000c101116 */
[----:B------:R-:W2:Y:S01]  /*5a9a0*/  @!P1 LDG.E.U8 R20, desc[UR22][R32.64+0x101] ;  /* 0x0001011620149981 */ /* 0x000ea2000c1e1100 */
[----:B0-----:R-:W0:Y:S01]  /*5a9b0*/  @!P1 LDC.64 R18, c[0x0][0x5c0] ;  /* 0x00017000ff129b82 */ /* 0x001e220000000a00 */
[----:B------:R-:W-:Y:S02]  /*5a9c0*/  ISETP.LT.OR P3, PT, R27, 0x109, !P2 ;  /* 0x000001091b00780c */ /* 0x000fe40005761670 */
[----:B------:R-:W-:Y:S02]  /*5a9d0*/  @!P1 IADD3.X R22, R2, R29, R6, P4, P5 ;  /* 0x0000001d02169210 */ /* 0x000fe400027ea406 */
        /* <DEDUP_REMOVED lines=33> */
[----:B---3--:R-:W-:Y:S01]  /*5abf0*/  FFMA R20, R234, UR21, R20 ;  /* 0x00000015ea147c23 */ /* 0x008fe20008000014 */
[----:B------:R-:W-:Y:S01]  /*5ac00*/  @!P3 IADD3 R23, P4, P5, R3, R16, R7 ;  /* 0x000000100317b210 */ /* 0x000fe20007d9e007 */
[----:B------:R-:W3:Y:S04]  /*5ac10*/  LDL.LU R234, [R1+0x12b0] ;  /* 0x0012b00001ea7983 */ /* 0x000ee80000300800 */
[----:B------:R-:W4:Y:S01]  /*5ac20*/  LDL.LU R77, [R1+0x12b4] ;  /* 0x0012b400014d7983 */ /* 0x000f220000300800 */
        /* <DEDUP_REMOVED lines=489> */
[----:B------:R-:W-:Y:S02]  /*5cac0*/  PRMT R22, RZ, 0x7610, R22 ;  /* 0x00007610ff167816 */ /* 0x000fe40000000016 */
        /* <DEDUP_REMOVED lines=8> */
[----:B------:R-:W0:Y:S03]  /*5cb50*/  @!P1 LDC.64 R20, c[0x0][0x5c0] ;  /* 0x00017000ff149b82 */ /* 0x000e260000000a00 */
[----:B------:R1:W-:Y:S04]  /*5cb60*/  @!P3 STG.E.U8 desc[UR22][R18.64+0x148], R23 ;  /* 0x000148171200b986 */ /* 0x0003e8000c101116 */
[----:B------:R-:W3:Y:S01]  /*5cb70*/  @!P1 LDG.E.U8 R22, desc[UR22][R32.64+0x149] ;  /* 0x0001491620169981 */ /* 0x000ee2000c1e1100 */
[----:B------:R-:W-:-:S02]  /*5cb80*/  ISETP.LT.OR P3, PT, R27, 0x151, !P2 ;  /* 0x000001511b00780c */ /* 0x000fc40005761670 */
[----:B------:R-:W-:-:S11]  /*5cb90*/  @!P1 IADD3.X R24, R2, R29, R6, P4, P5 ;  /* 0x0000001d02189210 */ /* 0x000fd600027ea406 */
[----:B-1----:R-:W1:Y:S01]  /*5cba0*/  @!P3 LDC.64 R18, c[0x0][0x5c0] ;  /* 0x00017000ff12bb82 */ /* 0x002e620000000a00 */
[----:B0-----:R-:W-:-:S05]  /*5cbb0*/  @!P1 IADD3 R20, P4, R25, R20, RZ ;  /* 0x0000001419149210 */ /* 0x001fca0007f9e0ff */
[----:B------:R-:W-:Y:S01]  /*5cbc0*/  @!P1 IMAD.X R21, R24, 0x1, R21, P4 ;  /* 0x0000000118159824 */ /* 0x000fe200020e0615 */
[----:B---3--:R-:W-:-:S04]  /*5cbd0*/  LOP3.LUT R22, R22, 0xff, RZ, 0xc0, !PT ;  /* 0x000000ff16167812 */ /* 0x008fc800078ec0ff */
[----:B------:R-:W-:-:S05]  /*5cbe0*/  F2FP.F16.E4M3.UNPACK_B R22, R22 ;  /* 0x00000016ff16723e */ /* 0x000fca00020006ff */
[----:B------:R-:W-:-:S05]  /*5cbf0*/  HADD2.F32 R22, -RZ, R22.H0_H0 ;  /* 0x20000016ff167230 */ /* 0x000fca0000004100 */
[----:B------:R-:W-:-:S04]  /*5cc00*/  FMUL R22, R22, UR24 ;  /* 0x0000001816167c20 */ /* 0x000fc80008400000 */
[----:B------:R-:W-:Y:S01]  /*5cc10*/  FFMA R22, R234, UR21, R22 ;  /* 0x00000015ea167c23 */ /* 0x000fe20008000016 */
[----:B-1----:R-:W-:Y:S01]  /*5cc20*/  @!P3 IADD3 R18, P4, P5, R16, R18, R7 ;  /* 0x000000121012b210 */ /* 0x002fe20007d9e007 */
[----:B------:R-:W3:Y:S03]  /*5cc30*/  LDL.LU R234, [R1+0x133c] ;  /* 0x00133c0001ea7983 */ /* 0x000ee60000300800 */
[----:B------:R-:W-:Y:S02]  /*5cc40*/  F2FP.SATFINITE.E4M3.F32.PACK_AB_MERGE_C R23, RZ, R22, RZ ;  /* 0x00000016ff17723e */ /* 0x000fe400048070ff */
[----:B------:R-:W-:-:S03]  /*5cc50*/  PRMT R22, RZ, 0x7610, R22 ;  /* 0x00007610ff167816 */ /* 0x000fc60000000016 */
[----:B------:R0:W-:Y:S04]  /*5cc60*/  @!P1 STG.E.U8 desc[UR22][R20.64+0x149], R23 ;  /* 0x0001491714009986 */ /* 0x0001e8000c101116 */
[----:B------:R-:W4:Y:S01]  /*5cc70*/  @!P3 LDG.E.U8 R22, desc[UR22][R30.64+0x150] ;  /* 0x000150161e16b981 */ /* 0x000f22000c1e1100 */
[----:B------:R-:W-:Y:S02]  /*5cc80*/  ISETP.LT.OR P1, PT, R27, 0x152, !P2 ;  /* 0x000001521b00780c */ /* 0x000fe40005721670 */
[----:B------:R-:W-:-:S11]  /*5cc90*/  @!P3 IADD3.X R19, R29, R19, R6, P4, P5 ;  /* 0x000000131d13b210 */ /* 0x000fd600027ea406 */
[----:B0-----:R-:W0:Y:S01]  /*5cca0*/  @!P1 LDC.64 R20, c[0x0][0x5c0] ;  /* 0x00017000ff149b82 */ /* 0x001e220000000a00 */
        /* <DEDUP_REMOVED lines=10> */
[----:B0-----:R-:W-:-:S04]  /*5cd50*/  @!P1 IADD3 R20, P4, P5, R16, R20, R7 ;  /* 0x0000001410149210 */ /* 0x001fc80007d9e007 */
[----:B------:R-:W-:-:S07]  /*5cd60*/  @!P1 IADD3.X R21, R29, R21, R6, P4, P5 ;  /* 0x000000151d159210 */ /* 0x000fce00027ea406 */
[----:B-1----:R-:W0:Y:S01]  /*5cd70*/  @!P3 LDC.64 R18, c[0x0][0x5c0] ;  /* 0x00017000ff12bb82 */ /* 0x002e220000000a00 */
        /* <DEDUP_REMOVED lines=12> */
[----:B------:R-:W-:Y:S02]  /*5ce40*/  ISETP.LT.OR P1, PT, R27, 0x152, !P0 ;  /* 0x000001521b00780c */ /* 0x000fe40004721670 */
[----:B------:R-:W-:Y:S02]  /*5ce50*/  @!P3 IADD3.X R24, R2, R29, R6, P4, P5 ;  /* 0x0000001d0218b210 */ /* 0x000fe400027ea406 */
[----:B-1----:R-:W-:Y:S02]  /*5ce60*/  PRMT R20, RZ, 0x7610, R20 ;  /* 0x00007610ff147816 */ /* 0x002fe40000000014 */
[----:B---3--:R-:W-:-:S04]  /*5ce70*/  LOP3.LUT R22, R22, 0xff, RZ, 0xc0, !PT ;  /* 0x000000ff16167812 */ /* 0x008fc800078ec0ff */
[----:B------:R-:W-:-:S05]  /*5ce80*/  F2FP.F16.E4M3.UNPACK_B R22, R22 ;  /* 0x00000016ff16723e */ /* 0x000fca00020006ff */
[----:B------:R-:W-:-:S05]  /*5ce90*/  HADD2.F32 R22, -RZ, R22.H0_H0 ;  /* 0x20000016ff167230 */ /* 0x000fca0000004100 */
[----:B------:R-:W-:Y:S01]  /*5cea0*/  FMUL R23, R22, UR24 ;  /* 0x0000001816177c20 */ /* 0x000fe20008400000 */
[----:B0-----:R-:W-:-:S03]  /*5ceb0*/  @!P3 IADD3 R22, P4, R35, R18, RZ ;  /* 0x000000122316b210 */ /* 0x001fc60007f9e0ff */
[----:B------:R-:W-:Y:S02]  /*5cec0*/  FFMA R18, R234, UR21, R23 ;  /* 0x00000015ea127c23 */ /* 0x000fe40008000017 */
[----:B------:R-:W-:Y:S01]  /*5ced0*/  @!P3 IMAD.X R23, R24, 0x1, R19, P4 ;  /* 0x000000011817b824 */ /* 0x000fe200020e0613 */
[----:B------:R-:W3:Y:S02]  /*5cee0*/  LDL.LU R234, [R1+0x1348] ;  /* 0x0013480001ea7983 */ /* 0x000ee40000300800 */
[----:B------:R-:W-:Y:S02]  /*5cef0*/  F2FP.SATFINITE.E4M3.F32.PACK_AB_MERGE_C R25, RZ, R18, RZ ;  /* 0x00000012ff19723e */ /* 0x000fe400048070ff */
[----:B------:R-:W0:Y:S03]  /*5cf00*/  @!P1 LDC.64 R18, c[0x0][0x5c0] ;  /* 0x00017000ff129b82 */ /* 0x000e260000000a00 */
[----:B------:R1:W-:Y:S04]  /*5cf10*/  @!P3 STG.E.U8 desc[UR22][R22.64+0x150], R25 ;  /* 0x000150191600b986 */ /* 0x0003e8000c101116 */
[----:B------:R-:W2:Y:S01]  /*5cf20*/  @!P1 LDG.E.U8 R20, desc[UR22][R32.64+0x151] ;  /* 0x0001511620149981 */ /* 0x000ea2000c1e1100 */
[----:B------:R-:W-:-:S02]  /*5cf30*/  @!P1 IADD3 R35, P4, P5, R3, R16, R7 ;  /* 0x0000001003239210 */ /* 0x000fc40007d9e007 */
[----:B------:R-:W-:Y:S02]  /*5cf40*/  ISETP.LT.OR P3, PT, R27, 0x159, !P2 ;  /* 0x000001591b00780c */ /* 0x000fe40005761670 */
[----:B------:R-:W-:Y:S02]  /*5cf50*/  @!P1 IADD3.X R24, R2, R29, R6, P4, P5 ;  /* 0x0000001d02189210 */ /* 0x000fe400027ea406 */
[----:B-1----:R-:W-:Y:S02]  /*5cf60*/  PRMT R22, RZ, 0x7610, R22 ;  /* 0x00007610ff167816 */ /* 0x002fe40000000016 */
[----:B--2---:R-:W-:-:S04]  /*5cf70*/  LOP3.LUT R20, R20, 0xff, RZ, 0xc0, !PT ;  /* 0x000000ff14147812 */ /* 0x004fc800078ec0ff */
[----:B------:R-:W-:-:S05]  /*5cf80*/  F2FP.F16.E4M3.UNPACK_B R20, R20 ;  /* 0x00000014ff14723e */ /* 0x000fca00020006ff */
[----:B------:R-:W-:-:S05]  /*5cf90*/  HADD2.F32 R20, -RZ, R20.H0_H0 ;  /* 0x20000014ff147230 */ /* 0x000fca0000004100 */
[----:B------:R-:W-:Y:S01]  /*5cfa0*/  FMUL R21, R20, UR24 ;  /* 0x0000001814157c20 */ /* 0x000fe20008400000 */
[----:B0-----:R-:W-:-:S03]  /*5cfb0*/  @!P1 IADD3 R20, P4, R35, R18, RZ ;  /* 0x0000001223149210 */ /* 0x001fc60007f9e0ff */
[----:B------:R-:W-:Y:S02]  /*5cfc0*/  FFMA R18, R235, UR21, R21 ;  /* 0x00000015eb127c23 */ /* 0x000fe40008000015 */
[----:B------:R-:W-:Y:S01]  /*5cfd0*/  @!P1 IMAD.X R21, R24, 0x1, R19, P4 ;  /* 0x0000000118159824 */ /* 0x000fe200020e0613 */
[----:B------:R-:W2:Y:S02]  /*5cfe0*/  LDL.LU R235, [R1+0x134c] ;  /* 0x00134c0001eb7983 */ /* 0x000ea40000300800 */
[----:B------:R-:W-:Y:S02]  /*5cff0*/  F2FP.SATFINITE.E4M3.F32.PACK_AB_MERGE_C R23, RZ, R18, RZ ;  /* 0x00000012ff17723e */ /* 0x000fe400048070ff */
[----:B------:R-:W0:Y:S03]  /*5d000*/  @!P3 LDC.64 R18, c[0x0][0x5c0] ;  /* 0x00017000ff12bb82 */ /* 0x000e260000000a00 */
[----:B------:R1:W-:Y:S04]  /*5d010*/  @!P1 STG.E.U8 desc[UR22][R20.64+0x151], R23 ;  /* 0x0001511714009986 */ /* 0x0003e8000c101116 */
[----:B------:R-:W4:Y:S01]  /*5d020*/  @!P3 LDG.E.U8 R22, desc[UR22][R30.64+0x158] ;  /* 0x000158161e16b981 */ /* 0x000f22000c1e1100 */
[----:B------:R-:W-:-:S02]  /*5d030*/  ISETP.LT.OR P1, PT, R27, 0x15a, !P2 ;  /* 0x0000015a1b00780c */ /* 0x000fc40005721670 */
[----:B-1----:R-:W-:-:S11]  /*5d040*/  PRMT R20, RZ, 0x7610, R20 ;  /* 0x00007610ff147816 */ /* 0x002fd60000000014 */
[----:B------:R-:W1:Y:S01]  /*5d050*/  @!P1 LDC.64 R24, c[0x0][0x5c0] ;  /* 0x00017000ff189b82 */ /* 0x000e620000000a00 */
[----:B0-----:R-:W-:-:S04]  /*5d060*/  @!P3 IADD3 R18, P4, P5, R16, R18, R7 ;  /* 0x000000121012b210 */ /* 0x001fc80007d9e007 */
[----:B------:R-:W-:Y:S02]  /*5d070*/  @!P3 IADD3.X R19, R29, R19, R6, P4, P5 ;  /* 0x000000131d13b210 */ /* 0x000fe400027ea406 */
        /* <DEDUP_REMOVED lines=8> */
[----:B------:R-:W-:-:S13]  /*5d100*/  ISETP.LT.OR P3, PT, R27, 0x159, !P0 ;  /* 0x000001591b00780c */ /* 0x000fda0004761670 */
[----:B0-----:R-:W0:Y:S01]  /*5d110*/  @!P3 LDC.64 R18, c[0x0][0x5c0] ;  /* 0x00017000ff12bb82 */ /* 0x001e220000000a00 */
[----:B----4-:R-:W-:-:S04]  /*5d120*/  LOP3.LUT R20, R20, 0xff, RZ, 0xc0, !PT ;  /* 0x000000ff14147812 */ /* 0x010fc800078ec0ff */
[----:B------:R-:W-:-:S05]  /*5d130*/  F2FP.F16.E4M3.UNPACK_B R20, R20 ;  /* 0x00000014ff14723e */ /* 0x000fca00020006ff */
[----:B------:R-:W-:-:S05]  /*5d140*/  HADD2.F32 R20, -RZ, R20.H0_H0 ;  /* 0x20000014ff147230 */ /* 0x000fca0000004100 */
[----:B------:R-:W-:Y:S01]  /*5d150*/  FMUL R21, R20, UR24 ;  /* 0x0000001814157c20 */ /* 0x000fe20008400000 */
[----:B-1----:R-:W-:-:S03]  /*5d160*/  @!P1 IADD3 R20, P4, P5, R16, R24, R7 ;  /* 0x0000001810149210 */ /* 0x002fc60007d9e007 */
[----:B---3--:R-:W-:Y:S01]  /*5d170*/  FFMA R22, R234, UR21, R21 ;  /* 0x00000015ea167c23 */ /* 0x008fe20008000015 */
[----:B------:R-:W-:Y:S01]  /*5d180*/  @!P1 IADD3.X R21, R29, R25, R6, P4, P5 ;  /* 0x000000191d159210 */ /* 0x000fe200027ea406 */
[----:B------:R-:W3:Y:S03]  /*5d190*/  LDL.LU R234, [R1+0x1350] ;  /* 0x0013500001ea7983 */ /* 0x000ee60000300800 */
[----:B------:R-:W-:Y:S02]  /*5d1a0*/  F2FP.SATFINITE.E4M3.F32.PACK_AB_MERGE_C R23, RZ, R22, RZ ;  /* 0x00000016ff17723e */ /* 0x000fe400048070ff */
[----:B------:R-:W-:Y:S02]  /*5d1b0*/  PRMT R22, RZ, 0x7610, R22 ;  /* 0x00007610ff167816 */ /* 0x000fe40000000016 */
[----:B------:R-:W-:Y:S01]  /*5d1c0*/  @!P3 IADD3 R25, P4, P5, R3, R16, R7 ;  /* 0x000000100319b210 */ /* 0x000fe20007d9e007 */
[----:B------:R-:W4:Y:S04]  /*5d1d0*/  LDL.LU R77, [R1+0x1354] ;  /* 0x00135400014d7983 */ /* 0x000f280000300800 */
[----:B------:R1:W-:Y:S04]  /*5d1e0*/  @!P1 STG.E.U8 desc[UR22][R20.64+0x159], R23 ;  /* 0x0001591714009986 */ /* 0x0003e8000c101116 */
[----:B------:R-:W2:Y:S01]  /*5d1f0*/  @!P3 LDG.E.U8 R22, desc[UR22][R32.64+0x158] ;  /* 0x000158162016b981 */ /* 0x000ea2000c1e1100 */
[----:B------:R-:W-:-:S02]  /*5d200*/  ISETP.LT.OR P1, PT, R27, 0x15a, !P0 ;  /* 0x0000015a1b00780c */ /* 0x000fc40004721670 */
[----:B------:R-:W-:Y:S02]  /*5d210*/  @!P3 IADD3.X R24, R2, R29, R6, P4, P5 ;  /* 0x0000001d0218b210 */ /* 0x000fe400027ea406 */
[----:B0-----:R-:W-:-:S05]  /*5d220*/  @!P3 IADD3 R18, P4, R25, R18, RZ ;  /* 0x000000121912b210 */ /* 0x001fca0007f9e0ff */
[----:B------:R-:W-:Y:S01]  /*5d230*/  @!P3 IMAD.X R19, R24, 0x1, R19, P4 ;  /* 0x000000011813b824 */ /* 0x000fe200020e0613 */
[----:B-1----:R-:W-:-:S03]  /*5d240*/  PRMT R20, RZ, 0x7610, R20 ;  /* 0x00007610ff147816 */ /* 0x002fc60000000014 */
[----:B------:R-:W0:Y:S01]  /*5d250*/  @!P1 LDC.64 R34, c[0x0][0x5c0] ;  /* 0x00017000ff229b82 */ /* 0x000e220000000a00 */
[----:B--2---:R-:W-:-:S04]  /*5d260*/  LOP3.LUT R22, R22, 0xff, RZ, 0xc0, !PT ;  /* 0x000000ff16167812 */ /* 0x004fc800078ec0ff */
[----:B------:R-:W-:-:S05]  /*5d270*/  F2FP.F16.E4M3.UNPACK_B R22, R22 ;  /* 0x00000016ff16723e */ /* 0x000fca00020006ff */
[----:B------:R-:W-:-:S05]  /*5d280*/  HADD2.F32 R22, -RZ, R22.H0_H0 ;  /* 0x20000016ff167230 */ /* 0x000fca0000004100 */
[----:B------:R-:W-:-:S04]  /*5d290*/  FMUL R22, R22, UR24 ;  /* 0x0000001816167c20 */ /* 0x000fc80008400000 */
[----:B------:R-:W-:Y:S01]  /*5d2a0*/  FFMA R22, R235, UR21, R22 ;  /* 0x00000015eb167c23 */ /* 0x000fe20008000016 */
[----:B------:R-:W-:Y:S01]  /*5d2b0*/  @!P1 IADD3 R25, P4, P5, R3, R16, R7 ;  /* 0x0000001003199210 */ /* 0x000fe20007d9e007 */
[----:B------:R-:W2:Y:S03]  /*5d2c0*/  LDL.LU R235, [R1+0x1358] ;  /* 0x0013580001eb7983 */ /* 0x000ea60000300800 */
[----:B------:R-:W-:-:S05]  /*5d2d0*/  F2FP.SATFINITE.E4M3.F32.PACK_AB_MERGE_C R23, RZ, R22, RZ ;  /* 0x00000016ff17723e */ /* 0x000fca00048070ff */
[----:B------:R3:W-:Y:S04]  /*5d2e0*/  @!P3 STG.E.U8 desc[UR22][R18.64+0x158], R23 ;  /* 0x000158171200b986 */ /* 0x0007e8000c101116 */
[----:B------:R-:W4:Y:S01]  /*5d2f0*/  @!P1 LDG.E.U8 R20, desc[UR22][R32.64+0x159] ;  /* 0x0001591620149981 */ /* 0x000f22000c1e1100 */
[----:B------:R-:W-:Y:S02]  /*5d300*/  ISETP.LT.OR P3, PT, R27, 0x161, !P2 ;  /* 0x000001611b00780c */ /* 0x000fe40005761670 */
[----:B------:R-:W-:Y:S02]  /*5d310*/  @!P1 IADD3.X R22, R2, R29, R6, P4, P5 ;  /* 0x0000001d02169210 */ /* 0x000fe400027ea406 */
[----:B----4-:R-:W-:-:S04]  /*5d320*/  LOP3.LUT R20, R20, 0xff, RZ, 0xc0, !PT ;  /* 0x000000ff14147812 */ /* 0x010fc800078ec0ff */
[----:B------:R-:W-:-:S05]  /*5d330*/  F2FP.F16.E4M3.UNPACK_B R20, R20 ;  /* 0x00000014ff14723e */ /* 0x000fca00020006ff */
[----:B------:R-:W-:-:S05]  /*5d340*/  HADD2.F32 R20, -RZ, R20.H0_H0 ;  /* 0x20000014ff147230 */ /* 0x000fca0000004100 */
[----:B------:R-:W-:Y:S01]  /*5d350*/  FMUL R21, R20, UR24 ;  /* 0x0000001814157c20 */ /* 0x000fe20008400000 */
[----:B0-----:R-:W-:Y:S02]  /*5d360*/  @!P1 IADD3 R20, P4, R25, R34, RZ ;  /* 0x0000002219149210 */ /* 0x001fe40007f9e0ff */
[----:B------:R-:W0:Y:S01]  /*5d370*/  @!P3 LDC.64 R24, c[0x0][0x5c0] ;  /* 0x00017000ff18bb82 */ /* 0x000e220000000a00 */
[----:B---3--:R-:W-:Y:S02]  /*5d380*/  FFMA R18, R234, UR21, R21 ;  /* 0x00000015ea127c23 */ /* 0x008fe40008000015 */
[----:B------:R-:W-:Y:S01]  /*5d390*/  @!P1 IMAD.X R21, R22, 0x1, R35, P4 ;  /* 0x0000000116159824 */ /* 0x000fe200020e0623 */
[----:B------:R-:W3:Y:S02]  /*5d3a0*/  LDL.LU R234, [R1+0x135c] ;  /* 0x00135c0001ea7983 */ /* 0x000ee40000300800 */
[----:B------:R-:W-:Y:S02]  /*5d3b0*/  F2FP.SATFINITE.E4M3.F32.PACK_AB_MERGE_C R23, RZ, R18, RZ ;  /* 0x00000012ff17723e */ /* 0x000fe400048070ff */
[----:B------:R-:W-:-:S03]  /*5d3c0*/  PRMT R18, RZ, 0x7610, R18 ;  /* 0x00007610ff127816 */ /* 0x000fc60000000012 */
[----:B------:R1:W-:Y:S04]  /*5d3d0*/  @!P1 STG.E.U8 desc[UR22][R20.64+0x159], R23 ;  /* 0x0001591714009986 */ /* 0x0003e8000c101116 */
[----:B------:R-:W4:Y:S01]  /*5d3e0*/  @!P3 LDG.E.U8 R18, desc[UR22][R30.64+0x160] ;  /* 0x000160161e12b981 */ /* 0x000f22000c1e1100 */
[----:B------:R-:W-:Y:S02]  /*5d3f0*/  ISETP.LT.OR P1, PT, R27, 0x162, !P2 ;  /* 0x000001621b00780c */ /* 0x000fe40005721670 */
[----:B-1----:R-:W-:Y:S02]  /*5d400*/  PRMT R20, RZ, 0x7610, R20 ;  /* 0x00007610ff147816 */ /* 0x002fe40000000014 */
[----:B----4-:R-:W-:-:S04]  /*5d410*/  LOP3.LUT R18, R18, 0xff, RZ, 0xc0, !PT ;  /* 0x000000ff12127812 */ /* 0x010fc800078ec0ff */
[----:B------:R-:W-:-:S05]  /*5d420*/  F2FP.F16.E4M3.UNPACK_B R18, R18 ;  /* 0x00000012ff12723e */ /* 0x000fca00020006ff */
[----:B------:R-:W-:-:S05]  /*5d430*/  HADD2.F32 R18, -RZ, R18.H0_H0 ;  /* 0x20000012ff127230 */ /* 0x000fca0000004100 */
[----:B------:R-:W-:Y:S01]  /*5d440*/  FMUL R19, R18, UR24 ;  /* 0x0000001812137c20 */ /* 0x000fe20008400000 */
[----:B0-----:R-:W-:-:S03]  /*5d450*/  @!P3 IADD3 R18, P4, P5, R16, R24, R7 ;  /* 0x000000181012b210 */ /* 0x001fc60007d9e007 */
[----:B------:R-:W-:Y:S01]  /*5d460*/  FFMA R22, R77, UR21, R19 ;  /* 0x000000154d167c23 */ /* 0x000fe20008000013 */
[----:B------:R-:W-:Y:S02]  /*5d470*/  @!P3 IADD3.X R19, R29, R25, R6, P4, P5 ;  /* 0x000000191d13b210 */ /* 0x000fe400027ea406 */
[----:B------:R-:W0:Y:S02]  /*5d480*/  @!P1 LDC.64 R24, c[0x0][0x5c0] ;  /* 0x00017000ff189b82 */ /* 0x000e240000000a00 */
[----:B------:R-:W-:-:S05]  /*5d490*/  F2FP.SATFINITE.E4M3.F32.PACK_AB_MERGE_C R23, RZ, R22, RZ ;  /* 0x00000016ff17723e */ /* 0x000fca00048070ff */
[----:B------:R1:W-:Y:S04]  /*5d4a0*/  @!P3 STG.E.U8 desc[UR22][R18.64+0x160], R23 ;  /* 0x000160171200b986 */ /* 0x0003e8000c101116 */
[----:B------:R-:W4:Y:S01]  /*5d4b0*/  @!P1 LDG.E.U8 R20, desc[UR22][R30.64+0x161] ;  /* 0x000161161e149981 */ /* 0x000f22000c1e1100 */
[----:B------:R-:W-:Y:S02]  /*5d4c0*/  ISETP.LT.OR P3, PT, R27, 0x161, !P0 ;  /* 0x000001611b00780c */ /* 0x000fe40004761670 */
[----:B-1----:R-:W-:-:S11]  /*5d4d0*/  PRMT R18, RZ, 0x7610, R18 ;  /* 0x00007610ff127816 */ /* 0x002fd60000000012 */
[----:B------:R-:W1:Y:S01]  /*5d4e0*/  @!P3 LDC.64 R34, c[0x0][0x5c0] ;  /* 0x00017000ff22bb82 */ /* 0x000e620000000a00 */
[----:B----4-:R-:W-:-:S04]  /*5d4f0*/  LOP3.LUT R20, R20, 0xff, RZ, 0xc0, !PT ;  /* 0x000000ff14147812 */ /* 0x010fc800078ec0ff */
[----:B------:R-:W-:-:S05]  /*5d500*/  F2FP.F16.E4M3.UNPACK_B R20, R20 ;  /* 0x00000014ff14723e */ /* 0x000fca00020006ff */
[----:B------:R-:W-:-:S05]  /*5d510*/  HADD2.F32 R20, -RZ, R20.H0_H0 ;  /* 0x20000014ff147230 */ /* 0x000fca0000004100 */
[----:B------:R-:W-:Y:S01]  /*5d520*/  FMUL R21, R20, UR24 ;  /* 0x0000001814157c20 */ /* 0x000fe20008400000 */
[----:B0-----:R-:W-:-:S03]  /*5d530*/  @!P1 IADD3 R20, P4, P5, R16, R24, R7 ;  /* 0x0000001810149210 */ /* 0x001fc60007d9e007 */
[----:B--2---:R-:W-:Y:S01]  /*5d540*/  FFMA R22, R235, UR21, R21 ;  /* 0x00000015eb167c23 */ /* 0x004fe20008000015 */
[----:B------:R-:W-:Y:S01]  /*5d550*/  @!P1 IADD3.X R21, R29, R25, R6, P4, P5 ;  /* 0x000000191d159210 */ /* 0x000fe200027ea406 */
[----:B------:R-:W2:Y:S03]  /*5d560*/  LDL.LU R235, [R1+0x1360] ;  /* 0x0013600001eb7983 */ /* 0x000ea60000300800 */
[----:B------:R-:W-:Y:S02]  /*5d570*/  F2FP.SATFINITE.E4M3.F32.PACK_AB_MERGE_C R23, RZ, R22, RZ ;  /* 0x00000016ff17723e */ /* 0x000fe400048070ff */
[----:B------:R-:W-:Y:S01]  /*5d580*/  @!P3 IADD3 R25, P4, P5, R3, R16, R7 ;  /* 0x000000100319b210 */ /* 0x000fe20007d9e007 */
[----:B------:R-:W4:Y:S04]  /*5d590*/  LDL.LU R77, [R1+0x1364] ;  /* 0x00136400014d7983 */ /* 0x000f280000300800 */
[----:B------:R3:W-:Y:S04]  /*5d5a0*/  @!P1 STG.E.U8 desc[UR22][R20.64+0x161], R23 ;  /* 0x0001611714009986 */ /* 0x0007e8000c101116 */
[----:B------:R-:W3:Y:S01]  /*5d5b0*/  @!P3 LDG.E.U8 R18, desc[UR22][R32.64+0x160] ;  /* 0x000160162012b981 */ /* 0x000ee2000c1e1100 */
[----:B------:R-:W-:-:S02]  /*5d5c0*/  ISETP.LT.OR P1, PT, R27, 0x162, !P0 ;  /* 0x000001621b00780c */ /* 0x000fc40004721670 */
[----:B------:R-:W-:Y:S02]  /*5d5d0*/  @!P3 IADD3.X R22, R2, R29, R6, P4, P5 ;  /* 0x0000001d0216b210 */ /* 0x000fe400027ea406 */
[----:B---3--:R-:W-:-:S04]  /*5d5e0*/  LOP3.LUT R18, R18, 0xff, RZ, 0xc0, !PT ;  /* 0x000000ff12127812 */ /* 0x008fc800078ec0ff */
[----:B------:R-:W-:-:S05]  /*5d5f0*/  F2FP.F16.E4M3.UNPACK_B R18, R18 ;  /* 0x00000012ff12723e */ /* 0x000fca00020006ff */
[----:B------:R-:W-:-:S05]  /*5d600*/  HADD2.F32 R18, -RZ, R18.H0_H0 ;  /* 0x20000012ff127230 */ /* 0x000fca0000004100 */
[----:B------:R-:W-:Y:S01]  /*5d610*/  FMUL R19, R18, UR24 ;  /* 0x0000001812137c20 */ /* 0x000fe20008400000 */
[----:B-1----:R-:W-:-:S03]  /*5d620*/  @!P3 IADD3 R18, P4, R25, R34, RZ ;  /* 0x000000221912b210 */ /* 0x002fc60007f9e0ff */
[----:B------:R-:W-:Y:S02]  /*5d630*/  FFMA R20, R234, UR21, R19 ;  /* 0x00000015ea147c23 */ /* 0x000fe40008000013 */
[----:B------:R-:W-:Y:S01]  /*5d640*/  @!P3 IMAD.X R19, R22, 0x1, R35, P4 ;  /* 0x000000011613b824 */ /* 0x000fe200020e0623 */
[----:B------:R-:W3:Y:S01]  /*5d650*/  LDL.LU R234, [R1+0x1368] ;  /* 0x0013680001ea7983 */ /* 0x000ee20000300800 */
[----:B------:R-:W0:Y:S01]  /*5d660*/  @!P1 LDC.64 R34, c[0x0][0x5c0] ;  /* 0x00017000ff229b82 */ /* 0x000e220000000a00 */
[----:B------:R-:W-:Y:S02]  /*5d670*/  F2FP.SATFINITE.E4M3.F32.PACK_AB_MERGE_C R23, RZ, R20, RZ ;  /* 0x00000014ff17723e */ /* 0x000fe400048070ff */
[----:B------:R-:W-:-:S03]  /*5d680*/  PRMT R20, RZ, 0x7610, R20 ;  /* 0x00007610ff147816 */ /* 0x000fc60000000014 */
[----:B------:R2:W-:Y:S04]  /*5d690*/  @!P3 STG.E.U8 desc[UR22][R18.64+0x160], R23 ;  /* 0x000160171200b986 */ /* 0x0005e8000c101116 */
[----:B------:R-:W4:Y:S01]  /*5d6a0*/  @!P1 LDG.E.U8 R20, desc[UR22][R32.64+0x161] ;  /* 0x0001611620149981 */ /* 0x000f22000c1e1100 */
[----:B------:R-:W-:Y:S02]  /*5d6b0*/  @!P1 IADD3 R25, P4, P5, R3, R16, R7 ;  /* 0x0000001003199210 */ /* 0x000fe40007d9e007 */
        /* <DEDUP_REMOVED lines=8> */
[----:B--2---:R-:W-:Y:S02]  /*5d740*/  FFMA R18, R235, UR21, R21 ;  /* 0x00000015eb127c23 */ /* 0x004fe40008000015 */
[----:B------:R-:W-:Y:S01]  /*5d750*/  @!P1 IMAD.X R21, R22, 0x1, R35, P4 ;  /* 0x0000000116159824 */ /* 0x000fe200020e0623 */
[----:B------:R-:W2:Y:S02]  /*5d760*/  LDL.LU R235, [R1+0x136c] ;  /* 0x00136c0001eb7983 */ /* 0x000ea40000300800 */
        /* <DEDUP_REMOVED lines=25> */
[----:B---3--:R-:W-:Y:S01]  /*5d900*/  FFMA R22, R234, UR21, R21 ;  /* 0x00000015ea167c23 */ /* 0x008fe20008000015 */
[----:B------:R-:W-:Y:S01]  /*5d910*/  @!P1 IADD3.X R21, R29, R25, R6, P4, P5 ;  /* 0x000000191d159210 */ /* 0x000fe200027ea406 */
[----:B------:R-:W3:Y:S03]  /*5d920*/  LDL.LU R234, [R1+0x1370] ;  /* 0x0013700001ea7983 */ /* 0x000ee60000300800 */
[----:B------:R-:W-:Y:S02]  /*5d930*/  F2FP.SATFINITE.E4M3.F32.PACK_AB_MERGE_C R23, RZ, R22, RZ ;  /* 0x00000016ff17723e */ /* 0x000fe400048070ff */
[----:B------:R-:W-:Y:S01]  /*5d940*/  @!P3 IADD3 R25, P4, P5, R3, R16, R7 ;  /* 0x000000100319b210 */ /* 0x000fe20007d9e007 */
[----:B------:R-:W4:Y:S04]  /*5d950*/  LDL.LU R77, [R1+0x1374] ;  /* 0x00137400014d7983 */ /* 0x000f280000300800 */
[----:B------:R2:W-:Y:S04]  /*5d960*/  @!P1 STG.E.U8 desc[UR22][R20.64+0x169], R23 ;  /* 0x0001691714009986 */ /* 0x0005e8000c101116 */
[----:B------:R-:W2:Y:S01]  /*5d970*/  @!P3 LDG.E.U8 R18, desc[UR22][R32.64+0x168] ;  /* 0x000168162012b981 */ /* 0x000ea2000c1e1100 */
[----:B------:R-:W-:-:S02]  /*5d980*/  ISETP.LT.OR P1, PT, R27, 0x16a, !P0 ;  /* 0x0000016a1b00780c */ /* 0x000fc40004721670 */
[----:B------:R-:W-:Y:S02]  /*5d990*/  @!P3 IADD3.X R22, R2, R29, R6, P4, P5 ;  /* 0x0000001d0216b210 */ /* 0x000fe400027ea406 */
[----:B--2---:R-:W-:-:S04]  /*5d9a0*/  LOP3.LUT R18, R18, 0xff, RZ, 0xc0, !PT ;  /* 0x000000ff12127812 */ /* 0x004fc800078ec0ff */
[----:B------:R-:W-:-:S05]  /*5d9b0*/  F2FP.F16.E4M3.UNPACK_B R18, R18 ;  /* 0x00000012ff12723e */ /* 0x000fca00020006ff */
[----:B------:R-:W-:-:S05]  /*5d9c0*/  HADD2.F32 R18, -RZ, R18.H0_H0 ;  /* 0x20000012ff127230 */ /* 0x000fca0000004100 */
[----:B------:R-:W-:Y:S01]  /*5d9d0*/  FMUL R19, R18, UR24 ;  /* 0x0000001812137c20 */ /* 0x000fe20008400000 */
[----:B-1----:R-:W-:-:S03]  /*5d9e0*/  @!P3 IADD3 R18, P4, R25, R34, RZ ;  /* 0x000000221912b210 */ /* 0x002fc60007f9e0ff */
[----:B------:R-:W-:Y:S02]  /*5d9f0*/  FFMA R20, R235, UR21, R19 ;  /* 0x00000015eb147c23 */ /* 0x000fe40008000013 */
[----:B------:R-:W-:Y:S01]  /*5da00*/  @!P3 IMAD.X R19, R22, 0x1, R35, P4 ;  /* 0x000000011613b824 */ /* 0x000fe200020e0623 */
[----:B------:R-:W2:Y:S01]  /*5da10*/  LDL.LU R235, [R1+0x1378] ;  /* 0x0013780001eb7983 */ /* 0x000ea20000300800 */
        /* <DEDUP_REMOVED lines=1036> */
[----:B------:R-:W-:Y:S01]  /*61ae0*/  ISETP.LT.OR P2, PT, R27, 0x1fa, !P2 ;  /* 0x000001fa1b00780c */ /* 0x000fe20005741670 */
[----:B------:R-:W2:Y:S01]  /*61af0*/  LDL.LU R235, [R1+0x148c] ;  /* 0x00148c0001eb7983 */ /* 0x000ea20000300800 */
[----:B------:R-:W-:Y:S02]  /*61b00*/  F2FP.SATFINITE.E4M3.F32.PACK_AB_MERGE_C R23, RZ, R18, RZ ;  /* 0x00000012ff17723e */ /* 0x000fe400048070ff */
[----:B------:R-:W-:-:S03]  /*61b10*/  PRMT R18, RZ, 0x7610, R18 ;  /* 0x00007610ff127816 */ /* 0x000fc60000000012 */
[----:B------:R1:W-:Y:S04]  /*61b20*/  @!P1 STG.E.U8 desc[UR22][R20.64+0x1f1], R23 ;  /* 0x0001f11714009986 */ /* 0x0003e8000c101116 */
[----:B------:R-:W4:Y:S01]  /*61b30*/  @!P3 LDG.E.U8 R18, desc[UR22][R30.64+0x1f8] ;  /* 0x0001f8161e12b981 */ /* 0x000f22000c1e1100 */
        /* <DEDUP_REMOVED lines=11> */
[----:B------:R4:W3:Y:S01]  /*61bf0*/  @!P2 LDG.E.U8 R20, desc[UR22][R30.64+0x1f9] ;  /* 0x0001f9161e14a981 */ /* 0x0008e2000c1e1100 */
[----:B------:R-:W-:Y:S02]  /*61c00*/  ISETP.LT.OR P1, PT, R27, 0x1f9, !P0 ;  /* 0x000001f91b00780c */ /* 0x000fe40004721670 */
[----:B-1----:R-:W-:-:S11]  /*61c10*/  PRMT R18, RZ, 0x7610, R18 ;  /* 0x00007610ff127816 */ /* 0x002fd60000000012 */
[----:B----4-:R-:W1:Y:S01]  /*61c20*/  @!P1 LDC.64 R30, c[0x0][0x5c0] ;  /* 0x00017000ff1e9b82 */ /* 0x010e620000000a00 */
[----:B---3--:R-:W-:-:S04]  /*61c30*/  LOP3.LUT R20, R20, 0xff, RZ, 0xc0, !PT ;  /* 0x000000ff14147812 */ /* 0x008fc800078ec0ff */
[----:B------:R-:W-:-:S05]  /*61c40*/  F2FP.F16.E4M3.UNPACK_B R20, R20 ;  /* 0x00000014ff14723e */ /* 0x000fca00020006ff */
[----:B------:R-:W-:-:S05]  /*61c50*/  HADD2.F32 R20, -RZ, R20.H0_H0 ;  /* 0x20000014ff147230 */ /* 0x000fca0000004100 */
[----:B------:R-:W-:Y:S01]  /*61c60*/  FMUL R21, R20, UR24 ;  /* 0x0000001814157c20 */ /* 0x000fe20008400000 */
[----:B0-----:R-:W-:-:S03]  /*61c70*/  @!P2 IADD3 R20, P3, P4, R16, R24, R7 ;  /* 0x000000181014a210 */ /* 0x001fc60007c7e007 */
[----:B------:R-:W-:Y:S01]  /*61c80*/  FFMA R22, R234, UR21, R21 ;  /* 0x00000015ea167c23 */ /* 0x000fe20008000015 */
[----:B------:R-:W-:-:S04]  /*61c90*/  @!P2 IADD3.X R21, R29, R25, R6, P3, P4 ;  /* 0x000000191d15a210 */ /* 0x000fc80001fe8406 */
[----:B------:R-:W-:-:S05]  /*61ca0*/  F2FP.SATFINITE.E4M3.F32.PACK_AB_MERGE_C R23, RZ, R22, RZ ;  /* 0x00000016ff17723e */ /* 0x000fca00048070ff */
[----:B------:R0:W-:Y:S04]  /*61cb0*/  @!P2 STG.E.U8 desc[UR22][R20.64+0x1f9], R23 ;  /* 0x0001f9171400a986 */ /* 0x0001e8000c101116 */
[----:B------:R-:W3:Y:S01]  /*61cc0*/  @!P1 LDG.E.U8 R18, desc[UR22][R32.64+0x1f8] ;  /* 0x0001f81620129981 */ /* 0x000ee2000c1e1100 */
[----:B------:R-:W-:-:S04]  /*61cd0*/  @!P1 IADD3 R25, P2, P3, R3, R16, R7 ;  /* 0x0000001003199210 */ /* 0x000fc80007b5e007 */
[----:B------:R-:W-:Y:S02]  /*61ce0*/  @!P1 IADD3.X R24, R2, R29, R6, P2, P3 ;  /* 0x0000001d02189210 */ /* 0x000fe400017e6406 */
[----:B------:R-:W-:Y:S01]  /*61cf0*/  ISETP.LT.OR P0, PT, R27, 0x1fa, !P0 ;  /* 0x000001fa1b00780c */ /* 0x000fe20004701670 */
[----:B------:R-:W-:Y:S01]  /*61d00*/  BSSY B1, `(.L_x_38) ;  /* 0x000000d000017945 */ /* 0x000fe20003800000 */
[----:B0-----:R-:W-:Y:S02]  /*61d10*/  PRMT R20, RZ, 0x7610, R20 ;  /* 0x00007610ff147816 */ /* 0x001fe40000000014 */
[----:B---3--:R-:W-:-:S04]  /*61d20*/  LOP3.LUT R18, R18, 0xff, RZ, 0xc0, !PT ;  /* 0x000000ff12127812 */ /* 0x008fc800078ec0ff */
[----:B------:R-:W-:-:S05]  /*61d30*/  F2FP.F16.E4M3.UNPACK_B R18, R18 ;  /* 0x00000012ff12723e */ /* 0x000fca00020006ff */
[----:B------:R-:W-:-:S05]  /*61d40*/  HADD2.F32 R18, -RZ, R18.H0_H0 ;  /* 0x20000012ff127230 */ /* 0x000fca0000004100 */
[----:B------:R-:W-:Y:S01]  /*61d50*/  FMUL R19, R18, UR24 ;  /* 0x0000001812137c20 */ /* 0x000fe20008400000 */
[----:B-1----:R-:W-:-:S03]  /*61d60*/  @!P1 IADD3 R18, P4, R25, R30, RZ ;  /* 0x0000001e19129210 */ /* 0x002fc60007f9e0ff */
[----:B--2---:R-:W-:Y:S02]  /*61d70*/  FFMA R22, R235, UR21, R19 ;  /* 0x00000015eb167c23 */ /* 0x004fe40008000013 */
[----:B------:R-:W-:-:S03]  /*61d80*/  @!P1 IMAD.X R19, R24, 0x1, R31, P4 ;  /* 0x0000000118139824 */ /* 0x000fc600020e061f */
[----:B------:R-:W-:-:S05]  /*61d90*/  F2FP.SATFINITE.E4M3.F32.PACK_AB_MERGE_C R21, RZ, R22, RZ ;  /* 0x00000016ff15723e */ /* 0x000fca00048070ff */
[----:B------:R0:W-:Y:S01]  /*61da0*/  @!P1 STG.E.U8 desc[UR22][R18.64+0x1f8], R21 ;  /* 0x0001f81512009986 */ /* 0x0001e2000c101116 */
[----:B------:R-:W-:Y:S05]  /*61db0*/  @P0 BRA `(.L_x_39) ;  /* 0x0000000000040947 */ /* 0x000fea0003800000 */
[----:B------:R1:W5:Y:S02]  /*61dc0*/  LDG.E.U8 R20, desc[UR22][R32.64+0x1f9] ;  /* 0x0001f91620147981 */ /* 0x000364000c1e1100 */
.L_x_39:
[----:B------:R-:W-:Y:S05]  /*61dd0*/  BSYNC B1 ;  /* 0x0000000000017941 */ /* 0x000fea0003800000 */
.L_x_38:
[----:B------:R-:W-:Y:S05]  /*61de0*/  @P0 BRA `(.L_x_40) ;  /* 0x0000021c00500947 */ /* 0x000fea0003800000 */
[----:B0-----:R-:W2:Y:S01]  /*61df0*/  LDL.LU R18, [R1+0x1490] ;  /* 0x0014900001127983 */ /* 0x001ea20000300800 */
[----:B-----5:R-:W-:Y:S01]  /*61e00*/  LOP3.LUT R20, R20, 0xff, RZ, 0xc0, !PT ;  /* 0x000000ff14147812 */ /* 0x020fe200078ec0ff */
[----:B------:R-:W-:Y:S01]  /*61e10*/  ULDC.64 UR6, c[0x0][0x5c0] ;  /* 0x0001700000067ab9 */ /* 0x000fe20000000a00 */
[----:B------:R-:W-:Y:S02]  /*61e20*/  IADD3 R16, P0, P1, R3, R16, R7 ;  /* 0x0000001003107210 */ /* 0x000fe4000791e007 */
[----:B------:R-:W-:Y:S02]  /*61e30*/  F2FP.F16.E4M3.UNPACK_B R20, R20 ;  /* 0x00000014ff14723e */ /* 0x000fe400020006ff */
[----:B------:R-:W-:Y:S02]  /*61e40*/  IADD3.X R29, R2, R29, R6, P0, P1 ;  /* 0x0000001d021d7210 */ /* 0x000fe400007e2406 */
[----:B------:R-:W-:Y:S01]  /*61e50*/  IADD3 R16, P0, R16, UR6, RZ ;  /* 0x0000000610107c10 */ /* 0x000fe2000ff1e0ff */
[----:B------:R-:W-:-:S03]  /*61e60*/  HADD2.F32 R20, -RZ, R20.H0_H0 ;  /* 0x20000014ff147230 */ /* 0x000fc60000004100 */
[----:B------:R-:W-:Y:S02]  /*61e70*/  IADD3.X R17, R29, UR7, RZ, P0, !PT ;  /* 0x000000071d117c10 */ /* 0x000fe400087fe4ff */
[----:B------:R-:W-:-:S04]  /*61e80*/  FMUL R20, R20, UR24 ;  /* 0x0000001814147c20 */ /* 0x000fc80008400000 */
[----:B--2---:R-:W-:-:S05]  /*61e90*/  FFMA R20, R18, UR21, R20 ;  /* 0x0000001512147c23 */ /* 0x004fca0008000014 */
[----:B------:R-:W-:-:S05]  /*61ea0*/  F2FP.SATFINITE.E4M3.F32.PACK_AB_MERGE_C R19, RZ, R20, RZ ;  /* 0x00000014ff13723e */ /* 0x000fca00048070ff */
[----:B------:R2:W-:Y:S01]  /*61eb0*/  STG.E.U8 desc[UR22][R16.64+0x1f9], R19 ;  /* 0x0001f91310007986 */ /* 0x0005e2000c101116 */
[----:B------:R-:W-:Y:S05]  /*61ec0*/  BRA `(.L_x_40) ;  /* 0x0000021c00187947 */ /* 0x000fea0003800000 */
.L_x_37:
[C---:B------:R-:W-:Y:S01]  /*61ed0*/  ISETP.GE.AND P1, PT, R26.reuse, 0x9, PT ;  /* 0x000000091a00780c */ /* 0x040fe20003f26270 */
[----:B------:R-:W2:Y:S03]  /*61ee0*/  LDL.LU R126, [R1+0xa00] ;  /* 0x000a0000017e7983 */ /* 0x000ea60000300800 */
[----:B------:R-:W-:Y:S02]  /*61ef0*/  ISETP.LT.OR P3, PT, R27, 0x1, !P1 ;  /* 0x000000011b00780c */ /* 0x000fe40004f61670 */
[----:B------:R-:W-:Y:S01]  /*61f00*/  ISETP.GE.AND P6, PT, R26, 0x1, PT ;  /* 0x000000011a00780c */ /* 0x000fe20003fc6270 */
[----:B------:R-:W-:Y:S01]  /*61f10*/  FMUL R19, R19, UR21 ;  /* 0x0000001513137c20 */ /* 0x000fe20008400000 */
[----:B------:R-:W-:Y:S01]  /*61f20*/  ISETP.LT.OR P0, PT, R27, 0x2, !P1 ;  /* 0x000000021b00780c */ /* 0x000fe20004f01670 */
[----:B------:R-:W-:Y:S01]  /*61f30*/  FMUL R20, R20, UR21 ;  /* 0x0000001514147c20 */ /* 0x000fe20008400000 */
[----:B------:R-:W-:Y:S01]  /*61f40*/  FMUL R21, R21, UR21 ;  /* 0x0000001515157c20 */ /* 0x000fe20008400000 */
[----:B-----5:R-:W-:Y:S01]  /*61f50*/  LOP3.LUT R12, R12, 0x7fffffff, RZ, 0xc0, !PT ;  /* 0x7fffffff0c0c7812 */ /* 0x020fe200078ec0ff */
[----:B------:R-:W-:Y:S01]  /*61f60*/  FMUL R22, R22, UR21 ;  /* 0x0000001516167c20 */ /* 0x000fe20008400000 */
[----:B------:R-:W-:Y:S01]  /*61f70*/  FMUL R23, R23, UR21 ;  /* 0x0000001517177c20 */ /* 0x000fe20008400000 */
[----:B------:R-:W-:Y:S01]  /*61f80*/  FMUL R152, R152, UR21 ;  /* 0x0000001598987c20 */ /* 0x000fe20008400000 */
[----:B------:R-:W-:Y:S01]  /*61f90*/  FMUL R153, R153, UR21 ;  /* 0x0000001599997c20 */ /* 0x000fe20008400000 */
[----:B------:R-:W-:Y:S01]  /*61fa0*/  FMUL R154, R154, UR21 ;  /* 0x000000159a9a7c20 */ /* 0x000fe20008400000 */
[----:B------:R-:W0:Y:S01]  /*61fb0*/  @!P3 LDC.64 R30, c[0x0][0x5c0] ;  /* 0x00017000ff1ebb82 */ /* 0x000e220000000a00 */
[----:B------:R-:W-:Y:S01]  /*61fc0*/  FMUL R155, R155, UR21 ;  /* 0x000000159b9b7c20 */ /* 0x000fe20008400000 */
[----:B------:R-:W-:Y:S01]  /*61fd0*/  FMUL R156, R156, UR21 ;  /* 0x000000159c9c7c20 */ /* 0x000fe20008400000 */
[----:B------:R-:W-:Y:S01]  /*61fe0*/  FMUL R157, R157, UR21 ;  /* 0x000000159d9d7c20 */ /* 0x000fe20008400000 */
[----:B------:R-:W-:Y:S01]  /*61ff0*/  FMUL R158, R158, UR21 ;  /* 0x000000159e9e7c20 */ /* 0x000fe20008400000 */
[----:B------:R-:W-:Y:S01]  /*62000*/  FMUL R159, R159, UR21 ;  /* 0x000000159f9f7c20 */ /* 0x000fe20008400000 */
[----:B------:R-:W-:Y:S01]  /*62010*/  FMUL R160, R160, UR21 ;  /* 0x00000015a0a07c20 */ /* 0x000fe20008400000 */
[----:B------:R-:W-:Y:S01]  /*62020*/  FMUL R161, R161, UR21 ;  /* 0x00000015a1a17c20 */ /* 0x000fe20008400000 */
[----:B------:R-:W3:Y:S01]  /*62030*/  @!P0 LDC.64 R24, c[0x0][0x5c0] ;  /* 0x00017000ff188b82 */ /* 0x000ee20000000a00 */
[----:B------:R-:W-:Y:S01]  /*62040*/  FMUL R162, R162, UR21 ;  /* 0x00000015a2a27c20 */ /* 0x000fe20008400000 */
        /* <DEDUP_REMOVED lines=14> */
[--C-:B0-----:R-:W-:Y:S01]  /*62130*/  @!P3 IADD3 R30, P2, P4, R16, R30, R3.reuse ;  /* 0x0000001e101eb210 */ /* 0x101fe20007c5e003 */
[----:B------:R-:W-:Y:S01]  /*62140*/  FMUL R177, R177, UR21 ;  /* 0x00000015b1b17c20 */ /* 0x000fe20008400000 */
[----:B------:R-:W-:Y:S01]  /*62150*/  LOP3.LUT R0, R0, 0xfffffffd, RZ, 0xc0, !PT ;  /* 0xfffffffd00007812 */ /* 0x000fe200078ec0ff */
[----:B------:R-:W-:Y:S01]  /*62160*/  FMUL R178, R178, UR21 ;  /* 0x00000015b2b27c20 */ /* 0x000fe20008400000 */
[--C-:B------:R-:W-:Y:S01]  /*62170*/  @!P3 IADD3.X R31, R29, R31, R2.reuse, P2, P4 ;  /* 0x0000001f1d1fb210 */ /* 0x100fe200017e8402 */
[----:B------:R-:W-:Y:S01]  /*62180*/  FMUL R179, R179, UR21 ;  /* 0x00000015b3b37c20 */ /* 0x000fe20008400000 */
[----:B------:R-:W-:Y:S01]  /*62190*/  FMUL R180, R180, UR21 ;  /* 0x00000015b4b47c20 */ /* 0x000fe20008400000 */
[----:B------:R-:W-:Y:S01]  /*621a0*/  FMUL R181, R181, UR21 ;  /* 0x00000015b5b57c20 */ /* 0x000fe20008400000 */
[----:B---3--:R-:W-:Y:S01]  /*621b0*/  @!P0 IADD3 R32, P2, P4, R16, R24, R3 ;  /* 0x0000001810208210 */ /* 0x008fe20007c5e003 */
[----:B------:R-:W-:Y:S01]  /*621c0*/  FMUL R182, R182, UR21 ;  /* 0x00000015b6b67c20 */ /* 0x000fe20008400000 */
[----:B------:R-:W-:Y:S01]  /*621d0*/  FMUL R183, R183, UR21 ;  /* 0x00000015b7b77c20 */ /* 0x000fe20008400000 */
[----:B------:R-:W-:Y:S01]  /*621e0*/  FMUL R184, R184, UR21 ;  /* 0x00000015b8b87c20 */ /* 0x000fe20008400000 */
[----:B------:R-:W-:Y:S01]  /*621f0*/  @!P0 IADD3.X R33, R29, R25, R2, P2, P4 ;  /* 0x000000191d218210 */ /* 0x000fe200017e8402 */
[----:B------:R-:W-:Y:S01]  /*62200*/  FMUL R185, R185, UR21 ;  /* 0x00000015b9b97c20 */ /* 0x000fe20008400000 */
[----:B------:R-:W-:Y:S01]  /*62210*/  ISETP.LT.OR P2, PT, R27, 0x1, !P6 ;  /* 0x000000011b00780c */ /* 0x000fe20007741670 */
        /* <DEDUP_REMOVED lines=12> */
[----:B------:R-:W0:Y:S01]  /*622e0*/  @!P2 LDC.64 R24, c[0x0][0x5c0] ;  /* 0x00017000ff18ab82 */ /* 0x000e220000000a00 */
[----:B------:R-:W-:Y:S01]  /*622f0*/  F2FP.SATFINITE.E4M3.F32.PACK_AB_MERGE_C R19, RZ, R19, RZ ;  /* 0x00000013ff13723e */ /* 0x000fe200048070ff */
        /* <DEDUP_REMOVED lines=14> */
[----:B------:R-:W-:Y:S01]  /*623e0*/  LOP3.LUT R8, R8, 0xfffffffe, RZ, 0xc0, !PT ;  /* 0xfffffffe08087812 */ /* 0x000fe200078ec0ff */
[----:B------:R-:W-:Y:S01]  /*623f0*/  FMUL R212, R212, UR21 ;  /* 0x00000015d4d47c20 */ /* 0x000fe20008400000 */
[----:B------:R-:W-:Y:S01]  /*62400*/  FMUL R213, R213, UR21 ;  /* 0x00000015d5d57c20 */ /* 0x000fe20008400000 */
[----:B------:R-:W-:Y:S01]  /*62410*/  FMUL R214, R214, UR21 ;  /* 0x00000015d6d67c20 */ /* 0x000fe20008400000 */
[----:B------:R-:W-:Y:S01]  /*62420*/  FMUL R215, R215, UR21 ;  /* 0x00000015d7d77c20 */ /* 0x000fe20008400000 */
[----:B------:R-:W-:Y:S01]  /*62430*/  FMUL R216, R216, UR21 ;  /* 0x00000015d8d87c20 */ /* 0x000fe20008400000 */
[----:B------:R-:W-:Y:S01]  /*62440*/  FMUL R217, R217, UR21 ;  /* 0x00000015d9d97c20 */ /* 0x000fe20008400000 */
[----:B------:R-:W-:Y:S01]  /*62450*/  FMUL R218, R218, UR21 ;  /* 0x00000015dada7c20 */ /* 0x000fe20008400000 */
[----:B0-----:R-:W-:Y:S01]  /*62460*/  @!P2 IADD3 R24, P4, R16, R24, RZ ;  /* 0x000000181018a210 */ /* 0x001fe20007f9e0ff */
[----:B------:R-:W-:Y:S01]  /*62470*/  FMUL R219, R219, UR21 ;  /* 0x00000015dbdb7c20 */ /* 0x000fe20008400000 */
[----:B------:R-:W-:Y:S01]  /*62480*/  FMUL R220, R220, UR21 ;  /* 0x00000015dcdc7c20 */ /* 0x000fe20008400000 */
[----:B------:R-:W-:Y:S01]  /*62490*/  FMUL R221, R221, UR21 ;  /* 0x00000015dddd7c20 */ /* 0x000fe20008400000 */
[----:B------:R-:W-:Y:S01]  /*624a0*/  FMUL R222, R222, UR21 ;  /* 0x00000015dede7c20 */ /* 0x000fe20008400000 */
[----:B------:R-:W-:Y:S01]  /*624b0*/  @!P2 IMAD.X R25, R29, 0x1, R25, P4 ;  /* 0x000000011d19a824 */ /* 0x000fe200020e0619 */
[----:B------:R-:W-:Y:S01]  /*624c0*/  ISETP.LT.OR P4, PT, R27, 0x9, !P1 ;  /* 0x000000091b00780c */ /* 0x000fe20004f81670 */
[----:B------:R-:W-:Y:S01]  /*624d0*/  FMUL R223, R223, UR21 ;  /* 0x00000015dfdf7c20 */ /* 0x000fe20008400000 */
[----:B------:R-:W-:Y:S01]  /*624e0*/  FMUL R224, R224, UR21 ;  /* 0x00000015e0e07c20 */ /* 0x000fe20008400000 */
[----:B------:R-:W-:Y:S01]  /*624f0*/  FMUL R225, R225, UR21 ;  /* 0x00000015e1e17c20 */ /* 0x000fe20008400000 */
[----:B------:R0:W-:Y:S01]  /*62500*/  @!P2 STG.E.U8 desc[UR22][R24.64], R19 ;  /* 0x000000131800a986 */ /* 0x0001e2000c101116 */
[----:B------:R-:W-:Y:S01]  /*62510*/  FMUL R226, R226, UR21 ;  /* 0x00000015e2e27c20 */ /* 0x000fe20008400000 */
[----:B------:R-:W-:Y:S01]  /*62520*/  FMUL R227, R227, UR21 ;  /* 0x00000015e3e37c20 */ /* 0x000fe20008400000 */
[----:B------:R-:W-:Y:S01]  /*62530*/  FMUL R228, R228, UR21 ;  /* 0x00000015e4e47c20 */ /* 0x000fe20008400000 */
[----:B------:R-:W-:Y:S01]  /*62540*/  FMUL R229, R229, UR21 ;  /* 0x00000015e5e57c20 */ /* 0x000fe20008400000 */
[----:B------:R-:W-:Y:S01]  /*62550*/  FMUL R230, R230, UR21 ;  /* 0x00000015e6e67c20 */ /* 0x000fe20008400000 */
[----:B------:R-:W-:Y:S01]  /*62560*/  FMUL R231, R231, UR21 ;  /* 0x00000015e7e77c20 */ /* 0x000fe20008400000 */
[----:B------:R-:W3:Y:S02]  /*62570*/  LDL.LU R28, [R1+0xa04] ;  /* 0x000a0400011c7983 */ /* 0x000ee40000300800 */
[----:B0-----:R-:W0:Y:S01]  /*62580*/  @!P4 LDC.64 R24, c[0x0][0x5c0] ;  /* 0x00017000ff18cb82 */ /* 0x001e220000000a00 */
[----:B------:R-:W-:Y:S01]  /*62590*/  F2FP.SATFINITE.E4M3.F32.PACK_AB_MERGE_C R20, RZ, R20, RZ ;  /* 0x00000014ff14723e */ /* 0x000fe200048070ff */
[----:B------:R-:W-:Y:S01]  /*625a0*/  FMUL R232, R232, UR21 ;  /* 0x00000015e8e87c20 */ /* 0x000fe20008400000 */
[----:B------:R-:W-:Y:S01]  /*625b0*/  F2FP.SATFINITE.E4M3.F32.PACK_AB_MERGE_C R21, RZ, R21, RZ ;  /* 0x00000015ff15723e */ /* 0x000fe200048070ff */
[----:B------:R-:W-:Y:S01]  /*625c0*/  FMUL R233, R233, UR21 ;  /* 0x00000015e9e97c20 */ /* 0x000fe20008400000 */
[----:B------:R-:W-:Y:S01]  /*625d0*/  F2FP.SATFINITE.E4M3.F32.PACK_AB_MERGE_C R22, RZ, R22, RZ ;  /* 0x00000016ff16723e */ /* 0x000fe200048070ff */
[----:B------:R-:W-:Y:S01]  /*625e0*/  FMUL R234, R234, UR21 ;  /* 0x00000015eaea7c20 */ /* 0x000fe20008400000 */
[----:B------:R-:W-:Y:S01]  /*625f0*/  F2FP.SATFINITE.E4M3.F32.PACK_AB_MERGE_C R23, RZ, R23, RZ ;  /* 0x00000017ff17723e */ /* 0x000fe200048070ff */
[----:B------:R-:W-:Y:S01]  /*62600*/  FMUL R235, R235, UR21 ;  /* 0x00000015ebeb7c20 */ /* 0x000fe20008400000 */
[----:B------:R-:W-:Y:S01]  /*62610*/  F2FP.SATFINITE.E4M3.F32.PACK_AB_MERGE_C R152, RZ, R152, RZ ;  /* 0x00000098ff98723e */ /* 0x000fe200048070ff */
[----:B------:R-:W4:Y:S01]  /*62620*/  LDL.LU R129, [R1+0xa08] ;  /* 0x000a080001817983 */ /* 0x000f220000300800 */
[----:B------:R-:W-:Y:S01]  /*62630*/  F2FP.SATFINITE.E4M3.F32.PACK_AB_MERGE_C R153, RZ, R153, RZ ;  /* 0x00000099ff99723e */ /* 0x000fe200048070ff */
[----:B------:R-:W-:Y:S01]  /*62640*/  FMUL R236, R236, UR21 ;  /* 0x00000015ecec7c20 */ /* 0x000fe20008400000 */
[----:B------:R-:W-:Y:S01]  /*62650*/  F2FP.SATFINITE.E4M3.F32.PACK_AB_MERGE_C R154, RZ, R154, RZ ;  /* 0x0000009aff9a723e */ /* 0x000fe200048070ff */
[----:B------:R-:W-:Y:S01]  /*62660*/  FMUL R237, R237, UR21 ;  /* 0x00000015eded7c20 */ /* 0x000fe20008400000 */
[----:B------:R-:W-:Y:S01]  /*62670*/  F2FP.SATFINITE.E4M3.F32.PACK_AB_MERGE_C R155, RZ, R155, RZ ;  /* 0x0000009bff9b723e */ /* 0x000fe200048070ff */
[----:B------:R-:W4:Y:S01]  /*62680*/  LDL.LU R128, [R1+0xa0c] ;  /* 0x000a0c0001807983 */ /* 0x000f220000300800 */
[----:B------:R-:W-:-:S02]  /*62690*/  F2FP.SATFINITE.E4M3.F32.PACK_AB_MERGE_C R156, RZ, R156, RZ ;  /* 0x0000009cff9c723e */ /* 0x000fc400048070ff */
[----:B------:R-:W-:Y:S02]  /*626a0*/  F2FP.SATFINITE.E4M3.F32.PACK_AB_MERGE_C R157, RZ, R157, RZ ;  /* 0x0000009dff9d723e */ /* 0x000fe400048070ff */
[----:B------:R-:W-:Y:S02]  /*626b0*/  F2FP.SATFINITE.E4M3.F32.PACK_AB_MERGE_C R158, RZ, R158, RZ ;  /* 0x0000009eff9e723e */ /* 0x000fe400048070ff */
[----:B------:R-:W-:Y:S02]  /*626c0*/  F2FP.SATFINITE.E4M3.F32.PACK_AB_MERGE_C R159, RZ, R159, RZ ;  /* 0x0000009fff9f723e */ /* 0x000fe400048070ff */
[----:B0-----:R-:W-:Y:S02]  /*626d0*/  @!P4 IADD3 R34, P2, P5, R16, R24, R3 ;  /* 0x000000181022c210 */ /* 0x001fe40007d5e003 */
[----:B------:R-:W-:Y:S02]  /*626e0*/  F2FP.SATFINITE.E4M3.F32.PACK_AB_MERGE_C R160, RZ, R160, RZ ;  /* 0x000000a0ffa0723e */ /* 0x000fe400048070ff */
[----:B------:R-:W-:-:S02]  /*626f0*/  @!P4 IADD3.X R35, R29, R25, R2, P2, P5 ;  /* 0x000000191d23c210 */ /* 0x000fc400017ea402 */
[----:B------:R-:W-:Y:S02]  /*62700*/  ISETP.LT.OR P2, PT, R27, 0x2, !P6 ;  /* 0x000000021b00780c */ /* 0x000fe40007741670 */
[----:B------:R-:W-:Y:S02]  /*62710*/  F2FP.SATFINITE.E4M3.F32.PACK_AB_MERGE_C R161, RZ, R161, RZ ;  /* 0x000000a1ffa1723e */ /* 0x000fe400048070ff */
[----:B------:R-:W-:Y:S02]  /*62720*/  F2FP.SATFINITE.E4M3.F32.PACK_AB_MERGE_C R162, RZ, R162, RZ ;  /* 0x000000a2ffa2723e */ /* 0x000fe400048070ff */
[----:B------:R-:W-:Y:S02]  /*62730*/  F2FP.SATFINITE.E4M3.F32.PACK_AB_MERGE_C R163, RZ, R163, RZ ;  /* 0x000000a3ffa3723e */ /* 0x000fe400048070ff */
[----:B------:R-:W-:Y:S02]  /*62740*/  F2FP.SATFINITE.E4M3.F32.PACK_AB_MERGE_C R164, RZ, R164, RZ ;  /* 0x000000a4ffa4723e */ /* 0x000fe400048070ff */
[----:B------:R-:W-:-:S02]  /*62750*/  F2FP.SATFINITE.E4M3.F32.PACK_AB_MERGE_C R165, RZ, R165, RZ ;  /* 0x000000a5ffa5723e */ /* 0x000fc400048070ff */
[----:B------:R-:W-:Y:S01]  /*62760*/  F2FP.SATFINITE.E4M3.F32.PACK_AB_MERGE_C R166, RZ, R166, RZ ;  /* 0x000000a6ffa6723e */ /* 0x000fe200048070ff */
[----:B------:R-:W0:Y:S01]  /*62770*/  @!P2 LDC.64 R24, c[0x0][0x5c0] ;  /* 0x00017000ff18ab82 */ /* 0x000e220000000a00 */
[----:B------:R-:W-:Y:S02]  /*62780*/  F2FP.SATFINITE.E4M3.F32.PACK_AB_MERGE_C R167, RZ, R167, RZ ;  /* 0x000000a7ffa7723e */ /* 0x000fe400048070ff */
[----:B------:R-:W-:Y:S02]  /*62790*/  F2FP.SATFINITE.E4M3.F32.PACK_AB_MERGE_C R168, RZ, R168, RZ ;  /* 0x000000a8ffa8723e */ /* 0x000fe400048070ff */
[----:B------:R-:W-:Y:S02]  /*627a0*/  F2FP.SATFINITE.E4M3.F32.PACK_AB_MERGE_C R169, RZ, R169, RZ ;  /* 0x000000a9ffa9723e */ /* 0x000fe400048070ff */
[----:B------:R-:W-:Y:S02]  /*627b0*/  F2FP.SATFINITE.E4M3.F32.PACK_AB_MERGE_C R170, RZ, R170, RZ ;  /* 0x000000aaffaa723e */ /* 0x000fe400048070ff */
[----:B------:R-:W-:-:S02]  /*627c0*/  F2FP.SATFINITE.E4M3.F32.PACK_AB_MERGE_C R171, RZ, R171, RZ ;  /* 0x000000abffab723e */ /* 0x000fc400048070ff */
[----:B------:R-:W-:Y:S02]  /*627d0*/  F2FP.SATFINITE.E4M3.F32.PACK_AB_MERGE_C R172, RZ, R172, RZ ;  /* 0x000000acffac723e */ /* 0x000fe400048070ff */
[----:B------:R-:W-:Y:S02]  /*627e0*/  F2FP.SATFINITE.E4M3.F32.PACK_AB_MERGE_C R173, RZ, R173, RZ ;  /* 0x000000adffad723e */ /* 0x000fe400048070ff */
[----:B------:R-:W-:Y:S02]  /*627f0*/  F2FP.SATFINITE.E4M3.F32.PACK_AB_MERGE_C R174, RZ, R174, RZ ;  /* 0x000000aeffae723e */ /* 0x000fe400048070ff */
[----:B------:R-:W-:Y:S02]  /*62800*/  F2FP.SATFINITE.E4M3.F32.PACK_AB_MERGE_C R175, RZ, R175, RZ ;  /* 0x000000afffaf723e */ /* 0x000fe400048070ff */
[----:B------:R-:W-:Y:S02]  /*62810*/  F2FP.SATFINITE.E4M3.F32.PACK_AB_MERGE_C R176, RZ, R176, RZ ;  /* 0x000000b0ffb0723e */ /* 0x000fe400048070ff */
[----:B------:R-:W-:-:S02]  /*62820*/  F2FP.SATFINITE.E4M3.F32.PACK_AB_MERGE_C R177, RZ, R177, RZ ;  /* 0x000000b1ffb1723e */ /* 0x000fc400048070ff */
[----:B------:R-:W-:Y:S02]  /*62830*/  F2FP.SATFINITE.E4M3.F32.PACK_AB_MERGE_C R178, RZ, R178, RZ ;  /* 0x000000b2ffb2723e */ /* 0x000fe400048070ff */
[----:B0-----:R-:W-:Y:S02]  /*62840*/  @!P2 IADD3 R24, P5, R16, R24, RZ ;  /* 0x000000181018a210 */ /* 0x001fe40007fbe0ff */
[----:B------:R-:W-:Y:S02]  /*62850*/  F2FP.SATFINITE.E4M3.F32.PACK_AB_MERGE_C R179, RZ, R179, RZ ;  /* 0x000000b3ffb3723e */ /* 0x000fe400048070ff */
[----:B------:R-:W-:Y:S01]  /*62860*/  F2FP.SATFINITE.E4M3.F32.PACK_AB_MERGE_C R180, RZ, R180, RZ ;  /* 0x000000b4ffb4723e */ /* 0x000fe200048070ff */
[----:B------:R-:W-:Y:S01]  /*62870*/  @!P2 IMAD.X R25, R29, 0x1, R25, P5 ;  /* 0x000000011d19a824 */ /* 0x000fe200028e0619 */
[----:B------:R-:W-:Y:S02]  /*62880*/  F2FP.SATFINITE.E4M3.F32.PACK_AB_MERGE_C R181, RZ, R181, RZ ;  /* 0x000000b5ffb5723e */ /* 0x000fe400048070ff */
[----:B------:R-:W-:-:S02]  /*62890*/  F2FP.SATFINITE.E4M3.F32.PACK_AB_MERGE_C R182, RZ, R182, RZ ;  /* 0x000000b6ffb6723e */ /* 0x000fc400048070ff */
[----:B------:R0:W-:Y:S01]  /*628a0*/  @!P2 STG.E.U8 desc[UR22][R24.64+0x1], R20 ;  /* 0x000001141800a986 */ /* 0x0001e2000c101116 */
[C---:B------:R-:W-:Y:S02]  /*628b0*/  ISETP.LT.OR P2, PT, R27.reuse, 0xa, !P1 ;  /* 0x0000000a1b00780c */ /* 0x040fe40004f41670 */
[----:B------:R-:W-:Y:S01]  /*628c0*/  F2FP.SATFINITE.E4M3.F32.PACK_AB_MERGE_C R183, RZ, R183, RZ ;  /* 0x000000b7ffb7723e */ /* 0x000fe200048070ff */
[----:B------:R1:W-:Y:S01]  /*628d0*/  @!P3 STG.E.U8 desc[UR22][R30.64], R21 ;  /* 0x000000151e00b986 */ /* 0x0003e2000c101116 */
[----:B------:R-:W-:Y:S02]  /*628e0*/  ISETP.LT.OR P3, PT, R27, 0x11, !P1 ;  /* 0x000000111b00780c */ /* 0x000fe40004f61670 */
[----:B------:R-:W-:Y:S01]  /*628f0*/  F2FP.SATFINITE.E4M3.F32.PACK_AB_MERGE_C R184, RZ, R184, RZ ;  /* 0x000000b8ffb8723e */ /* 0x000fe200048070ff */
[----:B------:R-:W-:Y:S01]  /*62900*/  @!P0 STG.E.U8 desc[UR22][R32.64+0x1], R22 ;  /* 0x0000011620008986 */ /* 0x000fe2000c101116 */
[----:B------:R-:W-:Y:S02]  /*62910*/  F2FP.SATFINITE.E4M3.F32.PACK_AB_MERGE_C R185, RZ, R185, RZ ;  /* 0x000000b9ffb9723e */ /* 0x000fe400048070ff */
[----:B------:R-:W-:-:S02]  /*62920*/  F2FP.SATFINITE.E4M3.F32.PACK_AB_MERGE_C R186, RZ, R186, RZ ;  /* 0x000000baffba723e */ /* 0x000fc400048070ff */
[----:B------:R-:W-:Y:S01]  /*62930*/  F2FP.SATFINITE.E4M3.F32.PACK_AB_MERGE_C R187, RZ, R187, RZ ;  /* 0x000000bbffbb723e */ /* 0x000fe200048070ff */
[----:B0-----:R-:W0:Y:S01]  /*62940*/  @!P2 LDC.64 R24, c[0x0][0x5c0] ;  /* 0x00017000ff18ab82 */ /* 0x001e220000000a00 */
[----:B------:R-:W-:Y:S02]  /*62950*/  F2FP.SATFINITE.E4M3.F32.PACK_AB_MERGE_C R188, RZ, R188, RZ ;  /* 0x000000bcffbc723e */ /* 0x000fe400048070ff */
[----:B------:R-:W-:Y:S02]  /*62960*/  F2FP.SATFINITE.E4M3.F32.PACK_AB_MERGE_C R189, RZ, R189, RZ ;  /* 0x000000bdffbd723e */ /* 0x000fe400048070ff */
[----:B------:R-:W-:Y:S02]  /*62970*/  @P3 LOP3.LUT R12, R12, 0x80000000, RZ, 0xfc, !PT ;  /* 0x800000000c0c3812 */ /* 0x000fe400078efcff */
[----:B------:R-:W-:Y:S01]  /*62980*/  F2FP.SATFINITE.E4M3.F32.PACK_AB_MERGE_C R190, RZ, R190, RZ ;  /* 0x000000beffbe723e */ /* 0x000fe200048070ff */
[----:B-1----:R-:W1:Y:S01]  /*62990*/  @!P3 LDC.64 R20, c[0x0][0x5c0] ;  /* 0x00017000ff14bb82 */ /* 0x002e620000000a00 */
        /* <DEDUP_REMOVED lines=8> */
[C-C-:B0-----:R-:W-:Y:S02]  /*62a20*/  @!P2 IADD3 R24, P5, P6, R16.reuse, R24, R3.reuse ;  /* 0x000000181018a210 */ /* 0x141fe40007ebe003 */
[----:B------:R-:W-:Y:S02]  /*62a30*/  F2FP.SATFINITE.E4M3.F32.PACK_AB_MERGE_C R199, RZ, R199, RZ ;  /* 0x000000c7ffc7723e */ /* 0x000fe400048070ff */
[----:B------:R-:W-:Y:S02]  /*62a40*/  @!P2 IADD3.X R25, R29, R25, R2, P5, P6 ;  /* 0x000000191d19a210 */ /* 0x000fe40002fec402 */
[----:B------:R-:W-:Y:S02]  /*62a50*/  F2FP.SATFINITE.E4M3.F32.PACK_AB_MERGE_C R200, RZ, R200, RZ ;  /* 0x000000c8ffc8723e */ /* 0x000fe400048070ff */
[----:B-1----:R-:W-:-:S02]  /*62a60*/  @!P3 IADD3 R30, P5, P6, R16, R20, R3 ;  /* 0x00000014101eb210 */ /* 0x002fc40007ebe003 */
[----:B------:R-:W-:Y:S02]  /*62a70*/  F2FP.SATFINITE.E4M3.F32.PACK_AB_MERGE_C R201, RZ, R201, RZ ;  /* 0x000000c9ffc9723e */ /* 0x000fe400048070ff */
[----:B------:R-:W-:Y:S02]  /*62a80*/  @!P3 IADD3.X R31, R29, R21, R2, P5, P6 ;  /* 0x000000151d1fb210 */ /* 0x000fe40002fec402 */
[----:B------:R-:W-:Y:S02]  /*62a90*/  ISETP.LT.OR P3, PT, R27, 0x12, !P1 ;  /* 0x000000121b00780c */ /* 0x000fe40004f61670 */
[----:B------:R-:W-:Y:S02]  /*62aa0*/  F2FP.SATFINITE.E4M3.F32.PACK_AB_MERGE_C R202, RZ, R202, RZ ;  /* 0x000000caffca723e */ /* 0x000fe400048070ff */
[----:B------:R-:W-:Y:S02]  /*62ab0*/  F2FP.SATFINITE.E4M3.F32.PACK_AB_MERGE_C R203, RZ, R203, RZ ;  /* 0x000000cbffcb723e */ /* 0x000fe400048070ff */
[----:B------:R-:W-:-:S02]  /*62ac0*/  F2FP.SATFINITE.E4M3.F32.PACK_AB_MERGE_C R204, RZ, R204, RZ ;  /* 0x000000ccffcc723e */ /* 0x000fc400048070ff */
[----:B------:R-:W-:Y:S02]  /*62ad0*/  F2FP.SATFINITE.E4M3.F32.PACK_AB_MERGE_C R205, RZ, R205, RZ ;  /* 0x000000cdffcd723e */ /* 0x000fe400048070ff */
[----:B------:R-:W-:Y:S02]  /*62ae0*/  F2FP.SATFINITE.E4M3.F32.PACK_AB_MERGE_C R206, RZ, R206, RZ ;  /* 0x000000ceffce723e */ /* 0x000fe400048070ff */
[----:B------:R-:W-:Y:S01]  /*62af0*/  F2FP.SATFINITE.E4M3.F32.PACK_AB_MERGE_C R207, RZ, R207, RZ ;  /* 0x000000cfffcf723e */ /* 0x000fe200048070ff */
[----:B------:R-:W0:Y:S01]  /*62b00*/  @!P3 LDC.64 R20, c[0x0][0x5c0] ;  /* 0x00017000ff14bb82 */ /* 0x000e220000000a00 */
        /* <DEDUP_REMOVED lines=12> */
[----:B0-----:R-:W-:Y:S02]  /*62bd0*/  @!P3 IADD3 R36, P5, P6, R16, R20, R3 ;  /* 0x000000141024b210 */ /* 0x001fe40007ebe003 */
[----:B------:R-:W-:Y:S02]  /*62be0*/  F2FP.SATFINITE.E4M3.F32.PACK_AB_MERGE_C R220, RZ, R220, RZ ;  /* 0x000000dcffdc723e */ /* 0x000fe400048070ff */
[----:B------:R-:W-:-:S02]  /*62bf0*/  @!P3 IADD3.X R37, R29, R21, R2, P5, P6 ;  /* 0x000000151d25b210 */ /* 0x000fc40002fec402 */
[----:B------:R-:W-:Y:S02]  /*62c00*/  ISETP.GE.AND P3, PT, R26, 0x1, PT ;  /* 0x000000011a00780c */ /* 0x000fe40003f66270 */
[----:B------:R-:W-:Y:S02]  /*62c10*/  F2FP.SATFINITE.E4M3.F32.PACK_AB_MERGE_C R221, RZ, R221, RZ ;  /* 0x000000ddffdd723e */ /* 0x000fe400048070ff */
[----:B------:R-:W-:Y:S02]  /*62c20*/  ISETP.LT.OR P0, PT, R27, 0x9, !P3 ;  /* 0x000000091b00780c */ /* 0x000fe40005f01670 */
[----:B------:R-:W-:Y:S02]  /*62c30*/  F2FP.SATFINITE.E4M3.F32.PACK_AB_MERGE_C R222, RZ, R222, RZ ;  /* 0x000000deffde723e */ /* 0x000fe400048070ff */
[----:B------:R-:W-:Y:S02]  /*62c40*/  F2FP.SATFINITE.E4M3.F32.PACK_AB_MERGE_C R223, RZ, R223, RZ ;  /* 0x000000dfffdf723e */ /* 0x000fe400048070ff */
[----:B------:R-:W-:Y:S01]  /*62c50*/  F2FP.SATFINITE.E4M3.F32.PACK_AB_MERGE_C R224, RZ, R224, RZ ;  /* 0x000000e0ffe0723e */ /* 0x000fe200048070ff */
[----:B--2---:R-:W-:Y:S01]  /*62c60*/  FMUL R19, R126, UR21 ;  /* 0x000000157e137c20 */ /* 0x004fe20008400000 */
[----:B------:R-:W-:-:S02]  /*62c70*/  F2FP.SATFINITE.E4M3.F32.PACK_AB_MERGE_C R225, RZ, R225, RZ ;  /* 0x000000e1ffe1723e */ /* 0x000fc400048070ff */
[----:B------:R-:W-:Y:S02]  /*62c80*/  F2FP.SATFINITE.E4M3.F32.PACK_AB_MERGE_C R226, RZ, R226, RZ ;  /* 0x000000e2ffe2723e */ /* 0x000fe400048070ff */
[----:B------:R-:W-:Y:S01]  /*62c90*/  F2FP.SATFINITE.E4M3.F32.PACK_AB_MERGE_C R227, RZ, R227, RZ ;  /* 0x000000e3ffe3723e */ /* 0x000fe200048070ff */
[----:B------:R-:W0:Y:S01]  /*62ca0*/  @!P0 LDC.64 R20, c[0x0][0x5c0] ;  /* 0x00017000ff148b82 */ /* 0x000e220000000a00 */
        /* <DEDUP_REMOVED lines=10> */
[----:B0-----:R-:W-:-:S05]  /*62d50*/  @!P0 IADD3 R20, P5, R16, R20, RZ ;  /* 0x0000001410148210 */ /* 0x001fca0007fbe0ff */
[----:B------:R-:W-:Y:S01]  /*62d60*/  @!P0 IMAD.X R21, R29, 0x1, R21, P5 ;  /* 0x000000011d158824 */ /* 0x000fe200028e0615 */
[----:B------:R-:W-:-:S04]  /*62d70*/  ISETP.LT.OR P5, PT, R27, 0x19, !P1 ;  /* 0x000000191b00780c */ /* 0x000fc80004fa1670 */
[----:B------:R0:W-:Y:S09]  /*62d80*/  @!P0 STG.E.U8 desc[UR22][R20.64+0x8], R23 ;  /* 0x0000081714008986 */ /* 0x0001f2000c101116 */
[----:B0-----:R-:W0:Y:S02]  /*62d90*/  @!P5 LDC.64 R20, c[0x0][0x5c0] ;  /* 0x00017000ff14db82 */ /* 0x001e240000000a00 */
[----:B0-----:R-:W-:-:S04]  /*62da0*/  @!P5 IADD3 R32, P0, P6, R16, R20, R3 ;  /* 0x000000141020d210 */ /* 0x001fc80007e1e003 */
[----:B------:R-:W-:Y:S02]  /*62db0*/  @!P5 IADD3.X R33, R29, R21, R2, P0, P6 ;  /* 0x000000151d21d210 */ /* 0x000fe400007ec402 */
[----:B------:R-:W-:-:S13]  /*62dc0*/  ISETP.LT.OR P0, PT, R27, 0xa, !P3 ;  /* 0x0000000a1b00780c */ /* 0x000fda0005f01670 */
[----:B------:R-:W0:Y:S02]  /*62dd0*/  @!P0 LDC.64 R20, c[0x0][0x5c0] ;  /* 0x00017000ff148b82 */ /* 0x000e240000000a00 */
[----:B0-----:R-:W-:-:S05]  /*62de0*/  @!P0 IADD3 R20, P6, R16, R20, RZ ;  /* 0x0000001410148210 */ /* 0x001fca0007fde0ff */
[----:B------:R-:W-:-:S05]  /*62df0*/  @!P0 IMAD.X R21, R29, 0x1, R21, P6 ;  /* 0x000000011d158824 */ /* 0x000fca00030e0615 */
[----:B------:R0:W-:Y:S01]  /*62e00*/  @!P0 STG.E.U8 desc[UR22][R20.64+0x9], R152 ;  /* 0x0000099814008986 */ /* 0x0001e2000c101116 */
[----:B------:R-:W-:-:S03]  /*62e10*/  ISETP.LT.OR P0, PT, R27, 0x1a, !P1 ;  /* 0x0000001a1b00780c */ /* 0x000fc60004f01670 */
[----:B------:R1:W-:Y:S04]  /*62e20*/  @!P4 STG.E.U8 desc[UR22][R34.64+0x8], R153 ;  /* 0x000008992200c986 */ /* 0x0003e8000c101116 */
[----:B------:R-:W-:Y:S06]  /*62e30*/  @!P2 STG.E.U8 desc[UR22][R24.64+0x9], R154 ;  /* 0x0000099a1800a986 */ /* 0x000fec000c101116 */
[----:B0-----:R-:W0:Y:S02]  /*62e40*/  @!P0 LDC.64 R20, c[0x0][0x5c0] ;  /* 0x00017000ff148b82 */ /* 0x001e240000000a00 */
[----:B0-----:R-:W-:-:S04]  /*62e50*/  @!P0 IADD3 R22, P3, P6, R16, R20, R3 ;  /* 0x0000001410168210 */ /* 0x001fc80007e7e003 */
[----:B------:R-:W-:Y:S02]  /*62e60*/  @!P0 IADD3.X R23, R29, R21, R2, P3, P6 ;  /* 0x000000151d178210 */ /* 0x000fe40001fec402 */
[----:B------:R-:W-:-:S13]  /*62e70*/  ISETP.LT.OR P3, PT, R27, 0x21, !P1 ;  /* 0x000000211b00780c */ /* 0x000fda0004f61670 */
[----:B------:R-:W1:Y:S02]  /*62e80*/  @!P3 LDC.64 R20, c[0x0][0x5c0] ;  /* 0x00017000ff14bb82 */ /* 0x000e640000000a00 */
[----:B-1----:R-:W-:-:S04]  /*62e90*/  @!P3 IADD3 R34, P4, P6, R16, R20, R3 ;  /* 0x000000141022b210 */ /* 0x002fc80007e9e003 */
[----:B------:R-:W-:Y:S02]  /*62ea0*/  @!P3 IADD3.X R35, R29, R21, R2, P4, P6 ;  /* 0x000000151d23b210 */ /* 0x000fe400027ec402 */
[----:B------:R-:W-:-:S13]  /*62eb0*/  ISETP.LT.OR P3, PT, R27, 0x22, !P1 ;  /* 0x000000221b00780c */ /* 0x000fda0004f61670 */
[----:B------:R-:W0:Y:S02]  /*62ec0*/  @!P3 LDC.64 R20, c[0x0][0x5c0] ;  /* 0x00017000ff14bb82 */ /* 0x000e240000000a00 */
[----:B0-----:R-:W-:-:S04]  /*62ed0*/  @!P3 IADD3 R40, P4, P6, R16, R20, R3 ;  /* 0x000000141028b210 */ /* 0x001fc80007e9e003 */
[----:B------:R-:W-:Y:S02]  /*62ee0*/  @!P3 IADD3.X R41, R29, R21, R2, P4, P6 ;  /* 0x000000151d29b210 */ /* 0x000fe400027ec402 */
[----:B------:R-:W-:Y:S02]  /*62ef0*/  ISETP.GE.AND P6, PT, R26, 0x1, PT ;  /* 0x000000011a00780c */ /* 0x000fe40003fc6270 */
[C---:B------:R-:W-:Y:S02]  /*62f00*/  ISETP.LT.OR P3, PT, R27.reuse, 0x29, !P1 ;  /* 0x000000291b00780c */ /* 0x040fe40004f61670 */
[----:B------:R-:W-:-:S13]  /*62f10*/  ISETP.LT.OR P2, PT, R27, 0x11, !P6 ;  /* 0x000000111b00780c */ /* 0x000fda0007741670 */
[----:B------:R-:W0:Y:S02]  /*62f20*/  @!P2 LDC.64 R20, c[0x0][0x5c0] ;  /* 0x00017000ff14ab82 */ /* 0x000e240000000a00 */
[----:B0-----:R-:W-:-:S05]  /*62f30*/  @!P2 IADD3 R20, P4, R16, R20, RZ ;  /* 0x000000141014a210 */ /* 0x001fca0007f9e0ff */
[----:B------:R-:W-:-:S05]  /*62f40*/  @!P2 IMAD.X R21, R29, 0x1, R21, P4 ;  /* 0x000000011d15a824 */ /* 0x000fca00020e0615 */
[----:B------:R0:W-:Y:S02]  /*62f50*/  @!P2 STG.E.U8 desc[UR22][R20.64+0x10], R155 ;  /* 0x0000109b1400a986 */ /* 0x0001e4000c101116 */
[----:B0-----:R-:W0:Y:S02]  /*62f60*/  @!P3 LDC.64 R20, c[0x0][0x5c0] ;  /* 0x00017000ff14bb82 */ /* 0x001e240000000a00 */
[----:B0-----:R-:W-:-:S04]  /*62f70*/  @!P3 IADD3 R38, P2, P4, R16, R20, R3 ;  /* 0x000000141026b210 */ /* 0x001fc80007c5e003 */
[----:B------:R-:W-:Y:S02]  /*62f80*/  @!P3 IADD3.X R39, R29, R21, R2, P2, P4 ;  /* 0x000000151d27b210 */ /* 0x000fe400017e8402 */
[C---:B------:R-:W-:Y:S02]  /*62f90*/  ISETP.LT.OR P2, PT, R27.reuse, 0x12, !P6 ;  /* 0x000000121b00780c */ /* 0x040fe40007741670 */
[----:B------:R-:W-:Y:S02]  /*62fa0*/  ISETP.LT.OR P6, PT, R27, 0x2a, !P1 ;  /* 0x0000002a1b00780c */ /* 0x000fe40004fc1670 */
[C---:B------:R-:W-:Y:S02]  /*62fb0*/  LOP3.LUT P3, RZ, R12.reuse, 0x80000000, RZ, 0xc0, !PT ;  /* 0x800000000cff7812 */ /* 0x040fe4000786c0ff */
[----:B------:R-:W-:-:S07]  /*62fc0*/  LOP3.LUT R12, R12, 0xdfffffff, RZ, 0xc0, !PT ;  /* 0xdfffffff0c0c7812 */ /* 0x000fce00078ec0ff */
[----:B------:R-:W0:Y:S02]  /*62fd0*/  @!P2 LDC.64 R20, c[0x0][0x5c0] ;  /* 0x00017000ff14ab82 */ /* 0x000e240000000a00 */
[----:B0-----:R-:W-:-:S05]  /*62fe0*/  @!P2 IADD3 R20, P4, R16, R20, RZ ;  /* 0x000000141014a210 */ /* 0x001fca0007f9e0ff */
[----:B------:R-:W-:-:S05]  /*62ff0*/  @!P2 IMAD.X R21, R29, 0x1, R21, P4 ;  /* 0x000000011d15a824 */ /* 0x000fca00020e0615 */
[----:B------:R0:W-:Y:S04]  /*63000*/  @!P2 STG.E.U8 desc[UR22][R20.64+0x11], R156 ;  /* 0x0000119c1400a986 */ /* 0x0001e8000c101116 */
[----:B------:R-:W-:Y:S01]  /*63010*/  @!P3 STG.E.U8 desc[UR22][R30.64+0x10], R157 ;  /* 0x0000109d1e00b986 */ /* 0x000fe2000c101116 */
[----:B0-----:R-:W0:Y:S02]  /*63020*/  @!P6 LDC.64 R20, c[0x0][0x5c0] ;  /* 0x00017000ff14eb82 */ /* 0x001e240000000a00 */
[----:B0-----:R-:W-:-:S04]  /*63030*/  @!P6 IADD3 R24, P2, P4, R16, R20, R3 ;  /* 0x000000141018e210 */ /* 0x001fc80007c5e003 */
[----:B------:R-:W-:Y:S02]  /*63040*/  @!P6 IADD3.X R25, R29, R21, R2, P2, P4 ;  /* 0x000000151d19e210 */ /* 0x000fe400017e8402 */
[----:B------:R-:W-:-:S13]  /*63050*/  ISETP.LT.OR P2, PT, R27, 0x31, !P1 ;  /* 0x000000311b00780c */ /* 0x000fda0004f41670 */
[----:B------:R-:W0:Y:S01]  /*63060*/  @!P2 LDC.64 R20, c[0x0][0x5c0] ;  /* 0x00017000ff14ab82 */ /* 0x000e220000000a00 */
[----:B------:R-:W-:-:S04]  /*63070*/  @P2 LOP3.LUT R12, R12, 0x20000000, RZ, 0xfc, !PT ;  /* 0x200000000c0c2812 */ /* 0x000fc800078efcff */
[----:B------:R-:W-:Y:S02]  /*63080*/  LOP3.LUT R12, R12, 0xbfffffff, RZ, 0xc0, !PT ;  /* 0xbfffffff0c0c7812 */ /* 0x000fe400078ec0ff */
[----:B0-----:R-:W-:-:S04]  /*63090*/  @!P2 IADD3 R42, P3, P4, R16, R20, R3 ;  /* 0x00000014102aa210 */ /* 0x001fc80007c7e003 */
[----:B------:R-:W-:Y:S02]  /*630a0*/  @!P2 IADD3.X R43, R29, R21, R2, P3, P4 ;  /* 0x000000151d2ba210 */ /* 0x000fe40001fe8402 */
[----:B------:R-:W-:Y:S02]  /*630b0*/  ISETP.LT.OR P3, PT, R27, 0x32, !P1 ;  /* 0x000000321b00780c */ /* 0x000fe40004f61670 */
[----:B------:R-:W-:-:S11]  /*630c0*/  ISETP.GE.AND P2, PT, R26, 0x1, PT ;  /* 0x000000011a00780c */ /* 0x000fd60003f46270 */
[----:B------:R-:W0:Y:S01]  /*630d0*/  @!P3 LDC.64 R20, c[0x0][0x5c0] ;  /* 0x00017000ff14bb82 */ /* 0x000e220000000a00 */
[----:B------:R-:W-:Y:S02]  /*630e0*/  @P3 LOP3.LUT R12, R12, 0x40000000, RZ, 0xfc, !PT ;  /* 0x400000000c0c3812 */ /* 0x000fe400078efcff */
[----:B0-----:R-:W-:-:S04]  /*630f0*/  @!P3 IADD3 R44, P4, P6, R16, R20, R3 ;  /* 0x00000014102cb210 */ /* 0x001fc80007e9e003 */
[----:B------:R-:W-:Y:S02]  /*63100*/  @!P3 IADD3.X R45, R29, R21, R2, P4, P6 ;  /* 0x000000151d2db210 */ /* 0x000fe400027ec402 */
[C---:B------:R-:W-:Y:S02]  /*63110*/  ISETP.LT.OR P4, PT, R27.reuse, 0x19, !P2 ;  /* 0x000000191b00780c */ /* 0x040fe40005781670 */
[C---:B------:R-:W-:Y:S02]  /*63120*/  ISETP.LT.OR P6, PT, R27.reuse, 0x12, !P1 ;  /* 0x000000121b00780c */ /* 0x040fe40004fc1670 */
[----:B------:R-:W-:-:S09]  /*63130*/  ISETP.LT.OR P3, PT, R27, 0x39, !P1 ;  /* 0x000000391b00780c */ /* 0x000fd20004f61670 */
[----:B------:R-:W0:Y:S02]  /*63140*/  @!P4 LDC.64 R20, c[0x0][0x5c0] ;  /* 0x00017000ff14cb82 */ /* 0x000e240000000a00 */
[----:B------:R-:W-:Y:S01]  /*63150*/  @!P6 STG.E.U8 desc[UR22][R36.64+0x11], R158 ;  /* 0x0000119e2400e986 */ /* 0x000fe2000c101116 */
[----:B0-----:R-:W-:-:S05]  /*63160*/  @!P4 IADD3 R20, P6, R16, R20, RZ ;  /* 0x000000141014c210 */ /* 0x001fca0007fde0ff */
[----:B------:R-:W-:-:S05]  /*63170*/  @!P4 IMAD.X R21, R29, 0x1, R21, P6 ;  /* 0x000000011d15c824 */ /* 0x000fca00030e0615 */
[----:B------:R0:W-:Y:S02]  /*63180*/  @!P4 STG.E.U8 desc[UR22][R20.64+0x18], R159 ;  /* 0x0000189f1400c986 */ /* 0x0001e4000c101116 */
[----:B0-----:R-:W0:Y:S02]  /*63190*/  @!P3 LDC.64 R20, c[0x0][0x5c0] ;  /* 0x00017000ff14bb82 */ /* 0x001e240000000a00 */
[----:B0-----:R-:W-:-:S04]  /*631a0*/  @!P3 IADD3 R36, P4, P6, R16, R20, R3 ;  /* 0x000000141024b210 */ /* 0x001fc80007e9e003 */
[----:B------:R-:W-:Y:S02]  /*631b0*/  @!P3 IADD3.X R37, R29, R21, R2, P4, P6 ;  /* 0x000000151d25b210 */ /* 0x000fe400027ec402 */
[C---:B------:R-:W-:Y:S02]  /*631c0*/  ISETP.LT.OR P4, PT, R27.reuse, 0x1a, !P2 ;  /* 0x0000001a1b00780c */ /* 0x040fe40005781670 */
[----:B------:R-:W-:-:S11]  /*631d0*/  ISETP.LT.OR P3, PT, R27, 0x4a, !P1 ;  /* 0x0000004a1b00780c */ /* 0x000fd60004f61670 */
        /* <DEDUP_REMOVED lines=33> */
[----:B------:R0:W-:Y:S04]  /*633f0*/  @!P0 STG.E.U8 desc[UR22][R20.64+0x21], R164 ;  /* 0x000021a414008986 */ /* 0x0001e8000c101116 */
[----:B------:R-:W-:Y:S01]  /*63400*/  @!P2 STG.E.U8 desc[UR22][R34.64+0x20], R165 ;  /* 0x000020a52200a986 */ /* 0x000fe2000c101116 */
[----:B------:R-:W-:Y:S01]  /*63410*/  ISETP.LT.OR P2, PT, R27, 0x51, !P1 ;  /* 0x000000511b00780c */ /* 0x000fe20004f41670 */
[----:B0-----:R-:W0:Y:S02]  /*63420*/  @!P3 LDC.64 R20, c[0x0][0x5c0] ;  /* 0x00017000ff14bb82 */ /* 0x001e240000000a00 */
[----:B0-----:R-:W-:-:S04]  /*63430*/  @!P3 IADD3 R22, P0, P5, R16, R20, R3 ;  /* 0x000000141016b210 */ /* 0x001fc80007d1e003 */
[----:B------:R-:W-:-:S06]  /*63440*/  @!P3 IADD3.X R23, R29, R21, R2, P0, P5 ;  /* 0x000000151d17b210 */ /* 0x000fcc00007ea402 */
[----:B------:R-:W0:Y:S01]  /*63450*/  @!P2 LDC.64 R20, c[0x0][0x5c0] ;  /* 0x00017000ff14ab82 */ /* 0x000e220000000a00 */
[----:B------:R-:W-:Y:S02]  /*63460*/  ISETP.LT.OR P3, PT, R27, 0x52, !P1 ;  /* 0x000000521b00780c */ /* 0x000fe40004f61670 */
[----:B0-----:R-:W-:-:S04]  /*63470*/  @!P2 IADD3 R50, P0, P5, R16, R20, R3 ;  /* 0x000000141032a210 */ /* 0x001fc80007d1e003 */
[----:B------:R-:W-:-:S07]  /*63480*/  @!P2 IADD3.X R51, R29, R21, R2, P0, P5 ;  /* 0x000000151d33a210 */ /* 0x000fce00007ea402 */
[----:B------:R-:W0:Y:S01]  /*63490*/  @!P3 LDC.64 R20, c[0x0][0x5c0] ;  /* 0x00017000ff14bb82 */ /* 0x000e220000000a00 */
[----:B------:R-:W-:-:S13]  /*634a0*/  ISETP.LT.OR P2, PT, R27, 0x22, !P1 ;  /* 0x000000221b00780c */ /* 0x000fda0004f41670 */
[----:B------:R-:W-:Y:S01]  /*634b0*/  @!P2 STG.E.U8 desc[UR22][R40.64+0x21], R166 ;  /* 0x000021a62800a986 */ /* 0x000fe2000c101116 */
[----:B------:R-:W-:Y:S02]  /*634c0*/  ISETP.LT.OR P2, PT, R27, 0x59, !P1 ;  /* 0x000000591b00780c */ /* 0x000fe40004f41670 */
[----:B0-----:R-:W-:-:S04]  /*634d0*/  @!P3 IADD3 R52, P0, P5, R16, R20, R3 ;  /* 0x000000141034b210 */ /* 0x001fc80007d1e003 */
[----:B------:R-:W-:Y:S02]  /*634e0*/  @!P3 IADD3.X R53, R29, R21, R2, P0, P5 ;  /* 0x000000151d35b210 */ /* 0x000fe400007ea402 */
[C---:B------:R-:W-:Y:S02]  /*634f0*/  ISETP.LT.OR P0, PT, R27.reuse, 0x29, !P6 ;  /* 0x000000291b00780c */ /* 0x040fe40007701670 */
[----:B------:R-:W-:-:S11]  /*63500*/  ISETP.LT.OR P3, PT, R27, 0x5a, !P1 ;  /* 0x0000005a1b00780c */ /* 0x000fd60004f61670 */
        /* <DEDUP_REMOVED lines=13> */
[----:B------:R1:W-:Y:S01]  /*635e0*/  @!P2 STG.E.U8 desc[UR22][R38.64+0x28], R169 ;  /* 0x000028a92600a986 */ /* 0x0003e2000c101116 */
[----:B------:R-:W-:Y:S01]  /*635f0*/  ISETP.LT.OR P2, PT, R27, 0x61, !P1 ;  /* 0x000000611b00780c */ /* 0x000fe20004f41670 */
[----:B0-----:R-:W0:Y:S02]  /*63600*/  @!P3 LDC.64 R20, c[0x0][0x5c0] ;  /* 0x00017000ff14bb82 */ /* 0x001e240000000a00 */
[----:B0-----:R-:W-:-:S04]  /*63610*/  @!P3 IADD3 R34, P0, P5, R16, R20, R3 ;  /* 0x000000141022b210 */ /* 0x001fc80007d1e003 */
[----:B------:R-:W-:-:S06]  /*63620*/  @!P3 IADD3.X R35, R29, R21, R2, P0, P5 ;  /* 0x000000151d23b210 */ /* 0x000fcc00007ea402 */
[----:B------:R-:W1:Y:S01]  /*63630*/  @!P2 LDC.64 R20, c[0x0][0x5c0] ;  /* 0x00017000ff14ab82 */ /* 0x000e620000000a00 */
[----:B------:R-:W-:Y:S02]  /*63640*/  ISETP.LT.OR P3, PT, R27, 0x62, !P1 ;  /* 0x000000621b00780c */ /* 0x000fe40004f61670 */
[----:B-1----:R-:W-:-:S04]  /*63650*/  @!P2 IADD3 R38, P0, P5, R16, R20, R3 ;  /* 0x000000141026a210 */ /* 0x002fc80007d1e003 */
[----:B------:R-:W-:-:S07]  /*63660*/  @!P2 IADD3.X R39, R29, R21, R2, P0, P5 ;  /* 0x000000151d27a210 */ /* 0x000fce00007ea402 */
[----:B------:R-:W0:Y:S01]  /*63670*/  @!P3 LDC.64 R20, c[0x0][0x5c0] ;  /* 0x00017000ff14bb82 */ /* 0x000e220000000a00 */
[----:B------:R-:W-:-:S13]  /*63680*/  ISETP.LT.OR P2, PT, R27, 0x2a, !P1 ;  /* 0x0000002a1b00780c */ /* 0x000fda0004f41670 */
[----:B------:R-:W-:Y:S01]  /*63690*/  @!P2 STG.E.U8 desc[UR22][R24.64+0x29], R170 ;  /* 0x000029aa1800a986 */ /* 0x000fe2000c101116 */
[----:B------:R-:W-:Y:S02]  /*636a0*/  ISETP.LT.OR P2, PT, R27, 0x69, !P1 ;  /* 0x000000691b00780c */ /* 0x000fe40004f41670 */
[----:B0-----:R-:W-:-:S04]  /*636b0*/  @!P3 IADD3 R56, P0, P5, R16, R20, R3 ;  /* 0x000000141038b210 */ /* 0x001fc80007d1e003 */
[----:B------:R-:W-:Y:S02]  /*636c0*/  @!P3 IADD3.X R57, R29, R21, R2, P0, P5 ;  /* 0x000000151d39b210 */ /* 0x000fe400007ea402 */
[----:B------:R-:W-:Y:S02]  /*636d0*/  ISETP.LT.OR P0, PT, R27, 0x31, !P6 ;  /* 0x000000311b00780c */ /* 0x000fe40007701670 */
[----:B------:R-:W-:-:S11]  /*636e0*/  LOP3.LUT P3, RZ, R12, 0x40000000, RZ, 0xc0, !PT ;  /* 0x400000000cff7812 */ /* 0x000fd6000786c0ff */
        /* <DEDUP_REMOVED lines=16> */
[----:B------:R-:W-:Y:S02]  /*637f0*/  ISETP.LT.OR P5, PT, R27, 0x71, !P1 ;  /* 0x000000711b00780c */ /* 0x000fe40004fa1670 */
[C---:B------:R-:W-:Y:S02]  /*63800*/  LOP3.LUT P2, RZ, R12.reuse, 0x20000000, RZ, 0xc0, !PT ;  /* 0x200000000cff7812 */ /* 0x040fe4000784c0ff */
[----:B------:R-:W-:-:S09]  /*63810*/  LOP3.LUT R12, R12, 0xf7ffffff, RZ, 0xc0, !PT ;  /* 0xf7ffffff0c0c7812 */ /* 0x000fd200078ec0ff */
[----:B------:R-:W0:Y:S02]  /*63820*/  @!P5 LDC.64 R20, c[0x0][0x5c0] ;  /* 0x00017000ff14db82 */ /* 0x000e240000000a00 */
[----:B------:R-:W-:Y:S04]  /*63830*/  @!P2 STG.E.U8 desc[UR22][R42.64+0x30], R173 ;  /* 0x000030ad2a00a986 */ /* 0x000fe8000c101116 */
[----:B------:R-:W-:Y:S01]  /*63840*/  @!P3 STG.E.U8 desc[UR22][R44.64+0x31], R174 ;  /* 0x000031ae2c00b986 */ /* 0x000fe2000c101116 */
        /* <DEDUP_REMOVED lines=8> */
[C---:B------:R-:W-:Y:S02]  /*638d0*/  ISETP.LT.OR P2, PT, R27.reuse, 0x39, !P6 ;  /* 0x000000391b00780c */ /* 0x040fe40007741670 */
[----:B------:R-:W-:-:S11]  /*638e0*/  ISETP.LT.OR P0, PT, R27, 0x39, !P1 ;  /* 0x000000391b00780c */ /* 0x000fd60004f01670 */
[----:B------:R-:W0:Y:S02]  /*638f0*/  @!P2 LDC.64 R20, c[0x0][0x5c0] ;  /* 0x00017000ff14ab82 */ /* 0x000e240000000a00 */
[----:B0-----:R-:W-:-:S05]  /*63900*/  @!P2 IADD3 R20, P3, R16, R20, RZ ;  /* 0x000000141014a210 */ /* 0x001fca0007f7e0ff */
[----:B------:R-:W-:Y:S01]  /*63910*/  @!P2 IMAD.X R21, R29, 0x1, R21, P3 ;  /* 0x000000011d15a824 */ /* 0x000fe200018e0615 */
[----:B------:R-:W-:-:S04]  /*63920*/  ISETP.LT.OR P3, PT, R27, 0x79, !P1 ;  /* 0x000000791b00780c */ /* 0x000fc80004f61670 */
[----:B------:R0:W-:Y:S09]  /*63930*/  @!P2 STG.E.U8 desc[UR22][R20.64+0x38], R175 ;  /* 0x000038af1400a986 */ /* 0x0001f2000c101116 */
[----:B------:R-:W-:Y:S01]  /*63940*/  @P3 LOP3.LUT R12, R12, 0x10000000, RZ, 0xfc, !PT ;  /* 0x100000000c0c3812 */ /* 0x000fe200078efcff */
        /* <DEDUP_REMOVED lines=10> */
[----:B------:R1:W-:Y:S01]  /*639f0*/  @!P0 STG.E.U8 desc[UR22][R36.64+0x38], R177 ;  /* 0x000038b124008986 */ /* 0x0003e2000c101116 */
[----:B------:R-:W-:-:S03]  /*63a00*/  ISETP.LT.OR P0, PT, R27, 0x81, !P1 ;  /* 0x000000811b00780c */ /* 0x000fc60004f01670 */
[----:B------:R-:W-:Y:S06]  /*63a10*/  @!P4 STG.E.U8 desc[UR22][R30.64+0x39], R178 ;  /* 0x000039b21e00c986 */ /* 0x000fec000c101116 */
[----:B0-----:R-:W0:Y:S04]  /*63a20*/  @!P2 LDC.64 R20, c[0x0][0x5c0] ;  /* 0x00017000ff14ab82 */ /* 0x001e280000000a00 */
[----:B------:R-:W-:-:S04]  /*63a30*/  @P0 LOP3.LUT R0, R0, 0x2, RZ, 0xfc, !PT ;  /* 0x0000000200000812 */ /* 0x000fc800078efcff */
[----:B------:R-:W-:Y:S02]  /*63a40*/  LOP3.LUT R0, R0, 0xffff7fff, RZ, 0xc0, !PT ;  /* 0xffff7fff00007812 */ /* 0x000fe400078ec0ff */
[----:B0-----:R-:W-:-:S04]  /*63a50*/  @!P2 IADD3 R42, P5, P6, R16, R20, R3 ;  /* 0x00000014102aa210 */ /* 0x001fc80007ebe003 */
[----:B------:R-:W-:Y:S02]  /*63a60*/  @!P2 IADD3.X R43, R29, R21, R2, P5, P6 ;  /* 0x000000151d2ba210 */ /* 0x000fe40002fec402 */
[----:B------:R-:W1:Y:S02]  /*63a70*/  @!P0 LDC.64 R20, c[0x0][0x5c0] ;  /* 0x00017000ff148b82 */ /* 0x000e640000000a00 */
[----:B-1----:R-:W-:-:S04]  /*63a80*/  @!P0 IADD3 R36, P5, P6, R16, R20, R3 ;  /* 0x0000001410248210 */ /* 0x002fc80007ebe003 */
[----:B------:R-:W-:Y:S02]  /*63a90*/  @!P0 IADD3.X R37, R29, R21, R2, P5, P6 ;  /* 0x000000151d258210 */ /* 0x000fe40002fec402 */
[----:B------:R-:W-:-:S13]  /*63aa0*/  ISETP.LT.OR P0, PT, R27, 0x82, !P1 ;  /* 0x000000821b00780c */ /* 0x000fda0004f01670 */
[----:B------:R-:W0:Y:S01]  /*63ab0*/  @!P0 LDC.64 R20, c[0x0][0x5c0] ;  /* 0x00017000ff148b82 */ /* 0x000e220000000a00 */
[----:B------:R-:W-:-:S04]  /*63ac0*/  @P0 LOP3.LUT R0, R0, 0x8000, RZ, 0xfc, !PT ;  /* 0x0000800000000812 */ /* 0x000fc800078efcff */
[----:B------:R-:W-:Y:S02]  /*63ad0*/  LOP3.LUT R0, R0, 0xfffdffff, RZ, 0xc0, !PT ;  /* 0xfffdffff00007812 */ /* 0x000fe400078ec0ff */
[----:B0-----:R-:W-:-:S04]  /*63ae0*/  @!P0 IADD3 R64, P5, P6, R16, R20, R3 ;  /* 0x0000001410408210 */ /* 0x001fc80007ebe003 */
[----:B------:R-:W-:Y:S02]  /*63af0*/  @!P0 IADD3.X R65, R29, R21, R2, P5, P6 ;  /* 0x000000151d418210 */ /* 0x000fe40002fec402 */
[----:B------:R-:W-:Y:S02]  /*63b00*/  ISETP.GE.AND P6, PT, R26, 0x1, PT ;  /* 0x000000011a00780c */ /* 0x000fe40003fc6270 */
[C---:B------:R-:W-:Y:S02]  /*63b10*/  ISETP.LT.OR P0, PT, R27.reuse, 0x89, !P1 ;  /* 0x000000891b00780c */ /* 0x040fe40004f01670 */
[----:B------:R-:W-:-:S11]  /*63b20*/  ISETP.LT.OR P4, PT, R27, 0x41, !P6 ;  /* 0x000000411b00780c */ /* 0x000fd60007781670 */
[----:B------:R-:W-:Y:S02]  /*63b30*/  @P0 LOP3.LUT R0, R0, 0x20000, RZ, 0xfc, !PT ;  /* 0x0002000000000812 */ /* 0x000fe400078efcff */
[----:B------:R-:W0:Y:S02]  /*63b40*/  @!P4 LDC.64 R20, c[0x0][0x5c0] ;  /* 0x00017000ff14cb82 */ /* 0x000e240000000a00 */
[----:B------:R-:W-:-:S04]  /*63b50*/  LOP3.LUT R0, R0, 0xfffeffff, RZ, 0xc0, !PT ;  /* 0xfffeffff00007812 */ /* 0x000fc800078ec0ff */
[----:B------:R-:W-:-:S04]  /*63b60*/  @P3 LOP3.LUT R0, R0, 0x10000, RZ, 0xfc, !PT ;  /* 0x0001000000003812 */ /* 0x000fc800078efcff */
[----:B------:R-:W-:Y:S02]  /*63b70*/  LOP3.LUT R0, R0, 0xfffffffe, RZ, 0xc0, !PT ;  /* 0xfffffffe00007812 */ /* 0x000fe400078ec0ff */
        /* <DEDUP_REMOVED lines=14> */
[----:B0-----:R-:W0:-:S12]  /*63c60*/  @!P3 LDC.64 R20, c[0x0][0x5c0] ;  /* 0x00017000ff14bb82 */ /* 0x001e180000000a00 */
[----:B------:R-:W-:-:S04]  /*63c70*/  @P0 LOP3.LUT R0, R0, 0x1, RZ, 0xfc, !PT ;  /* 0x0000000100000812 */ /* 0x000fc800078efcff */
[----:B------:R-:W-:Y:S02]  /*63c80*/  LOP3.LUT R0, R0, 0xfffbffff, RZ, 0xc0, !PT ;  /* 0xfffbffff00007812 */ /* 0x000fe400078ec0ff */
[----:B0-----:R-:W-:-:S04]  /*63c90*/  @!P3 IADD3 R30, P4, P5, R16, R20, R3 ;  /* 0x00000014101eb210 */ /* 0x001fc80007d9e003 */
[----:B------:R-:W-:Y:S02]  /*63ca0*/  @!P3 IADD3.X R31, R29, R21, R2, P4, P5 ;  /* 0x000000151d1fb210 */ /* 0x000fe400027ea402 */
[----:B------:R-:W0:Y:S01]  /*63cb0*/  @!P0 LDC.64 R20, c[0x0][0x5c0] ;  /* 0x00017000ff148b82 */ /* 0x000e220000000a00 */
[----:B------:R-:W-:-:S13]  /*63cc0*/  ISETP.LT.OR P3, PT, R27, 0x92, !P1 ;  /* 0x000000921b00780c */ /* 0x000fda0004f61670 */
[----:B------:R-:W-:-:S04]  /*63cd0*/  @P3 LOP3.LUT R0, R0, 0x40000, RZ, 0xfc, !PT ;  /* 0x0004000000003812 */ /* 0x000fc800078efcff */
[----:B------:R-:W-:Y:S02]  /*63ce0*/  LOP3.LUT R0, R0, 0xfff7ffff, RZ, 0xc0, !PT ;  /* 0xfff7ffff00007812 */ /* 0x000fe400078ec0ff */
[----:B0-----:R-:W-:-:S04]  /*63cf0*/  @!P0 IADD3 R66, P4, P5, R16, R20, R3 ;  /* 0x0000001410428210 */ /* 0x001fc80007d9e003 */
[----:B------:R-:W-:Y:S02]  /*63d00*/  @!P0 IADD3.X R67, R29, R21, R2, P4, P5 ;  /* 0x000000151d438210 */ /* 0x000fe400027ea402 */
[----:B------:R-:W0:Y:S01]  /*63d10*/  @!P3 LDC.64 R20, c[0x0][0x5c0] ;  /* 0x00017000ff14bb82 */ /* 0x000e220000000a00 */
[----:B------:R-:W-:-:S13]  /*63d20*/  ISETP.LT.OR P0, PT, R27, 0x42, !P1 ;  /* 0x000000421b00780c */ /* 0x000fda0004f01670 */
[----:B------:R-:W-:Y:S01]  /*63d30*/  @!P0 STG.E.U8 desc[UR22][R48.64+0x41], R182 ;  /* 0x000041b630008986 */ /* 0x000fe2000c101116 */
[----:B------:R-:W-:Y:S02]  /*63d40*/  ISETP.LT.OR P0, PT, R27, 0x99, !P1 ;  /* 0x000000991b00780c */ /* 0x000fe40004f01670 */
[----:B0-----:R-:W-:-:S04]  /*63d50*/  @!P3 IADD3 R68, P4, P5, R16, R20, R3 ;  /* 0x000000141044b210 */ /* 0x001fc80007d9e003 */
[----:B------:R-:W-:Y:S02]  /*63d60*/  @!P3 IADD3.X R69, R29, R21, R2, P4, P5 ;  /* 0x000000151d45b210 */ /* 0x000fe400027ea402 */
[C---:B------:R-:W-:Y:S02]  /*63d70*/  ISETP.LT.OR P4, PT, R27.reuse, 0x49, !P6 ;  /* 0x000000491b00780c */ /* 0x040fe40007781670 */
[----:B------:R-:W-:-:S03]  /*63d80*/  ISETP.LT.OR P3, PT, R27, 0x9a, !P1 ;  /* 0x0000009a1b00780c */ /* 0x000fc60004f61670 */
[----:B------:R-:W-:-:S04]  /*63d90*/  @P0 LOP3.LUT R0, R0, 0x80000, RZ, 0xfc, !PT ;  /* 0x0008000000000812 */ /* 0x000fc800078efcff */
[----:B------:R-:W-:-:S04]  /*63da0*/  LOP3.LUT R0, R0, 0xffffff7f, RZ, 0xc0, !PT ;  /* 0xffffff7f00007812 */ /* 0x000fc800078ec0ff */
[----:B------:R-:W0:Y:S02]  /*63db0*/  @!P4 LDC.64 R20, c[0x0][0x5c0] ;  /* 0x00017000ff14cb82 */ /* 0x000e240000000a00 */
        /* <DEDUP_REMOVED lines=16> */
[----:B0-----:R-:W0:-:S12]  /*63ec0*/  @!P3 LDC.64 R20, c[0x0][0x5c0] ;  /* 0x00017000ff14bb82 */ /* 0x001e180000000a00 */
[----:B------:R-:W-:-:S04]  /*63ed0*/  @P0 LOP3.LUT R0, R0, 0x200, RZ, 0xfc, !PT ;  /* 0x0000020000000812 */ /* 0x000fc800078efcff */
[----:B------:R-:W-:Y:S02]  /*63ee0*/  LOP3.LUT R0, R0, 0xffefffff, RZ, 0xc0, !PT ;  /* 0xffefffff00007812 */ /* 0x000fe400078ec0ff */
[----:B0-----:R-:W-:-:S04]  /*63ef0*/  @!P3 IADD3 R32, P4, P5, R16, R20, R3 ;  /* 0x000000141020b210 */ /* 0x001fc80007d9e003 */
[----:B------:R-:W-:Y:S02]  /*63f00*/  @!P3 IADD3.X R33, R29, R21, R2, P4, P5 ;  /* 0x000000151d21b210 */ /* 0x000fe400027ea402 */
[----:B------:R-:W1:Y:S01]  /*63f10*/  @!P0 LDC.64 R20, c[0x0][0x5c0] ;  /* 0x00017000ff148b82 */ /* 0x000e620000000a00 */
[----:B------:R-:W-:-:S13]  /*63f20*/  ISETP.LT.OR P3, PT, R27, 0xa2, !P1 ;  /* 0x000000a21b00780c */ /* 0x000fda0004f61670 */
[----:B------:R-:W-:-:S04]  /*63f30*/  @P3 LOP3.LUT R0, R0, 0x100000, RZ, 0xfc, !PT ;  /* 0x0010000000003812 */ /* 0x000fc800078efcff */
[----:B------:R-:W-:Y:S02]  /*63f40*/  LOP3.LUT R0, R0, 0xffdfffff, RZ, 0xc0, !PT ;  /* 0xffdfffff00007812 */ /* 0x000fe400078ec0ff */
[----:B-1----:R-:W-:-:S04]  /*63f50*/  @!P0 IADD3 R46, P4, P5, R16, R20, R3 ;  /* 0x00000014102e8210 */ /* 0x002fc80007d9e003 */
        /* <DEDUP_REMOVED lines=186> */
[----:B------:R-:W-:Y:S02]  /*64b00*/  LOP3.LUT P3, RZ, R12, 0x10000000, RZ, 0xc0, !PT ;  /* 0x100000000cff7812 */ /* 0x000fe4000786c0ff */
        /* <DEDUP_REMOVED lines=8> */
[C---:B------:R-:W-:Y:S02]  /*64b90*/  LOP3.LUT P0, RZ, R12.reuse, 0x8000000, RZ, 0xc0, !PT ;  /* 0x080000000cff7812 */ /* 0x040fe4000780c0ff */
[----:B------:R-:W-:-:S11]  /*64ba0*/  LOP3.LUT R12, R12, 0xfdffffff, RZ, 0xc0, !PT ;  /* 0xfdffffff0c0c7812 */ /* 0x000fd600078ec0ff */
[----:B------:R-:W-:Y:S01]  /*64bb0*/  @!P0 STG.E.U8 desc[UR22][R60.64+0x71], R206 ;  /* 0x000071ce3c008986 */ /* 0x000fe2000c101116 */
[C---:B------:R-:W-:Y:S02]  /*64bc0*/  ISETP.LT.OR P0, PT, R27.reuse, 0x79, !P6 ;  /* 0x000000791b00780c */ /* 0x040fe40007701670 */
[----:B------:R-:W-:-:S11]  /*64bd0*/  ISETP.LT.OR P6, PT, R27, 0xfa, !P1 ;  /* 0x000000fa1b00780c */ /* 0x000fd60004fc1670 */
[----:B------:R-:W0:Y:S02]  /*64be0*/  @!P0 LDC.64 R20, c[0x0][0x5c0] ;  /* 0x00017000ff148b82 */ /* 0x000e240000000a00 */
[----:B------:R-:W-:Y:S02]  /*64bf0*/  @P6 LOP3.LUT R0, R0, 0x80000000, RZ, 0xfc, !PT ;  /* 0x8000000000006812 */ /* 0x000fe400078efcff */
[----:B0-----:R-:W-:-:S05]  /*64c00*/  @!P0 IADD3 R20, P4, R16, R20, RZ ;  /* 0x0000001410148210 */ /* 0x001fca0007f9e0ff */
[----:B------:R-:W-:-:S05]  /*64c10*/  @!P0 IMAD.X R21, R29, 0x1, R21, P4 ;  /* 0x000000011d158824 */ /* 0x000fca00020e0615 */
[----:B------:R0:W-:Y:S01]  /*64c20*/  @!P0 STG.E.U8 desc[UR22][R20.64+0x78], R207 ;  /* 0x000078cf14008986 */ /* 0x0001e2000c101116 */
[----:B------:R-:W-:-:S13]  /*64c30*/  ISETP.LT.OR P0, PT, R27, 0xf9, !P1 ;  /* 0x000000f91b00780c */ /* 0x000fda0004f01670 */
[----:B0-----:R-:W0:Y:S01]  /*64c40*/  @!P0 LDC.64 R20, c[0x0][0x5c0] ;  /* 0x00017000ff148b82 */ /* 0x001e220000000a00 */
[----:B------:R-:W-:-:S04]  /*64c50*/  @P0 LOP3.LUT R12, R12, 0x2000000, RZ, 0xfc, !PT ;  /* 0x020000000c0c0812 */ /* 0x000fc800078efcff */
[----:B------:R-:W-:-:S04]  /*64c60*/  LOP3.LUT R12, R12, 0xfffffdff, RZ, 0xc0, !PT ;  /* 0xfffffdff0c0c7812 */ /* 0x000fc800078ec0ff */
[----:B------:R-:W-:-:S04]  /*64c70*/  @P1 LOP3.LUT R12, R12, 0x200, RZ, 0xfc, !PT ;  /* 0x000002000c0c1812 */ /* 0x000fc800078efcff */
[----:B------:R-:W-:Y:S02]  /*64c80*/  LOP3.LUT R12, R12, 0xfbffffff, RZ, 0xc0, !PT ;  /* 0xfbffffff0c0c7812 */ /* 0x000fe400078ec0ff */
[----:B0-----:R-:W-:-:S04]  /*64c90*/  @!P0 IADD3 R102, P4, P5, R16, R20, R3 ;  /* 0x0000001410668210 */ /* 0x001fc80007d9e003 */
[----:B------:R-:W-:Y:S02]  /*64ca0*/  @!P0 IADD3.X R103, R29, R21, R2, P4, P5 ;  /* 0x000000151d678210 */ /* 0x000fe400027ea402 */
[----:B------:R-:W-:-:S04]  /*64cb0*/  ISETP.GE.AND P0, PT, R26, 0x1, PT ;  /* 0x000000011a00780c */ /* 0x000fc80003f06270 */
[----:B------:R-:W-:-:S13]  /*64cc0*/  ISETP.LT.OR P4, PT, R27, 0x7a, !P0 ;  /* 0x0000007a1b00780c */ /* 0x000fda0004781670 */
[----:B------:R-:W0:Y:S02]  /*64cd0*/  @!P4 LDC.64 R20, c[0x0][0x5c0] ;  /* 0x00017000ff14cb82 */ /* 0x000e240000000a00 */
[----:B0-----:R-:W-:-:S05]  /*64ce0*/  @!P4 IADD3 R20, P5, R16, R20, RZ ;  /* 0x000000141014c210 */ /* 0x001fca0007fbe0ff */
[----:B------:R-:W-:-:S05]  /*64cf0*/  @!P4 IMAD.X R21, R29, 0x1, R21, P5 ;  /* 0x000000011d15c824 */ /* 0x000fca00028e0615 */
[----:B------:R0:W-:Y:S04]  /*64d00*/  @!P4 STG.E.U8 desc[UR22][R20.64+0x79], R208 ;  /* 0x000079d01400c986 */ /* 0x0001e8000c101116 */
[----:B------:R1:W-:Y:S01]  /*64d10*/  @!P3 STG.E.U8 desc[UR22][R44.64+0x78], R209 ;  /* 0x000078d12c00b986 */ /* 0x0003e2000c101116 */
[----:B------:R-:W-:-:S03]  /*64d20*/  ISETP.GE.AND P3, PT, R26, 0x81, PT ;  /* 0x000000811a00780c */ /* 0x000fc60003f66270 */
[----:B------:R-:W-:Y:S01]  /*64d30*/  @!P2 STG.E.U8 desc[UR22][R42.64+0x79], R210 ;  /* 0x000079d22a00a986 */ /* 0x000fe2000c101116 */
[C---:B------:R-:W-:Y:S02]  /*64d40*/  ISETP.LT.OR P1, PT, R27.reuse, 0x2, !P3 ;  /* 0x000000021b00780c */ /* 0x040fe40005f21670 */
[----:B------:R-:W-:Y:S01]  /*64d50*/  ISETP.LT.OR P2, PT, R27, 0x81, !P0 ;  /* 0x000000811b00780c */ /* 0x000fe20004741670 */
[----:B0-----:R-:W0:Y:S10]  /*64d60*/  @!P6 LDC.64 R20, c[0x0][0x5c0] ;  /* 0x00017000ff14eb82 */ /* 0x001e340000000a00 */
[----:B------:R-:W-:-:S04]  /*64d70*/  @P1 LOP3.LUT R8, R8, 0x1, RZ, 0xfc, !PT ;  /* 0x0000000108081812 */ /* 0x000fc800078efcff */
[----:B------:R-:W-:Y:S02]  /*64d80*/  LOP3.LUT R8, R8, 0xfffffffd, RZ, 0xc0, !PT ;  /* 0xfffffffd08087812 */ /* 0x000fe400078ec0ff */
[----:B0-----:R-:W-:-:S04]  /*64d90*/  @!P6 IADD3 R90, P4, P5, R16, R20, R3 ;  /* 0x00000014105ae210 */ /* 0x001fc80007d9e003 */
[----:B------:R-:W-:Y:S02]  /*64da0*/  @!P6 IADD3.X R91, R29, R21, R2, P4, P5 ;  /* 0x000000151d5be210 */ /* 0x000fe400027ea402 */
[----:B------:R-:W-:-:S13]  /*64db0*/  ISETP.LT.OR P4, PT, R27, 0x1, !P3 ;  /* 0x000000011b00780c */ /* 0x000fda0005f81670 */
[----:B------:R-:W0:Y:S01]  /*64dc0*/  @!P4 LDC.64 R20, c[0x0][0x5c0] ;  /* 0x00017000ff14cb82 */ /* 0x000e220000000a00 */
[----:B------:R-:W-:Y:S02]  /*64dd0*/  @P4 LOP3.LUT R12, R12, 0x4000000, RZ, 0xfc, !PT ;  /* 0x040000000c0c4812 */ /* 0x000fe400078efcff */
[----:B0-----:R-:W-:-:S04]  /*64de0*/  @!P4 IADD3 R54, P5, P6, R16, R20, R5 ;  /* 0x000000141036c210 */ /* 0x001fc80007ebe005 */
[----:B------:R-:W-:Y:S02]  /*64df0*/  @!P4 IADD3.X R55, R29, R21, R4, P5, P6 ;  /* 0x000000151d37c210 */ /* 0x000fe40002fec404 */
[----:B------:R-:W1:Y:S01]  /*64e00*/  @!P1 LDC.64 R20, c[0x0][0x5c0] ;  /* 0x00017000ff149b82 */ /* 0x000e620000000a00 */
[----:B------:R-:W-:Y:S02]  /*64e10*/  LOP3.LUT P4, RZ, R0, 0x2, RZ, 0xc0, !PT ;  /* 0x0000000200ff7812 */ /* 0x000fe4000788c0ff */
[----:B-1----:R-:W-:-:S04]  /*64e20*/  @!P1 IADD3 R44, P5, P6, R16, R20, R5 ;  /* 0x00000014102c9210 */ /* 0x002fc80007ebe005 */
[----:B------:R-:W-:Y:S02]  /*64e30*/  @!P1 IADD3.X R45, R29, R21, R4, P5, P6 ;  /* 0x000000151d2d9210 */ /* 0x000fe40002fec404 */
[----:B------:R-:W0:Y:S01]  /*64e40*/  @!P2 LDC.64 R20, c[0x0][0x5c0] ;  /* 0x00017000ff14ab82 */ /* 0x000e220000000a00 */
[----:B------:R-:W-:Y:S02]  /*64e50*/  ISETP.LT.OR P6, PT, R27, 0x9, !P3 ;  /* 0x000000091b00780c */ /* 0x000fe40005fc1670 */
[C---:B------:R-:W-:Y:S02]  /*64e60*/  LOP3.LUT P1, RZ, R0.reuse, 0x8000, RZ, 0xc0, !PT ;  /* 0x0000800000ff7812 */ /* 0x040fe4000782c0ff */
[----:B------:R-:W-:-:S09]  /*64e70*/  LOP3.LUT R0, R0, 0xfffffffd, RZ, 0xc0, !PT ;  /* 0xfffffffd00007812 */ /* 0x000fd200078ec0ff */
        /* <DEDUP_REMOVED lines=11> */
[----:B------:R-:W-:-:S04]  /*64f30*/  @P6 LOP3.LUT R8, R8, 0x4, RZ, 0xfc, !PT ;  /* 0x0000000408086812 */ /* 0x000fc800078efcff */
[----:B------:R-:W-:Y:S02]  /*64f40*/  LOP3.LUT R8, R8, 0xfffffff7, RZ, 0xc0, !PT ;  /* 0xfffffff708087812 */ /* 0x000fe400078ec0ff */
[----:B0-----:R-:W-:-:S05]  /*64f50*/  @!P2 IADD3 R20, P5, R16, R20, RZ ;  /* 0x000000141014a210 */ /* 0x001fca0007fbe0ff */
[----:B------:R-:W-:-:S05]  /*64f60*/  @!P2 IMAD.X R21, R29, 0x1, R21, P5 ;  /* 0x000000011d15a824 */ /* 0x000fca00028e0615 */
[----:B------:R0:W-:Y:S04]  /*64f70*/  @!P2 STG.E.U8 desc[UR22][R20.64+0x81], R212 ;  /* 0x000081d41400a986 */ /* 0x0001e8000c101116 */
[----:B------:R-:W-:Y:S01]  /*64f80*/  @!P4 STG.E.U8 desc[UR22][R36.64+0x80], R213 ;  /* 0x000080d52400c986 */ /* 0x000fe2000c101116 */
[----:B------:R-:W-:-:S03]  /*64f90*/  ISETP.LT.OR P4, PT, R27, 0x11, !P3 ;  /* 0x000000111b00780c */ /* 0x000fc60005f81670 */
[----:B------:R-:W-:Y:S01]  /*64fa0*/  @!P1 STG.E.U8 desc[UR22][R64.64+0x81], R214 ;  /* 0x000081d640009986 */ /* 0x000fe2000c101116 */
[----:B0-----:R-:W0:Y:S09]  /*64fb0*/  @!P6 LDC.64 R20, c[0x0][0x5c0] ;  /* 0x00017000ff14eb82 */ /* 0x001e320000000a00 */
[----:B------:R-:W-:-:S04]  /*64fc0*/  @P4 LOP3.LUT R0, R0, 0x2, RZ, 0xfc, !PT ;  /* 0x0000000200004812 */ /* 0x000fc800078efcff */
[----:B------:R-:W-:Y:S02]  /*64fd0*/  LOP3.LUT P1, RZ, R0, 0x10000, RZ, 0xc0, !PT ;  /* 0x0001000000ff7812 */ /* 0x000fe4000782c0ff */
        /* <DEDUP_REMOVED lines=9> */
[C---:B------:R-:W-:Y:S02]  /*65070*/  LOP3.LUT P4, RZ, R0.reuse, 0x20000, RZ, 0xc0, !PT ;  /* 0x0002000000ff7812 */ /* 0x040fe4000788c0ff */
[----:B------:R-:W-:Y:S02]  /*65080*/  LOP3.LUT R0, R0, 0xffff7fff, RZ, 0xc0, !PT ;  /* 0xffff7fff00007812 */ /* 0x000fe400078ec0ff */
        /* <DEDUP_REMOVED lines=43> */
[----:B------:R-:W-:Y:S02]  /*65340*/  @P6 LOP3.LUT R0, R0, 0x10000, RZ, 0xfc, !PT ;  /* 0x0001000000006812 */ /* 0x000fe400078efcff */
        /* <DEDUP_REMOVED lines=14> */
[----:B------:R1:W-:Y:S01]  /*65430*/  @!P4 STG.E.U8 desc[UR22][R66.64+0x90], R221 ;  /* 0x000090dd4200c986 */ /* 0x0003e2000c101116 */
[----:B------:R-:W-:-:S03]  /*65440*/  ISETP.LT.OR P4, PT, R27, 0x31, !P3 ;  /* 0x000000311b00780c */ /* 0x000fc60005f81670 */
[----:B------:R-:W-:Y:S01]  /*65450*/  @!P1 STG.E.U8 desc[UR22][R68.64+0x91], R222 ;  /* 0x000091de44009986 */ /* 0x000fe2000c101116 */
[----:B------:R-:W-:Y:S01]  /*65460*/  LOP3.LUT P1, RZ, R0, 0x80, RZ, 0xc0, !PT ;  /* 0x0000008000ff7812 */ /* 0x000fe2000782c0ff */
[----:B0-----:R-:W0:Y:S08]  /*65470*/  @!P6 LDC.64 R20, c[0x0][0x5c0] ;  /* 0x00017000ff14eb82 */ /* 0x001e300000000a00 */
        /* <DEDUP_REMOVED lines=10> */
[----:B------:R-:W1:Y:S01]  /*65520*/  @!P6 LDC.64 R20, c[0x0][0x5c0] ;  /* 0x00017000ff14eb82 */ /* 0x000e620000000a00 */
[C---:B------:R-:W-:Y:S02]  /*65530*/  LOP3.LUT P4, RZ, R0.reuse, 0x80000, RZ, 0xc0, !PT ;  /* 0x0008000000ff7812 */ /* 0x040fe4000788c0ff */
[----:B------:R-:W-:Y:S02]  /*65540*/  LOP3.LUT R0, R0, 0xfffbffff, RZ, 0xc0, !PT ;  /* 0xfffbffff00007812 */ /* 0x000fe400078ec0ff */
[----:B-1----:R-:W-:-:S04]  /*65550*/  @!P6 IADD3 R66, P2, P5, R16, R20, R5 ;  /* 0x000000141042e210 */ /* 0x002fc80007d5e005 */
        /* <DEDUP_REMOVED lines=104> */
[----:B------:R-:W1:Y:S01]  /*65be0*/  @!P4 LDC.64 R20, c[0x0][0x5c0] ;  /* 0x00017000ff14cb82 */ /* 0x000e620000000a00 */
[----:B------:R-:W-:-:S13]  /*65bf0*/  ISETP.LT.OR P6, PT, R27, 0x62, !P3 ;  /* 0x000000621b00780c */ /* 0x000fda0005fc1670 */
[----:B------:R-:W-:Y:S02]  /*65c00*/  @P6 LOP3.LUT R8, R8, 0x4000, RZ, 0xfc, !PT ;  /* 0x0000400008086812 */ /* 0x000fe400078efcff */
[----:B------:R-:W-:Y:S02]  /*65c10*/  F2FP.SATFINITE.E4M3.F32.PACK_AB_MERGE_C R19, RZ, R19, RZ ;  /* 0x00000013ff13723e */ /* 0x000fe400048070ff */
[----:B------:R-:W-:Y:S02]  /*65c20*/  LOP3.LUT R12, R12, 0xfffffbff, RZ, 0xc0, !PT ;  /* 0xfffffbff0c0c7812 */ /* 0x000fe400078ec0ff */
[----:B------:R-:W-:Y:S02]  /*65c30*/  LOP3.LUT R8, R8, 0xffff7fff, RZ, 0xc0, !PT ;  /* 0xffff7fff08087812 */ /* 0x000fe400078ec0ff */
[----:B-1----:R-:W-:-:S04]  /*65c40*/  @!P4 IADD3 R70, P2, P5, R16, R20, R5 ;  /* 0x000000141046c210 */ /* 0x002fc80007d5e005 */
        /* <DEDUP_REMOVED lines=27> */
[----:B------:R3:W-:Y:S01]  /*65e00*/  @!P1 STG.E.U8 desc[UR22][R76.64+0xb1], R19 ;  /* 0x0000b1134c009986 */ /* 0x0007e2000c101116 */
[----:B0-----:R-:W0:Y:S09]  /*65e10*/  @!P6 LDC.64 R20, c[0x0][0x5c0] ;  /* 0x00017000ff14eb82 */ /* 0x001e320000000a00 */
[----:B------:R-:W-:Y:S01]  /*65e20*/  @P4 LOP3.LUT R0, R0, 0x8, RZ, 0xfc, !PT ;  /* 0x0000000800004812 */ /* 0x000fe200078efcff */
[----:B---3--:R-:W-:-:S02]  /*65e30*/  FMUL R19, R28, UR21 ;  /* 0x000000151c137c20 */ /* 0x008fc40008400000 */
[----:B------:R-:W2:Y:S01]  /*65e40*/  LDL.LU R28, [R1+0xa10] ;  /* 0x000a1000011c7983 */ /* 0x000ea20000300800 */
[----:B0-----:R-:W-:-:S03]  /*65e50*/  @!P6 IADD3 R120, P2, P5, R16, R20, R5 ;  /* 0x000000141078e210 */ /* 0x001fc60007d5e005 */
[----:B------:R-:W3:Y:S01]  /*65e60*/  LDL.LU R130, [R1+0xa14] ;  /* 0x000a140001827983 */ /* 0x000ee20000300800 */
[----:B------:R-:W-:-:S03]  /*65e70*/  @!P6 IADD3.X R121, R29, R21, R4, P2, P5 ;  /* 0x000000151d79e210 */ /* 0x000fc600017ea404 */
[----:B------:R-:W3:Y:S01]  /*65e80*/  LDL.LU R132, [R1+0xa18] ;  /* 0x000a180001847983 */ /* 0x000ee20000300800 */
[----:B------:R-:W0:Y:S02]  /*65e90*/  @!P4 LDC.64 R20, c[0x0][0x5c0] ;  /* 0x00017000ff14cb82 */ /* 0x000e240000000a00 */
[----:B0-----:R-:W-:-:S04]  /*65ea0*/  @!P4 IADD3 R74, P2, P5, R16, R20, R5 ;  /* 0x00000014104ac210 */ /* 0x001fc80007d5e005 */
[----:B------:R-:W-:Y:S02]  /*65eb0*/  @!P4 IADD3.X R75, R29, R21, R4, P2, P5 ;  /* 0x000000151d4bc210 */ /* 0x000fe400017ea404 */
[----:B------:R-:W-:-:S13]  /*65ec0*/  ISETP.LT.OR P4, PT, R27, 0x72, !P3 ;  /* 0x000000721b00780c */ /* 0x000fda0005f81670 */
[----:B------:R-:W0:Y:S01]  /*65ed0*/  @!P4 LDC.64 R20, c[0x0][0x5c0] ;  /* 0x00017000ff14cb82 */ /* 0x000e220000000a00 */
[----:B------:R-:W-:Y:S02]  /*65ee0*/  ISETP.LT.OR P1, PT, R27, 0x79, !P3 ;  /* 0x000000791b00780c */ /* 0x000fe40005f21670 */
[----:B------:R-:W-:Y:S02]  /*65ef0*/  F2FP.SATFINITE.E4M3.F32.PACK_AB_MERGE_C R19, RZ, R19, RZ ;  /* 0x00000013ff13723e */ /* 0x000fe400048070ff */
[----:B------:R-:W-:Y:S02]  /*65f00*/  @P4 LOP3.LUT R8, R8, 0x10000, RZ, 0xfc, !PT ;  /* 0x0001000008084812 */ /* 0x000fe400078efcff */
[----:B0-----:R-:W-:-:S04]  /*65f10*/  @!P4 IADD3 R124, P2, P5, R16, R20, R5 ;  /* 0x00000014107cc210 */ /* 0x001fc80007d5e005 */
[----:B------:R-:W-:Y:S02]  /*65f20*/  @!P4 IADD3.X R125, R29, R21, R4, P2, P5 ;  /* 0x000000151d7dc210 */ /* 0x000fe400017ea404 */
[----:B------:R-:W-:Y:S02]  /*65f30*/  ISETP.LT.OR P2, PT, R27, 0xb9, !P0 ;  /* 0x000000b91b00780c */ /* 0x000fe40004741670 */
[----:B------:R-:W-:Y:S02]  /*65f40*/  @P1 LOP3.LUT R12, R12, 0x400, RZ, 0xfc, !PT ;  /* 0x000004000c0c1812 */ /* 0x000fe400078efcff */
[----:B------:R-:W-:-:S09]  /*65f50*/  LOP3.LUT P4, RZ, R0, 0x800000, RZ, 0xc0, !PT ;  /* 0x0080000000ff7812 */ /* 0x000fd2000788c0ff */
[----:B------:R-:W0:Y:S02]  /*65f60*/  @!P2 LDC.64 R20, c[0x0][0x5c0] ;  /* 0x00017000ff14ab82 */ /* 0x000e240000000a00 */
[----:B0-----:R-:W-:-:S05]  /*65f70*/  @!P2 IADD3 R20, P5, R16, R20, RZ ;  /* 0x000000141014a210 */ /* 0x001fca0007fbe0ff */
[----:B------:R-:W-:-:S05]  /*65f80*/  @!P2 IMAD.X R21, R29, 0x1, R21, P5 ;  /* 0x000000011d15a824 */ /* 0x000fca00028e0615 */
[----:B------:R0:W-:Y:S02]  /*65f90*/  @!P2 STG.E.U8 desc[UR22][R20.64+0xb8], R19 ;  /* 0x0000b8131400a986 */ /* 0x0001e4000c101116 */
[----:B0-----:R-:W0:Y:S02]  /*65fa0*/  @!P1 LDC.64 R20, c[0x0][0x5c0] ;  /* 0x00017000ff149b82 */ /* 0x001e240000000a00 */
[----:B0-----:R-:W-:-:S04]  /*65fb0*/  @!P1 IADD3 R126, P2, P5, R16, R20, R5 ;  /* 0x00000014107e9210 */ /* 0x001fc80007d5e005 */
[----:B------:R-:W-:Y:S02]  /*65fc0*/  @!P1 IADD3.X R127, R29, R21, R4, P2, P5 ;  /* 0x000000151d7f9210 */ /* 0x000fe400017ea404 */
[----:B------:R-:W-:-:S04]  /*65fd0*/  ISETP.GE.AND P1, PT, R26, 0x1, PT ;  /* 0x000000011a00780c */ /* 0x000fc80003f26270 */
[----:B------:R-:W-:-:S13]  /*65fe0*/  ISETP.LT.OR P2, PT, R27, 0xba, !P1 ;  /* 0x000000ba1b00780c */ /* 0x000fda0004f41670 */
[----:B------:R-:W0:Y:S01]  /*65ff0*/  @!P2 LDC.64 R20, c[0x0][0x5c0] ;  /* 0x00017000ff14ab82 */ /* 0x000e220000000a00 */
[----:B----4-:R-:W-:-:S05]  /*66000*/  FMUL R19, R129, UR21 ;  /* 0x0000001581137c20 */ /* 0x010fca0008400000 */
[----:B------:R-:W-:Y:S02]  /*66010*/  F2FP.SATFINITE.E4M3.F32.PACK_AB_MERGE_C R19, RZ, R19, RZ ;  /* 0x00000013ff13723e */ /* 0x000fe400048070ff */
[----:B0-----:R-:W-:-:S05]  /*66020*/  @!P2 IADD3 R20, P5, R16, R20, RZ ;  /* 0x000000141014a210 */ /* 0x001fca0007fbe0ff */
[----:B------:R-:W-:-:S05]  /*66030*/  @!P2 IMAD.X R21, R29, 0x1, R21, P5 ;  /* 0x000000011d15a824 */ /* 0x000fca00028e0615 */
[----:B------:R0:W-:Y:S02]  /*66040*/  @!P2 STG.E.U8 desc[UR22][R20.64+0xb9], R19 ;  /* 0x0000b9131400a986 */ /* 0x0001e4000c101116 */
[----:B0-----:R-:W-:-:S05]  /*66050*/  FMUL R19, R128, UR21 ;  /* 0x0000001580137c20 */ /* 0x001fca0008400000 */
[----:B------:R-:W-:-:S05]  /*66060*/  F2FP.SATFINITE.E4M3.F32.PACK_AB_MERGE_C R19, RZ, R19, RZ ;  /* 0x00000013ff13723e */ /* 0x000fca00048070ff */
[----:B------:R2:W-:Y:S02]  /*66070*/  @!P4 STG.E.U8 desc[UR22][R52.64+0xb8], R19 ;  /* 0x0000b8133400c986 */ /* 0x0005e4000c101116 */
[----:B--2---:R-:W-:Y:S02]  /*66080*/  FMUL R19, R28, UR21 ;  /* 0x000000151c137c20 */ /* 0x004fe40008400000 */
[----:B------:R-:W2:Y:S01]  /*66090*/  LDL.LU R28, [R1+0xa1c] ;  /* 0x000a1c00011c7983 */ /* 0x000ea20000300800 */
[C---:B------:R-:W-:Y:S02]  /*660a0*/  ISETP.LT.OR P6, PT, R27.reuse, 0x7a, !P3 ;  /* 0x0000007a1b00780c */ /* 0x040fe40005fc1670 */
[----:B------:R-:W-:Y:S01]  /*660b0*/  ISETP.LT.OR P4, PT, R27, 0x81, !P3 ;  /* 0x000000811b00780c */ /* 0x000fe20005f81670 */
[----:B------:R-:W4:Y:S01]  /*660c0*/  LDL.LU R135, [R1+0xa20] ;  /* 0x000a200001877983 */ /* 0x000f220000300800 */
[----:B------:R-:W-:Y:S02]  /*660d0*/  LOP3.LUT R8, R8, 0xfffdffff, RZ, 0xc0, !PT ;  /* 0xfffdffff08087812 */ /* 0x000fe400078ec0ff */
[----:B------:R-:W-:Y:S01]  /*660e0*/  LOP3.LUT P0, RZ, R0, 0x400, RZ, 0xc0, !PT ;  /* 0x0000040000ff7812 */ /* 0x000fe2000780c0ff */
[----:B------:R-:W4:Y:S06]  /*660f0*/  LDL.LU R134, [R1+0xa24] ;  /* 0x000a240001867983 */ /* 0x000f2c0000300800 */
[----:B------:R-:W0:Y:S01]  /*66100*/  @!P6 LDC.64 R20, c[0x0][0x5c0] ;  /* 0x00017000ff14eb82 */ /* 0x000e220000000a00 */
[----:B------:R-:W-:-:S02]  /*66110*/  @P6 LOP3.LUT R8, R8, 0x20000, RZ, 0xfc, !PT ;  /* 0x0002000008086812 */ /* 0x000fc400078efcff */
[----:B0-----:R-:W-:-:S04]  /*66120*/  @!P6 IADD3 R76, P2, P5, R16, R20, R5 ;  /* 0x00000014104ce210 */ /* 0x001fc80007d5e005 */
[----:B------:R-:W-:Y:S02]  /*66130*/  @!P6 IADD3.X R77, R29, R21, R4, P2, P5 ;  /* 0x000000151d4de210 */ /* 0x000fe400017ea404 */
[----:B------:R-:W0:Y:S01]  /*66140*/  @!P4 LDC.64 R20, c[0x0][0x5c0] ;  /* 0x00017000ff14cb82 */ /* 0x000e220000000a00 */
[----:B------:R-:W-:Y:S02]  /*66150*/  ISETP.LT.OR P6, PT, R27, 0x82, !P3 ;  /* 0x000000821b00780c */ /* 0x000fe40005fc1670 */
[----:B0-----:R-:W-:-:S04]  /*66160*/  @!P4 IADD3 R52, P2, P5, R16, R20, R5 ;  /* 0x000000141034c210 */ /* 0x001fc80007d5e005 */
[----:B------:R-:W-:-:S07]  /*66170*/  @!P4 IADD3.X R53, R29, R21, R4, P2, P5 ;  /* 0x000000151d35c210 */ /* 0x000fce00017ea404 */
[----:B------:R-:W0:Y:S02]  /*66180*/  @!P6 LDC.64 R20, c[0x0][0x5c0] ;  /* 0x00017000ff14eb82 */ /* 0x000e240000000a00 */
[----:B0-----:R-:W-:-:S04]  /*66190*/  @!P6 IADD3 R128, P2, P5, R16, R20, R5 ;  /* 0x000000141080e210 */ /* 0x001fc80007d5e005 */
[----:B------:R-:W-:Y:S02]  /*661a0*/  @!P6 IADD3.X R129, R29, R21, R4, P2, P5 ;  /* 0x000000151d81e210 */ /* 0x000fe400017ea404 */
[----:B------:R-:W-:-:S13]  /*661b0*/  ISETP.LT.OR P2, PT, R27, 0xc1, !P1 ;  /* 0x000000c11b00780c */ /* 0x000fda0004f41670 */
[----:B------:R-:W0:Y:S01]  /*661c0*/  @!P2 LDC.64 R20, c[0x0][0x5c0] ;  /* 0x00017000ff14ab82 */ /* 0x000e220000000a00 */
[----:B------:R-:W-:Y:S02]  /*661d0*/  LOP3.LUT R8, R8, 0xfffbffff, RZ, 0xc0, !PT ;  /* 0xfffbffff08087812 */ /* 0x000fe400078ec0ff */
[----:B------:R-:W-:Y:S02]  /*661e0*/  F2FP.SATFINITE.E4M3.F32.PACK_AB_MERGE_C R19, RZ, R19, RZ ;  /* 0x00000013ff13723e */ /* 0x000fe400048070ff */
[----:B------:R-:W-:Y:S02]  /*661f0*/  @P6 LOP3.LUT R8, R8, 0x40000, RZ, 0xfc, !PT ;  /* 0x0004000008086812 */ /* 0x000fe400078efcff */
[----:B------:R-:W-:Y:S01]  /*66200*/  ISETP.LT.OR P6, PT, R27, 0x89, !P3 ;  /* 0x000000891b00780c */ /* 0x000fe20005fc1670 */
[----:B------:R3:W-:Y:S02]  /*66210*/  @!P0 STG.E.U8 desc[UR22][R50.64+0xb9], R19 ;  /* 0x0000b91332008986 */ /* 0x0007e4000c101116 */
[----:B---3--:R-:W-:Y:S01]  /*66220*/  FMUL R19, R130, UR21 ;  /* 0x0000001582137c20 */ /* 0x008fe20008400000 */
[----:B0-----:R-:W-:-:S04]  /*66230*/  @!P2 IADD3 R20, P5, R16, R20, RZ ;  /* 0x000000141014a210 */ /* 0x001fc80007fbe0ff */
[----:B------:R-:W-:Y:S01]  /*66240*/  F2FP.SATFINITE.E4M3.F32.PACK_AB_MERGE_C R19, RZ, R19, RZ ;  /* 0x00000013ff13723e */ /* 0x000fe200048070ff */
[----:B------:R-:W-:-:S05]  /*66250*/  @!P2 IMAD.X R21, R29, 0x1, R21, P5 ;  /* 0x000000011d15a824 */ /* 0x000fca00028e0615 */
[----:B------:R0:W-:Y:S02]  /*66260*/  @!P2 STG.E.U8 desc[UR22][R20.64+0xc0], R19 ;  /* 0x0000c0131400a986 */ /* 0x0001e4000c101116 */
[----:B0-----:R-:W0:Y:S02]  /*66270*/  @!P6 LDC.64 R20, c[0x0][0x5c0] ;  /* 0x00017000ff14eb82 */ /* 0x001e240000000a00 */
[----:B0-----:R-:W-:-:S04]  /*66280*/  @!P6 IADD3 R130, P2, P5, R16, R20, R5 ;  /* 0x000000141082e210 */ /* 0x001fc80007d5e005 */
[----:B------:R-:W-:Y:S02]  /*66290*/  @!P6 IADD3.X R131, R29, R21, R4, P2, P5 ;  /* 0x000000151d83e210 */ /* 0x000fe400017ea404 */
[----:B------:R-:W-:-:S13]  /*662a0*/  ISETP.LT.OR P2, PT, R27, 0xc2, !P1 ;  /* 0x000000c21b00780c */ /* 0x000fda0004f41670 */
[----:B------:R-:W0:Y:S01]  /*662b0*/  @!P2 LDC.64 R20, c[0x0][0x5c0] ;  /* 0x00017000ff14ab82 */ /* 0x000e220000000a00 */
[----:B------:R-:W-:-:S05]  /*662c0*/  FMUL R19, R132, UR21 ;  /* 0x0000001584137c20 */ /* 0x000fca0008400000 */
[----:B------:R-:W-:Y:S02]  /*662d0*/  F2FP.SATFINITE.E4M3.F32.PACK_AB_MERGE_C R19, RZ, R19, RZ ;  /* 0x00000013ff13723e */ /* 0x000fe400048070ff */
[----:B0-----:R-:W-:-:S05]  /*662e0*/  @!P2 IADD3 R20, P5, R16, R20, RZ ;  /* 0x000000141014a210 */ /* 0x001fca0007fbe0ff */
[----:B------:R-:W-:-:S05]  /*662f0*/  @!P2 IMAD.X R21, R29, 0x1, R21, P5 ;  /* 0x000000011d15a824 */ /* 0x000fca00028e0615 */
[----:B------:R2:W-:Y:S02]  /*66300*/  @!P2 STG.E.U8 desc[UR22][R20.64+0xc1], R19 ;  /* 0x0000c1131400a986 */ /* 0x0005e4000c101116 */
[----:B--2---:R-:W-:Y:S02]  /*66310*/  FMUL R19, R28, UR21 ;  /* 0x000000151c137c20 */ /* 0x004fe40008400000 */
[----:B------:R-:W2:Y:S01]  /*66320*/  LDL.LU R28, [R1+0xa28] ;  /* 0x000a2800011c7983 */ /* 0x000ea20000300800 */
[----:B------:R-:W-:Y:S02]  /*66330*/  LOP3.LUT R0, R0, 0xff7fffff, RZ, 0xc0, !PT ;  /* 0xff7fffff00007812 */ /* 0x000fe400078ec0ff */
[----:B------:R-:W-:Y:S01]  /*66340*/  F2FP.SATFINITE.E4M3.F32.PACK_AB_MERGE_C R19, RZ, R19, RZ ;  /* 0x00000013ff13723e */ /* 0x000fe200048070ff */
[----:B------:R-:W3:Y:S01]  /*66350*/  LDL.LU R136, [R1+0xa2c] ;  /* 0x000a2c0001887983 */ /* 0x000ee20000300800 */
[----:B------:R-:W-:Y:S02]  /*66360*/  @P4 LOP3.LUT R0, R0, 0x800000, RZ, 0xfc, !PT ;  /* 0x0080000000004812 */ /* 0x000fe400078efcff */
[----:B------:R-:W-:Y:S01]  /*66370*/  LOP3.LUT R8, R8, 0xfff7ffff, RZ, 0xc0, !PT ;  /* 0xfff7ffff08087812 */ /* 0x000fe200078ec0ff */
[----:B------:R-:W3:Y:S01]  /*66380*/  LDL.LU R138, [R1+0xa30] ;  /* 0x000a3000018a7983 */ /* 0x000ee20000300800 */
[----:B------:R-:W-:-:S02]  /*66390*/  LOP3.LUT P4, RZ, R0, 0x800, RZ, 0xc0, !PT ;  /* 0x0000080000ff7812 */ /* 0x000fc4000788c0ff */
[C---:B------:R-:W-:Y:S02]  /*663a0*/  LOP3.LUT P0, RZ, R0.reuse, 0x1000000, RZ, 0xc0, !PT ;  /* 0x0100000000ff7812 */ /* 0x040fe4000780c0ff */
[----:B------:R-:W-:-:S04]  /*663b0*/  LOP3.LUT R0, R0, 0xfffffbff, RZ, 0xc0, !PT ;  /* 0xfffffbff00007812 */ /* 0x000fc800078ec0ff */
[----:B------:R-:W-:Y:S02]  /*663c0*/  @P6 LOP3.LUT R0, R0, 0x400, RZ, 0xfc, !PT ;  /* 0x0000040000006812 */ /* 0x000fe400078efcff */
[----:B------:R-:W-:-:S13]  /*663d0*/  ISETP.LT.OR P6, PT, R27, 0x8a, !P3 ;  /* 0x0000008a1b00780c */ /* 0x000fda0005fc1670 */
[----:B------:R-:W0:Y:S01]  /*663e0*/  @!P6 LDC.64 R20, c[0x0][0x5c0] ;  /* 0x00017000ff14eb82 */ /* 0x000e220000000a00 */
[----:B------:R1:W-:Y:S01]  /*663f0*/  @!P4 STG.E.U8 desc[UR22][R40.64+0xc0], R19 ;  /* 0x0000c0132800c986 */ /* 0x0003e2000c101116 */
[----:B------:R-:W-:Y:S02]  /*66400*/  ISETP.LT.OR P4, PT, R27, 0x91, !P3 ;  /* 0x000000911b00780c */ /* 0x000fe40005f81670 */
[----:B------:R-:W-:Y:S02]  /*66410*/  @P6 LOP3.LUT R8, R8, 0x80000, RZ, 0xfc, !PT ;  /* 0x0008000008086812 */ /* 0x000fe400078efcff */
[----:B0-----:R-:W-:-:S04]  /*66420*/  @!P6 IADD3 R50, P2, P5, R16, R20, R5 ;  /* 0x000000141032e210 */ /* 0x001fc80007d5e005 */
[----:B------:R-:W-:-:S05]  /*66430*/  @!P6 IADD3.X R51, R29, R21, R4, P2, P5 ;  /* 0x000000151d33e210 */ /* 0x000fca00017ea404 */
[----:B------:R-:W1:Y:S01]  /*66440*/  @!P4 LDC.64 R20, c[0x0][0x5c0] ;  /* 0x00017000ff14cb82 */ /* 0x000e620000000a00 */
[----:B------:R-:W-:Y:S02]  /*66450*/  ISETP.LT.OR P6, PT, R27, 0x92, !P3 ;  /* 0x000000921b00780c */ /* 0x000fe40005fc1670 */
[----:B-1----:R-:W-:-:S04]  /*66460*/  @!P4 IADD3 R40, P2, P5, R16, R20, R5 ;  /* 0x000000141028c210 */ /* 0x002fc80007d5e005 */
[----:B------:R-:W-:-:S07]  /*66470*/  @!P4 IADD3.X R41, R29, R21, R4, P2, P5 ;  /* 0x000000151d29c210 */ /* 0x000fce00017ea404 */
[----:B------:R-:W0:Y:S02]  /*66480*/  @!P6 LDC.64 R20, c[0x0][0x5c0] ;  /* 0x00017000ff14eb82 */ /* 0x000e240000000a00 */
[----:B0-----:R-:W-:-:S04]  /*66490*/  @!P6 IADD3 R132, P2, P5, R16, R20, R5 ;  /* 0x000000141084e210 */ /* 0x001fc80007d5e005 */
[----:B------:R-:W-:Y:S02]  /*664a0*/  @!P6 IADD3.X R133, R29, R21, R4, P2, P5 ;  /* 0x000000151d85e210 */ /* 0x000fe400017ea404 */
[----:B------:R-:W-:-:S13]  /*664b0*/  ISETP.LT.OR P2, PT, R27, 0xc9, !P1 ;  /* 0x000000c91b00780c */ /* 0x000fda0004f41670 */
[----:B------:R-:W0:Y:S01]  /*664c0*/  @!P2 LDC.64 R20, c[0x0][0x5c0] ;  /* 0x00017000ff14ab82 */ /* 0x000e220000000a00 */
[----:B----4-:R-:W-:-:S05]  /*664d0*/  FMUL R19, R135, UR21 ;  /* 0x0000001587137c20 */ /* 0x010fca0008400000 */
[----:B------:R-:W-:-:S05]  /*664e0*/  F2FP.SATFINITE.E4M3.F32.PACK_AB_MERGE_C R19, RZ, R19, RZ ;  /* 0x00000013ff13723e */ /* 0x000fca00048070ff */
[----:B------:R1:W-:Y:S02]  /*664f0*/  @!P0 STG.E.U8 desc[UR22][R80.64+0xc1], R19 ;  /* 0x0000c11350008986 */ /* 0x0003e4000c101116 */
[----:B-1----:R-:W-:Y:S01]  /*66500*/  FMUL R19, R134, UR21 ;  /* 0x0000001586137c20 */ /* 0x002fe20008400000 */
[----:B0-----:R-:W-:-:S04]  /*66510*/  @!P2 IADD3 R20, P5, R16, R20, RZ ;  /* 0x000000141014a210 */ /* 0x001fc80007fbe0ff */
[----:B------:R-:W-:Y:S01]  /*66520*/  F2FP.SATFINITE.E4M3.F32.PACK_AB_MERGE_C R19, RZ, R19, RZ ;  /* 0x00000013ff13723e */ /* 0x000fe200048070ff */
[----:B------:R-:W-:-:S05]  /*66530*/  @!P2 IMAD.X R21, R29, 0x1, R21, P5 ;  /* 0x000000011d15a824 */ /* 0x000fca00028e0615 */
[----:B------:R2:W-:Y:S02]  /*66540*/  @!P2 STG.E.U8 desc[UR22][R20.64+0xc8], R19 ;  /* 0x0000c8131400a986 */ /* 0x0005e4000c101116 */
[----:B--2---:R-:W-:Y:S02]  /*66550*/  FMUL R19, R28, UR21 ;  /* 0x000000151c137c20 */ /* 0x004fe40008400000 */
[----:B------:R-:W2:Y:S01]  /*66560*/  LDL.LU R28, [R1+0xa34] ;  /* 0x000a3400011c7983 */ /* 0x000ea20000300800 */
[----:B------:R-:W-:Y:S02]  /*66570*/  LOP3.LUT R8, R8, 0xffefffff, RZ, 0xc0, !PT ;  /* 0xffefffff08087812 */ /* 0x000fe400078ec0ff */
[----:B------:R-:W-:Y:S01]  /*66580*/  LOP3.LUT R0, R0, 0xfffff7ff, RZ, 0xc0, !PT ;  /* 0xfffff7ff00007812 */ /* 0x000fe200078ec0ff */
[----:B------:R-:W4:Y:S01]  /*66590*/  LDL.LU R141, [R1+0xa38] ;  /* 0x000a3800018d7983 */ /* 0x000f220000300800 */
[----:B------:R-:W-:Y:S02]  /*665a0*/  @P6 LOP3.LUT R8, R8, 0x100000, RZ, 0xfc, !PT ;  /* 0x0010000008086812 */ /* 0x000fe400078efcff */
[----:B------:R-:W-:Y:S01]  /*665b0*/  ISETP.LT.OR P6, PT, R27, 0x99, !P3 ;  /* 0x000000991b00780c */ /* 0x000fe20005fc1670 */
[----:B------:R-:W4:-:S12]  /*665c0*/  LDL.LU R140, [R1+0xa3c] ;  /* 0x000a3c00018c7983 */ /* 0x000f180000300800 */
[----:B------:R-:W0:Y:S02]  /*665d0*/  @!P6 LDC.64 R20, c[0x0][0x5c0] ;  /* 0x00017000ff14eb82 */ /* 0x000e240000000a00 */
[----:B0-----:R-:W-:-:S04]  /*665e0*/  @!P6 IADD3 R134, P2, P5, R16, R20, R5 ;  /* 0x000000141086e210 */ /* 0x001fc80007d5e005 */
[----:B------:R-:W-:Y:S02]  /*665f0*/  @!P6 IADD3.X R135, R29, R21, R4, P2, P5 ;  /* 0x000000151d87e210 */ /* 0x000fe400017ea404 */
[----:B------:R-:W-:-:S13]  /*66600*/  ISETP.LT.OR P2, PT, R27, 0xca, !P1 ;  /* 0x000000ca1b00780c */ /* 0x000fda0004f41670 */
[----:B------:R-:W0:Y:S01]  /*66610*/  @!P2 LDC.64 R20, c[0x0][0x5c0] ;  /* 0x00017000ff14ab82 */ /* 0x000e220000000a00 */
[----:B------:R-:W-:Y:S02]  /*66620*/  @P4 LOP3.LUT R0, R0, 0x800, RZ, 0xfc, !PT ;  /* 0x0000080000004812 */ /* 0x000fe400078efcff */
[----:B------:R-:W-:Y:S02]  /*66630*/  F2FP.SATFINITE.E4M3.F32.PACK_AB_MERGE_C R19, RZ, R19, RZ ;  /* 0x00000013ff13723e */ /* 0x000fe400048070ff */
[----:B------:R-:W-:Y:S02]  /*66640*/  LOP3.LUT P4, RZ, R0, 0x2000000, RZ, 0xc0, !PT ;  /* 0x0200000000ff7812 */ /* 0x000fe4000788c0ff */
[----:B0-----:R-:W-:-:S05]  /*66650*/  @!P2 IADD3 R20, P5, R16, R20, RZ ;  /* 0x000000141014a210 */ /* 0x001fca0007fbe0ff */
[----:B------:R-:W-:-:S05]  /*66660*/  @!P2 IMAD.X R21, R29, 0x1, R21, P5 ;  /* 0x000000011d15a824 */ /* 0x000fca00028e0615 */
[----:B------:R3:W-:Y:S01]  /*66670*/  @!P2 STG.E.U8 desc[UR22][R20.64+0xc9], R19 ;  /* 0x0000c9131400a986 */ /* 0x0007e2000c101116 */
[----:B------:R-:W-:Y:S01]  /*66680*/  LOP3.LUT P0, RZ, R0, 0x10, RZ, 0xc0, !PT ;  /* 0x0000001000ff7812 */ /* 0x000fe2000780c0ff */
[----:B---3--:R-:W-:-:S05]  /*66690*/  FMUL R19, R136, UR21 ;  /* 0x0000001588137c20 */ /* 0x008fca0008400000 */
[----:B------:R-:W-:-:S05]  /*666a0*/  F2FP.SATFINITE.E4M3.F32.PACK_AB_MERGE_C R19, RZ, R19, RZ ;  /* 0x00000013ff13723e */ /* 0x000fca00048070ff */
[----:B------:R0:W-:Y:S02]  /*666b0*/  @!P4 STG.E.U8 desc[UR22][R78.64+0xc8], R19 ;  /* 0x0000c8134e00c986 */ /* 0x0001e4000c101116 */
[----:B0-----:R-:W-:-:S05]  /*666c0*/  FMUL R19, R138, UR21 ;  /* 0x000000158a137c20 */ /* 0x001fca0008400000 */
[----:B------:R-:W-:-:S05]  /*666d0*/  F2FP.SATFINITE.E4M3.F32.PACK_AB_MERGE_C R19, RZ, R19, RZ ;  /* 0x00000013ff13723e */ /* 0x000fca00048070ff */
[----:B------:R2:W-:Y:S01]  /*666e0*/  @!P0 STG.E.U8 desc[UR22][R34.64+0xc9], R19 ;  /* 0x0000c91322008986 */ /* 0x0005e2000c101116 */
[----:B------:R-:W-:-:S04]  /*666f0*/  LOP3.LUT R0, R0, 0xfeffffff, RZ, 0xc0, !PT ;  /* 0xfeffffff00007812 */ /* 0x000fc800078ec0ff */
[----:B------:R-:W-:Y:S02]  /*66700*/  @P6 LOP3.LUT R0, R0, 0x1000000, RZ, 0xfc, !PT ;  /* 0x0100000000006812 */ /* 0x000fe400078efcff */
[----:B------:R-:W-:-:S13]  /*66710*/  ISETP.LT.OR P6, PT, R27, 0x9a, !P3 ;  /* 0x0000009a1b00780c */ /* 0x000fda0005fc1670 */
[----:B------:R-:W0:Y:S01]  /*66720*/  @!P6 LDC.64 R20, c[0x0][0x5c0] ;  /* 0x00017000ff14eb82 */ /* 0x000e220000000a00 */
[----:B------:R-:W-:Y:S02]  /*66730*/  ISETP.LT.OR P4, PT, R27, 0xa1, !P3 ;  /* 0x000000a11b00780c */ /* 0x000fe40005f81670 */
[----:B------:R-:W-:Y:S02]  /*66740*/  LOP3.LUT R8, R8, 0xffdfffff, RZ, 0xc0, !PT ;  /* 0xffdfffff08087812 */ /* 0x000fe400078ec0ff */
[----:B0-----:R-:W-:-:S04]  /*66750*/  @!P6 IADD3 R80, P2, P5, R16, R20, R5 ;  /* 0x000000141050e210 */ /* 0x001fc80007d5e005 */
[----:B------:R-:W-:-:S05]  /*66760*/  @!P6 IADD3.X R81, R29, R21, R4, P2, P5 ;  /* 0x000000151d51e210 */ /* 0x000fca00017ea404 */
[----:B------:R-:W0:Y:S01]  /*66770*/  @!P4 LDC.64 R20, c[0x0][0x5c0] ;  /* 0x00017000ff14cb82 */ /* 0x000e220000000a00 */
[----:B--2---:R-:W-:Y:S02]  /*66780*/  FMUL R19, R28, UR21 ;  /* 0x000000151c137c20 */ /* 0x004fe40008400000 */
[----:B------:R-:W2:Y:S01]  /*66790*/  LDL.LU R28, [R1+0xa40] ;  /* 0x000a4000011c7983 */ /* 0x000ea20000300800 */
[----:B------:R-:W-:Y:S02]  /*667a0*/  @P6 LOP3.LUT R8, R8, 0x200000, RZ, 0xfc, !PT ;  /* 0x0020000008086812 */ /* 0x000fe400078efcff */
[----:B------:R-:W-:Y:S01]  /*667b0*/  ISETP.LT.OR P6, PT, R27, 0xa2, !P3 ;  /* 0x000000a21b00780c */ /* 0x000fe20005fc1670 */
[----:B------:R-:W3:Y:S01]  /*667c0*/  LDL.LU R142, [R1+0xa44] ;  /* 0x000a4400018e7983 */ /* 0x000ee20000300800 */
[----:B0-----:R-:W-:Y:S02]  /*667d0*/  @!P4 IADD3 R78, P2, P5, R16, R20, R5 ;  /* 0x00000014104ec210 */ /* 0x001fe40007d5e005 */
[----:B------:R-:W-:Y:S01]  /*667e0*/  LOP3.LUT R8, R8, 0xffbfffff, RZ, 0xc0, !PT ;  /* 0xffbfffff08087812 */ /* 0x000fe200078ec0ff */
[----:B------:R-:W3:Y:S01]  /*667f0*/  LDL.LU R144, [R1+0xa48] ;  /* 0x000a480001907983 */ /* 0x000ee20000300800 */
[----:B------:R-:W-:-:S07]  /*66800*/  @!P4 IADD3.X R79, R29, R21, R4, P2, P5 ;  /* 0x000000151d4fc210 */ /* 0x000fce00017ea404 */
[----:B------:R-:W0:Y:S02]  /*66810*/  @!P6 LDC.64 R20, c[0x0][0x5c0] ;  /* 0x00017000ff14eb82 */ /* 0x000e240000000a00 */
[----:B0-----:R-:W-:-:S04]  /*66820*/  @!P6 IADD3 R136, P2, P5, R16, R20, R5 ;  /* 0x000000141088e210 */ /* 0x001fc80007d5e005 */
[----:B------:R-:W-:Y:S02]  /*66830*/  @!P6 IADD3.X R137, R29, R21, R4, P2, P5 ;  /* 0x000000151d89e210 */ /* 0x000fe400017ea404 */
[----:B------:R-:W-:-:S13]  /*66840*/  ISETP.LT.OR P2, PT, R27, 0xd1, !P1 ;  /* 0x000000d11b00780c */ /* 0x000fda0004f41670 */
[----:B------:R-:W0:Y:S01]  /*66850*/  @!P2 LDC.64 R20, c[0x0][0x5c0] ;  /* 0x00017000ff14ab82 */ /* 0x000e220000000a00 */
[----:B------:R-:W-:Y:S02]  /*66860*/  @P6 LOP3.LUT R8, R8, 0x400000, RZ, 0xfc, !PT ;  /* 0x0040000008086812 */ /* 0x000fe400078efcff */
[----:B------:R-:W-:Y:S02]  /*66870*/  ISETP.LT.OR P6, PT, R27, 0xa9, !P3 ;  /* 0x000000a91b00780c */ /* 0x000fe40005fc1670 */
[----:B------:R-:W-:Y:S02]  /*66880*/  F2FP.SATFINITE.E4M3.F32.PACK_AB_MERGE_C R19, RZ, R19, RZ ;  /* 0x00000013ff13723e */ /* 0x000fe400048070ff */
[----:B0-----:R-:W-:-:S05]  /*66890*/  @!P2 IADD3 R20, P5, R16, R20, RZ ;  /* 0x000000141014a210 */ /* 0x001fca0007fbe0ff */
[----:B------:R-:W-:-:S05]  /*668a0*/  @!P2 IMAD.X R21, R29, 0x1, R21, P5 ;  /* 0x000000011d15a824 */ /* 0x000fca00028e0615 */
[----:B------:R0:W-:Y:S02]  /*668b0*/  @!P2 STG.E.U8 desc[UR22][R20.64+0xd0], R19 ;  /* 0x0000d0131400a986 */ /* 0x0001e4000c101116 */
[----:B0-----:R-:W0:Y:S02]  /*668c0*/  @!P6 LDC.64 R20, c[0x0][0x5c0] ;  /* 0x00017000ff14eb82 */ /* 0x001e240000000a00 */
[----:B0-----:R-:W-:-:S04]  /*668d0*/  @!P6 IADD3 R138, P2, P5, R16, R20, R5 ;  /* 0x00000014108ae210 */ /* 0x001fc80007d5e005 */
[----:B------:R-:W-:Y:S02]  /*668e0*/  @!P6 IADD3.X R139, R29, R21, R4, P2, P5 ;  /* 0x000000151d8be210 */ /* 0x000fe400017ea404 */
[----:B------:R-:W-:-:S13]  /*668f0*/  ISETP.LT.OR P2, PT, R27, 0xd2, !P1 ;  /* 0x000000d21b00780c */ /* 0x000fda0004f41670 */
[----:B------:R-:W0:Y:S01]  /*66900*/  @!P2 LDC.64 R20, c[0x0][0x5c0] ;  /* 0x00017000ff14ab82 */ /* 0x000e220000000a00 */
[----:B------:R-:W-:Y:S01]  /*66910*/  LOP3.LUT R0, R0, 0xfdffffff, RZ, 0xc0, !PT ;  /* 0xfdffffff00007812 */ /* 0x000fe200078ec0ff */
[----:B----4-:R-:W-:-:S03]  /*66920*/  FMUL R19, R141, UR21 ;  /* 0x000000158d137c20 */ /* 0x010fc60008400000 */
[----:B------:R-:W-:Y:S02]  /*66930*/  @P4 LOP3.LUT R0, R0, 0x2000000, RZ, 0xfc, !PT ;  /* 0x0200000000004812 */ /* 0x000fe400078efcff */
[----:B------:R-:W-:Y:S02]  /*66940*/  F2FP.SATFINITE.E4M3.F32.PACK_AB_MERGE_C R19, RZ, R19, RZ ;  /* 0x00000013ff13723e */ /* 0x000fe400048070ff */
[----:B------:R-:W-:Y:S02]  /*66950*/  LOP3.LUT P4, RZ, R0, 0x40, RZ, 0xc0, !PT ;  /* 0x0000004000ff7812 */ /* 0x000fe4000788c0ff */
[----:B0-----:R-:W-:-:S05]  /*66960*/  @!P2 IADD3 R20, P5, R16, R20, RZ ;  /* 0x000000141014a210 */ /* 0x001fca0007fbe0ff */
[----:B------:R-:W-:-:S05]  /*66970*/  @!P2 IMAD.X R21, R29, 0x1, R21, P5 ;  /* 0x000000011d15a824 */ /* 0x000fca00028e0615 */
[----:B------:R0:W-:Y:S02]  /*66980*/  @!P2 STG.E.U8 desc[UR22][R20.64+0xd1], R19 ;  /* 0x0000d1131400a986 */ /* 0x0001e4000c101116 */
[----:B0-----:R-:W-:-:S05]  /*66990*/  FMUL R19, R140, UR21 ;  /* 0x000000158c137c20 */ /* 0x001fca0008400000 */
[----:B------:R-:W-:-:S05]  /*669a0*/  F2FP.SATFINITE.E4M3.F32.PACK_AB_MERGE_C R19, RZ, R19, RZ ;  /* 0x00000013ff13723e */ /* 0x000fca00048070ff */
[----:B------:R2:W-:Y:S01]  /*669b0*/  @!P4 STG.E.U8 desc[UR22][R82.64+0xd0], R19 ;  /* 0x0000d0135200c986 */ /* 0x0005e2000c101116 */
[C---:B------:R-:W-:Y:S02]  /*669c0*/  LOP3.LUT P0, RZ, R0.reuse, 0x4000000, RZ, 0xc0, !PT ;  /* 0x0400000000ff7812 */ /* 0x040fe4000780c0ff */
[----:B------:R-:W-:-:S04]  /*669d0*/  LOP3.LUT R0, R0, 0xffffffef, RZ, 0xc0, !PT ;  /* 0xffffffef00007812 */ /* 0x000fc800078ec0ff */
[----:B------:R-:W-:Y:S02]  /*669e0*/  @P6 LOP3.LUT R0, R0, 0x10, RZ, 0xfc, !PT ;  /* 0x0000001000006812 */ /* 0x000fe400078efcff */
[----:B------:R-:W-:-:S13]  /*669f0*/  ISETP.LT.OR P6, PT, R27, 0xaa, !P3 ;  /* 0x000000aa1b00780c */ /* 0x000fda0005fc1670 */
[----:B------:R-:W0:Y:S01]  /*66a00*/  @!P6 LDC.64 R20, c[0x0][0x5c0] ;  /* 0x00017000ff14eb82 */ /* 0x000e220000000a00 */
[----:B--2---:R-:W-:Y:S02]  /*66a10*/  FMUL R19, R28, UR21 ;  /* 0x000000151c137c20 */ /* 0x004fe40008400000 */
[----:B------:R-:W2:Y:S01]  /*66a20*/  LDL.LU R28, [R1+0xa4c] ;  /* 0x000a4c00011c7983 */ /* 0x000ea20000300800 */
[----:B------:R-:W-:Y:S02]  /*66a30*/  ISETP.LT.OR P4, PT, R27, 0xb1, !P3 ;  /* 0x000000b11b00780c */ /* 0x000fe40005f81670 */
[----:B0-----:R-:W-:Y:S01]  /*66a40*/  @!P6 IADD3 R34, P2, P5, R16, R20, R5 ;  /* 0x000000141022e210 */ /* 0x001fe20007d5e005 */
[----:B------:R-:W4:Y:S03]  /*66a50*/  LDL.LU R147, [R1+0xa50] ;  /* 0x000a500001937983 */ /* 0x000f260000300800 */
[----:B------:R-:W-:Y:S01]  /*66a60*/  @!P6 IADD3.X R35, R29, R21, R4, P2, P5 ;  /* 0x000000151d23e210 */ /* 0x000fe200017ea404 */
[----:B------:R-:W4:Y:S06]  /*66a70*/  LDL.LU R146, [R1+0xa54] ;  /* 0x000a540001927983 */ /* 0x000f2c0000300800 */
[----:B------:R-:W0:Y:S01]  /*66a80*/  @!P4 LDC.64 R20, c[0x0][0x5c0] ;  /* 0x00017000ff14cb82 */ /* 0x000e220000000a00 */
[----:B------:R-:W-:-:S04]  /*66a90*/  LOP3.LUT R8, R8, 0xff7fffff, RZ, 0xc0, !PT ;  /* 0xff7fffff08087812 */ /* 0x000fc800078ec0ff */
[----:B------:R-:W-:Y:S02]  /*66aa0*/  @P6 LOP3.LUT R8, R8, 0x800000, RZ, 0xfc, !PT ;  /* 0x0080000008086812 */ /* 0x000fe400078efcff */
        /* <DEDUP_REMOVED lines=150> */
[----:B0-----:R-:W-:-:S04]  /*67410*/  @!P4 IADD3 R92, P2, P5, R16, R20, R5 ;  /* 0x00000014105cc210 */ /* 0x001fc80007d5e005 */
[----:B------:R-:W-:Y:S02]  /*67420*/  @!P4 IADD3.X R93, R29, R21, R4, P2, P5 ;  /* 0x000000151d5dc210 */ /* 0x000fe400017ea404 */
[----:B------:R-:W-:-:S13]  /*67430*/  ISETP.LT.OR P4, PT, R27, 0xe2, !P3 ;  /* 0x000000e21b00780c */ /* 0x000fda0005f81670 */
[----:B------:R-:W0:Y:S02]  /*67440*/  @!P4 LDC.64 R20, c[0x0][0x5c0] ;  /* 0x00017000ff14cb82 */ /* 0x000e240000000a00 */
[----:B0-----:R-:W-:-:S04]  /*67450*/  @!P4 IADD3 R152, P2, P5, R16, R20, R5 ;  /* 0x000000141098c210 */ /* 0x001fc80007d5e005 */
[----:B------:R-:W-:Y:S02]  /*67460*/  @!P4 IADD3.X R153, R29, R21, R4, P2, P5 ;  /* 0x000000151d99c210 */ /* 0x000fe400017ea404 */
[----:B------:R-:W-:Y:S02]  /*67470*/  ISETP.LT.OR P2, PT, R27, 0xf1, !P1 ;  /* 0x000000f11b00780c */ /* 0x000fe40004f41670 */
[----:B------:R-:W-:-:S11]  /*67480*/  LOP3.LUT R8, R8, 0xdfffffff, RZ, 0xc0, !PT ;  /* 0xdfffffff08087812 */ /* 0x000fd600078ec0ff */
[----:B------:R-:W0:Y:S01]  /*67490*/  @!P2 LDC.64 R20, c[0x0][0x5c0] ;  /* 0x00017000ff14ab82 */ /* 0x000e220000000a00 */
[----:B------:R-:W-:Y:S02]  /*674a0*/  @P6 LOP3.LUT R8, R8, 0x20000000, RZ, 0xfc, !PT ;  /* 0x2000000008086812 */ /* 0x000fe400078efcff */
[----:B------:R-:W-:Y:S02]  /*674b0*/  F2FP.SATFINITE.E4M3.F32.PACK_AB_MERGE_C R19, RZ, R19, RZ ;  /* 0x00000013ff13723e */ /* 0x000fe400048070ff */
[----:B------:R-:W-:-:S04]  /*674c0*/  LOP3.LUT R8, R8, 0xbfffffff, RZ, 0xc0, !PT ;  /* 0xbfffffff08087812 */ /* 0x000fc800078ec0ff */
[----:B------:R-:W-:Y:S01]  /*674d0*/  @P4 LOP3.LUT R8, R8, 0x40000000, RZ, 0xfc, !PT ;  /* 0x4000000008084812 */ /* 0x000fe200078efcff */
[----:B------:R3:W-:Y:S01]  /*674e0*/  @!P0 STG.E.U8 desc[UR22][R56.64+0xe9], R19 ;  /* 0x0000e91338008986 */ /* 0x0007e2000c101116 */
[----:B------:R-:W-:Y:S01]  /*674f0*/  ISETP.LT.OR P4, PT, R27, 0xe9, !P3 ;  /* 0x000000e91b00780c */ /* 0x000fe20005f81670 */
        /* <DEDUP_REMOVED lines=17> */
[C---:B------:R-:W-:Y:S02]  /*67610*/  LOP3.LUT P6, RZ, R0.reuse, 0x4000, RZ, 0xc0, !PT ;  /* 0x0000400000ff7812 */ /* 0x040fe400078cc0ff */
[C---:B------:R-:W-:Y:S01]  /*67620*/  LOP3.LUT P0, RZ, R0.reuse, 0x40000000, RZ, 0xc0, !PT ;  /* 0x4000000000ff7812 */ /* 0x040fe2000780c0ff */
[----:B------:R-:W3:Y:S01]  /*67630*/  LDL.LU R160, [R1+0xa8c] ;  /* 0x000a8c0001a07983 */ /* 0x000ee20000300800 */
[----:B------:R-:W-:Y:S02]  /*67640*/  LOP3.LUT R0, R0, 0xffffffdf, RZ, 0xc0, !PT ;  /* 0xffffffdf00007812 */ /* 0x000fe400078ec0ff */
[----:B------:R-:W-:Y:S01]  /*67650*/  F2FP.SATFINITE.E4M3.F32.PACK_AB_MERGE_C R19, RZ, R19, RZ ;  /* 0x00000013ff13723e */ /* 0x000fe200048070ff */
[----:B------:R-:W3:Y:S01]  /*67660*/  LDL.LU R163, [R1+0xa90] ;  /* 0x000a900001a37983 */ /* 0x000ee20000300800 */
[----:B------:R-:W-:-:S02]  /*67670*/  @P4 LOP3.LUT R0, R0, 0x20, RZ, 0xfc, !PT ;  /* 0x0000002000004812 */ /* 0x000fc400078efcff */
[----:B------:R-:W-:-:S13]  /*67680*/  ISETP.LT.OR P4, PT, R27, 0xea, !P3 ;  /* 0x000000ea1b00780c */ /* 0x000fda0005f81670 */
[----:B------:R-:W0:Y:S01]  /*67690*/  @!P4 LDC.64 R20, c[0x0][0x5c0] ;  /* 0x00017000ff14cb82 */ /* 0x000e220000000a00 */
[----:B------:R1:W-:Y:S01]  /*676a0*/  @!P6 STG.E.U8 desc[UR22][R96.64+0xf0], R19 ;  /* 0x0000f0136000e986 */ /* 0x0003e2000c101116 */
[----:B------:R-:W-:Y:S02]  /*676b0*/  ISETP.LT.OR P6, PT, R27, 0xf1, !P3 ;  /* 0x000000f11b00780c */ /* 0x000fe40005fc1670 */
[----:B0-----:R-:W-:-:S04]  /*676c0*/  @!P4 IADD3 R56, P2, P5, R16, R20, R5 ;  /* 0x000000141038c210 */ /* 0x001fc80007d5e005 */
[----:B------:R-:W-:-:S07]  /*676d0*/  @!P4 IADD3.X R57, R29, R21, R4, P2, P5 ;  /* 0x000000151d39c210 */ /* 0x000fce00017ea404 */
[----:B------:R-:W1:Y:S01]  /*676e0*/  @!P6 LDC.64 R20, c[0x0][0x5c0] ;  /* 0x00017000ff14eb82 */ /* 0x000e620000000a00 */
[----:B------:R-:W-:-:S04]  /*676f0*/  LOP3.LUT R0, R0, 0xffffbfff, RZ, 0xc0, !PT ;  /* 0xffffbfff00007812 */ /* 0x000fc800078ec0ff */
[----:B------:R-:W-:Y:S02]  /*67700*/  @P6 LOP3.LUT R0, R0, 0x4000, RZ, 0xfc, !PT ;  /* 0x0000400000006812 */ /* 0x000fe400078efcff */
[----:B-1----:R-:W-:-:S04]  /*67710*/  @!P6 IADD3 R96, P2, P5, R16, R20, R5 ;  /* 0x000000141060e210 */ /* 0x002fc80007d5e005 */
[----:B------:R-:W-:Y:S02]  /*67720*/  @!P6 IADD3.X R97, R29, R21, R4, P2, P5 ;  /* 0x000000151d61e210 */ /* 0x000fe400017ea404 */
[----:B------:R-:W-:-:S13]  /*67730*/  ISETP.LT.OR P6, PT, R27, 0xf2, !P3 ;  /* 0x000000f21b00780c */ /* 0x000fda0005fc1670 */
        /* <DEDUP_REMOVED lines=12> */
[----:B------:R0:W-:Y:S01]  /*67800*/  @!P2 STG.E.U8 desc[UR22][R20.64+0xf8], R19 ;  /* 0x0000f8131400a986 */ /* 0x0001e2000c101116 */
[----:B------:R-:W-:-:S13]  /*67810*/  ISETP.LT.OR P0, PT, R27, 0xf9, !P3 ;  /* 0x000000f91b00780c */ /* 0x000fda0005f01670 */
[----:B0-----:R-:W0:Y:S02]  /*67820*/  @!P0 LDC.64 R20, c[0x0][0x5c0] ;  /* 0x00017000ff148b82 */ /* 0x001e240000000a00 */
[----:B0-----:R-:W-:-:S04]  /*67830*/  @!P0 IADD3 R158, P2, P5, R16, R20, R5 ;  /* 0x00000014109e8210 */ /* 0x001fc80007d5e005 */
[----:B------:R-:W-:Y:S02]  /*67840*/  @!P0 IADD3.X R159, R29, R21, R4, P2, P5 ;  /* 0x000000151d9f8210 */ /* 0x000fe400017ea404 */
[----:B------:R-:W-:-:S13]  /*67850*/  ISETP.LT.OR P2, PT, R27, 0xfa, !P1 ;  /* 0x000000fa1b00780c */ /* 0x000fda0004f41670 */
[----:B------:R-:W0:Y:S01]  /*67860*/  @!P2 LDC.64 R20, c[0x0][0x5c0] ;  /* 0x00017000ff14ab82 */ /* 0x000e220000000a00 */
[----:B--2---:R-:W-:Y:S02]  /*67870*/  FMUL R19, R28, UR21 ;  /* 0x000000151c137c20 */ /* 0x004fe40008400000 */
[----:B------:R-:W2:Y:S04]  /*67880*/  LDL.LU R28, [R1+0xa94] ;  /* 0x000a9400011c7983 */ /* 0x000ea80000300800 */
[----:B------:R-:W4:Y:S04]  /*67890*/  LDL.LU R162, [R1+0xa98] ;  /* 0x000a980001a27983 */ /* 0x000f280000300800 */
[----:B------:R-:W4:Y:S01]  /*678a0*/  LDL.LU R165, [R1+0xa9c] ;  /* 0x000a9c0001a57983 */ /* 0x000f220000300800 */
[----:B------:R-:W-:-:S02]  /*678b0*/  ISETP.LT.OR P1, PT, R27, 0xfa, !P3 ;  /* 0x000000fa1b00780c */ /* 0x000fc40005f21670 */
[----:B0-----:R-:W-:Y:S01]  /*678c0*/  @!P2 IADD3 R20, P5, R16, R20, RZ ;  /* 0x000000141014a210 */ /* 0x001fe20007fbe0ff */
[----:B------:R-:W4:Y:S01]  /*678d0*/  LDL.LU R164, [R1+0xaa0] ;  /* 0x000aa00001a47983 */ /* 0x000f220000300800 */
[----:B------:R-:W-:-:S03]  /*678e0*/  F2FP.SATFINITE.E4M3.F32.PACK_AB_MERGE_C R19, RZ, R19, RZ ;  /* 0x00000013ff13723e */ /* 0x000fc600048070ff */
[----:B------:R-:W-:Y:S01]  /*678f0*/  @!P2 IMAD.X R21, R29, 0x1, R21, P5 ;  /* 0x000000011d15a824 */ /* 0x000fe200028e0615 */
[----:B------:R-:W-:Y:S01]  /*67900*/  LOP3.LUT R17, R17, 0xfdffffff, RZ, 0xc0, !PT ;  /* 0xfdffffff11117812 */ /* 0x000fe200078ec0ff */
[----:B------:R-:W4:Y:S04]  /*67910*/  LDL.LU R168, [R1+0xaa4] ;  /* 0x000aa40001a87983 */ /* 0x000f280000300800 */
[----:B------:R0:W-:Y:S02]  /*67920*/  @!P2 STG.E.U8 desc[UR22][R20.64+0xf9], R19 ;  /* 0x0000f9131400a986 */ /* 0x0001e4000c101116 */
[----:B0-----:R-:W0:Y:S01]  /*67930*/  @!P1 LDC.64 R20, c[0x0][0x5c0] ;  /* 0x00017000ff149b82 */ /* 0x001e220000000a00 */
[----:B------:R-:W-:Y:S02]  /*67940*/  @P3 LOP3.LUT R17, R17, 0x2000000, RZ, 0xfc, !PT ;  /* 0x0200000011113812 */ /* 0x000fe400078efcff */
[----:B0-----:R-:W-:-:S04]  /*67950*/  @!P1 IADD3 R104, P2, P5, R16, R20, R5 ;  /* 0x0000001410689210 */ /* 0x001fc80007d5e005 */
[----:B------:R-:W-:Y:S02]  /*67960*/  @!P1 IADD3.X R105, R29, R21, R4, P2, P5 ;  /* 0x000000151d699210 */ /* 0x000fe400017ea404 */
[----:B------:R-:W-:-:S04]  /*67970*/  ISETP.GE.AND P2, PT, R26, 0x101, PT ;  /* 0x000001011a00780c */ /* 0x000fc80003f46270 */
[----:B------:R-:W-:Y:S02]  /*67980*/  ISETP.LT.OR P3, PT, R27, 0x1, !P2 ;  /* 0x000000011b00780c */ /* 0x000fe40005761670 */
[----:B------:R-:W-:-:S11]  /*67990*/  LOP3.LUT P0, RZ, R12, 0x2000000, RZ, 0xc0, !PT ;  /* 0x020000000cff7812 */ /* 0x000fd6000780c0ff */
[----:B------:R-:W0:Y:S01]  /*679a0*/  @!P3 LDC.64 R20, c[0x0][0x5c0] ;  /* 0x00017000ff14bb82 */ /* 0x000e220000000a00 */
[----:B---3--:R-:W-:Y:S01]  /*679b0*/  FMUL R19, R160, UR21 ;  /* 0x00000015a0137c20 */ /* 0x008fe20008400000 */
[----:B------:R-:W-:-:S04]  /*679c0*/  LOP3.LUT R9, R9, 0xfffffffe, RZ, 0xc0, !PT ;  /* 0xfffffffe09097812 */ /* 0x000fc800078ec0ff */
[----:B------:R-:W-:Y:S02]  /*679d0*/  F2FP.SATFINITE.E4M3.F32.PACK_AB_MERGE_C R19, RZ, R19, RZ ;  /* 0x00000013ff13723e */ /* 0x000fe400048070ff */
[----:B------:R-:W-:-:S03]  /*679e0*/  @P6 LOP3.LUT R9, R9, 0x1, RZ, 0xfc, !PT ;  /* 0x0000000109096812 */ /* 0x000fc600078efcff */
[----:B------:R0:W-:Y:S01]  /*679f0*/  @!P0 STG.E.U8 desc[UR22][R102.64+0xf8], R19 ;  /* 0x0000f81366008986 */ /* 0x0001e2000c101116 */
[----:B------:R-:W-:-:S04]  /*67a00*/  LOP3.LUT R9, R9, 0xfffffff7, RZ, 0xc0, !PT ;  /* 0xfffffff709097812 */ /* 0x000fc800078ec0ff */
[----:B------:R-:W-:Y:S02]  /*67a10*/  @P3 LOP3.LUT R9, R9, 0x8, RZ, 0xfc, !PT ;  /* 0x0000000809093812 */ /* 0x000fe400078efcff */
[----:B0-----:R-:W-:-:S04]  /*67a20*/  @!P3 IADD3 R102, P0, P5, R16, R20, R7 ;  /* 0x000000141066b210 */ /* 0x001fc80007d1e007 */
[----:B------:R-:W-:Y:S02]  /*67a30*/  @!P3 IADD3.X R103, R29, R21, R6, P0, P5 ;  /* 0x000000151d67b210 */ /* 0x000fe400007ea406 */
[----:B------:R-:W-:-:S13]  /*67a40*/  ISETP.LT.OR P3, PT, R27, 0x2, !P2 ;  /* 0x000000021b00780c */ /* 0x000fda0005761670 */
[----:B------:R-:W0:Y:S01]  /*67a50*/  @!P3 LDC.64 R20, c[0x0][0x5c0] ;  /* 0x00017000ff14bb82 */ /* 0x000e220000000a00 */
[----:B------:R-:W-:-:S04]  /*67a60*/  LOP3.LUT R9, R9, 0xfffffffb, RZ, 0xc0, !PT ;  /* 0xfffffffb09097812 */ /* 0x000fc800078ec0ff */
[----:B------:R-:W-:Y:S02]  /*67a70*/  @P3 LOP3.LUT R9, R9, 0x4, RZ, 0xfc, !PT ;  /* 0x0000000409093812 */ /* 0x000fe400078efcff */
[----:B0-----:R-:W-:-:S04]  /*67a80*/  @!P3 IADD3 R160, P0, P5, R16, R20, R7 ;  /* 0x0000001410a0b210 */ /* 0x001fc80007d1e007 */
[----:B------:R-:W-:Y:S02]  /*67a90*/  @!P3 IADD3.X R161, R29, R21, R6, P0, P5 ;  /* 0x000000151da1b210 */ /* 0x000fe400007ea406 */
[----:B------:R-:W-:Y:S02]  /*67aa0*/  ISETP.LT.OR P3, PT, R27, 0x9, !P2 ;  /* 0x000000091b00780c */ /* 0x000fe40005761670 */
[----:B------:R-:W-:-:S11]  /*67ab0*/  LOP3.LUT P6, RZ, R0, 0x80000000, RZ, 0xc0, !PT ;  /* 0x8000000000ff7812 */ /* 0x000fd600078cc0ff */
[----:B------:R-:W0:Y:S01]  /*67ac0*/  @!P3 LDC.64 R20, c[0x0][0x5c0] ;  /* 0x00017000ff14bb82 */ /* 0x000e220000000a00 */
[----:B------:R-:W-:-:S05]  /*67ad0*/  FMUL R19, R163, UR21 ;  /* 0x00000015a3137c20 */ /* 0x000fca0008400000 */
[----:B------:R-:W-:Y:S02]  /*67ae0*/  F2FP.SATFINITE.E4M3.F32.PACK_AB_MERGE_C R19, RZ, R19, RZ ;  /* 0x00000013ff13723e */ /* 0x000fe400048070ff */
[----:B------:R-:W-:-:S03]  /*67af0*/  LOP3.LUT R9, R9, 0xffffffef, RZ, 0xc0, !PT ;  /* 0xffffffef09097812 */ /* 0x000fc600078ec0ff */
[----:B------:R0:W-:Y:S01]  /*67b00*/  @!P6 STG.E.U8 desc[UR22][R90.64+0xf9], R19 ;  /* 0x0000f9135a00e986 */ /* 0x0001e2000c101116 */
[----:B------:R-:W-:Y:S02]  /*67b10*/  @P3 LOP3.LUT R9, R9, 0x10, RZ, 0xfc, !PT ;  /* 0x0000001009093812 */ /* 0x000fe400078efcff */
[----:B0-----:R-:W-:-:S04]  /*67b20*/  @!P3 IADD3 R90, P0, P5, R16, R20, R7 ;  /* 0x00000014105ab210 */ /* 0x001fc80007d1e007 */
[----:B------:R-:W-:Y:S02]  /*67b30*/  @!P3 IADD3.X R91, R29, R21, R6, P0, P5 ;  /* 0x000000151d5bb210 */ /* 0x000fe400007ea406 */
[----:B------:R-:W-:Y:S02]  /*67b40*/  ISETP.LT.OR P3, PT, R27, 0xa, !P2 ;  /* 0x0000000a1b00780c */ /* 0x000fe40005761670 */
[----:B------:R-:W-:-:S11]  /*67b50*/  LOP3.LUT R8, R8, 0x7fffffff, RZ, 0xc0, !PT ;  /* 0x7fffffff08087812 */ /* 0x000fd600078ec0ff */
[----:B------:R-:W0:Y:S01]  /*67b60*/  @!P3 LDC.64 R20, c[0x0][0x5c0] ;  /* 0x00017000ff14bb82 */ /* 0x000e220000000a00 */
[----:B------:R-:W-:Y:S02]  /*67b70*/  @P4 LOP3.LUT R8, R8, 0x80000000, RZ, 0xfc, !PT ;  /* 0x8000000008084812 */ /* 0x000fe400078efcff */
[----:B------:R-:W-:Y:S02]  /*67b80*/  LOP3.LUT P4, RZ, R12, 0x4000000, RZ, 0xc0, !PT ;  /* 0x040000000cff7812 */ /* 0x000fe4000788c0ff */
[----:B------:R-:W-:-:S04]  /*67b90*/  LOP3.LUT R0, R0, 0x7fffffff, RZ, 0xc0, !PT ;  /* 0x7fffffff00007812 */ /* 0x000fc800078ec0ff */
[----:B------:R-:W-:Y:S02]  /*67ba0*/  @P3 LOP3.LUT R0, R0, 0x80000000, RZ, 0xfc, !PT ;  /* 0x8000000000003812 */ /* 0x000fe400078efcff */
[----:B------:R-:W-:Y:S02]  /*67bb0*/  LOP3.LUT R12, R12, 0xfeffffff, RZ, 0xc0, !PT ;  /* 0xfeffffff0c0c7812 */ /* 0x000fe400078ec0ff */
[----:B------:R-:W-:Y:S01]  /*67bc0*/  LOP3.LUT P1, RZ, R8, 0x1, RZ, 0xc0, !PT ;  /* 0x0000000108ff7812 */ /* 0x000fe2000782c0ff */
[----:B--2---:R-:W-:-:S05]  /*67bd0*/  FMUL R19, R28, UR21 ;  /* 0x000000151c137c20 */ /* 0x004fca0008400000 */
[----:B------:R-:W-:-:S05]  /*67be0*/  F2FP.SATFINITE.E4M3.F32.PACK_AB_MERGE_C R19, RZ, R19, RZ ;  /* 0x00000013ff13723e */ /* 0x000fca00048070ff */
[----:B------:R0:W-:Y:S02]  /*67bf0*/  @!P4 STG.E.U8 desc[UR22][R54.64], R19 ;  /* 0x000000133600c986 */ /* 0x0001e4000c101116 */
[----:B0-----:R-:W-:-:S04]  /*67c00*/  @!P3 IADD3 R54, P0, P4, R16, R20, R7 ;  /* 0x000000141036b210 */ /* 0x001fc80007c1e007 */
[----:B------:R-:W-:Y:S02]  /*67c10*/  @!P3 IADD3.X R55, R29, R21, R6, P0, P4 ;  /* 0x000000151d37b210 */ /* 0x000fe400007e8406 */
[----:B------:R-:W-:-:S04]  /*67c20*/  ISETP.GE.AND P0, PT, R26, 0x89, PT ;  /* 0x000000891a00780c */ /* 0x000fc80003f06270 */
[----:B------:R-:W-:Y:S02]  /*67c30*/  ISETP.LT.OR P4, PT, R27, 0x1, !P0 ;  /* 0x000000011b00780c */ /* 0x000fe40004781670 */
[----:B------:R-:W-:-:S11]  /*67c40*/  LOP3.LUT P3, RZ, R8, 0x2, RZ, 0xc0, !PT ;  /* 0x0000000208ff7812 */ /* 0x000fd6000786c0ff */
[----:B------:R-:W0:Y:S02]  /*67c50*/  @!P4 LDC.64 R22, c[0x0][0x5c0] ;  /* 0x00017000ff16cb82 */ /* 0x000e240000000a00 */
[----:B------:R-:W-:Y:S01]  /*67c60*/  @P3 LOP3.LUT R12, R12, 0x1000000, RZ, 0xfc, !PT ;  /* 0x010000000c0c3812 */ /* 0x000fe200078efcff */
[----:B----4-:R-:W-:Y:S01]  /*67c70*/  FMUL R19, R162, UR21 ;  /* 0x00000015a2137c20 */ /* 0x010fe20008400000 */
[----:B------:R-:W-:Y:S02]  /*67c80*/  ISETP.LT.OR P3, PT, R27, 0x11, !P2 ;  /* 0x000000111b00780c */ /* 0x000fe40005761670 */
[----:B------:R-:W-:Y:S02]  /*67c90*/  @!P4 IADD3 R20, P5, P6, R3, R16, R5 ;  /* 0x000000100314c210 */ /* 0x000fe40007ebe005 */
[----:B------:R-:W-:-:S05]  /*67ca0*/  F2FP.SATFINITE.E4M3.F32.PACK_AB_MERGE_C R19, RZ, R19, RZ ;  /* 0x00000013ff13723e */ /* 0x000fca00048070ff */
[----:B------:R1:W-:Y:S01]  /*67cb0*/  @!P1 STG.E.U8 desc[UR22][R44.64+0x1], R19 ;  /* 0x000001132c009986 */ /* 0x0003e2000c101116 */
[----:B------:R-:W-:Y:S02]  /*67cc0*/  @!P4 IADD3.X R28, R2, R29, R4, P5, P6 ;  /* 0x0000001d021cc210 */ /* 0x000fe40002fec404 */
[----:B0-----:R-:W-:Y:S02]  /*67cd0*/  @!P4 IADD3 R22, P1, R20, R22, RZ ;  /* 0x000000161416c210 */ /* 0x001fe40007f3e0ff */
[----:B------:R-:W0:Y:S01]  /*67ce0*/  @!P3 LDC.64 R20, c[0x0][0x5c0] ;  /* 0x00017000ff14bb82 */ /* 0x000e220000000a00 */
[----:B-1----:R-:W-:Y:S02]  /*67cf0*/  FMUL R19, R165, UR21 ;  /* 0x00000015a5137c20 */ /* 0x002fe40008400000 */
[----:B------:R-:W-:Y:S01]  /*67d00*/  @!P4 IMAD.X R23, R28, 0x1, R23, P1 ;  /* 0x000000011c17c824 */ /* 0x000fe200008e0617 */
[----:B------:R-:W2:Y:S02]  /*67d10*/  LDL.LU R165, [R1+0xaa8] ;  /* 0x000aa80001a57983 */ /* 0x000ea40000300800 */
[----:B------:R-:W-:-:S05]  /*67d20*/  F2FP.SATFINITE.E4M3.F32.PACK_AB_MERGE_C R19, RZ, R19, RZ ;  /* 0x00000013ff13723e */ /* 0x000fca00048070ff */
[----:B------:R1:W-:Y:S01]  /*67d30*/  @!P4 STG.E.U8 desc[UR22][R22.64], R19 ;  /* 0x000000131600c986 */ /* 0x0003e2000c101116 */
[----:B------:R-:W-:Y:S02]  /*67d40*/  ISETP.LT.OR P4, PT, R27, 0x2, !P0 ;  /* 0x000000021b00780c */ /* 0x000fe40004781670 */
[----:B0-----:R-:W-:-:S04]  /*67d50*/  @!P3 IADD3 R162, P5, P6, R16, R20, R7 ;  /* 0x0000001410a2b210 */ /* 0x001fc80007ebe007 */
[----:B------:R-:W-:-:S07]  /*67d60*/  @!P3 IADD3.X R163, R29, R21, R6, P5, P6 ;  /* 0x000000151da3b210 */ /* 0x000fce0002fec406 */
[----:B------:R-:W0:Y:S01]  /*67d70*/  @!P4 LDC.64 R20, c[0x0][0x5c0] ;  /* 0x00017000ff14cb82 */ /* 0x000e220000000a00 */
[----:B-1----:R-:W-:-:S04]  /*67d80*/  @!P4 IADD3 R22, P5, P6, R3, R16, R5 ;  /* 0x000000100316c210 */ /* 0x002fc80007ebe005 */
[----:B------:R-:W-:Y:S02]  /*67d90*/  @!P4 IADD3.X R19, R2, R29, R4, P5, P6 ;  /* 0x0000001d0213c210 */ /* 0x000fe40002fec404 */
[----:B0-----:R-:W-:-:S05]  /*67da0*/  @!P4 IADD3 R22, P5, R22, R20, RZ ;  /* 0x000000141616c210 */ /* 0x001fca0007fbe0ff */
[----:B------:R-:W-:Y:S02]  /*67db0*/  @!P4 IMAD.X R23, R19, 0x1, R21, P5 ;  /* 0x000000011317c824 */ /* 0x000fe400028e0615 */
[----:B------:R-:W-:Y:S02]  /*67dc0*/  FMUL R19, R164, UR21 ;  /* 0x00000015a4137c20 */ /* 0x000fe40008400000 */
[----:B------:R-:W3:Y:S04]  /*67dd0*/  LDL.LU R164, [R1+0xaac] ;  /* 0x000aac0001a47983 */ /* 0x000ee80000300800 */
[----:B------:R-:W4:Y:S04]  /*67de0*/  LDL.LU R170, [R1+0xab0] ;  /* 0x000ab00001aa7983 */ /* 0x000f280000300800 */
[----:B------:R-:W4:Y:S01]  /*67df0*/  LDL.LU R173, [R1+0xab4] ;  /* 0x000ab40001ad7983 */ /* 0x000f220000300800 */
[----:B------:R-:W-:-:S03]  /*67e00*/  LOP3.LUT R9, R9, 0xffffffdf, RZ, 0xc0, !PT ;  /* 0xffffffdf09097812 */ /* 0x000fc600078ec0ff */
[----:B------:R-:W4:Y:S01]  /*67e10*/  LDL.LU R172, [R1+0xab8] ;  /* 0x000ab80001ac7983 */ /* 0x000f220000300800 */
[----:B------:R-:W-:Y:S02]  /*67e20*/  @P3 LOP3.LUT R9, R9, 0x20, RZ, 0xfc, !PT ;  /* 0x0000002009093812 */ /* 0x000fe400078efcff */
[----:B------:R-:W-:Y:S01]  /*67e30*/  ISETP.LT.OR P3, PT, R27, 0x12, !P2 ;  /* 0x000000121b00780c */ /* 0x000fe20005761670 */
[----:B------:R-:W4:Y:S01]  /*67e40*/  LDL.LU R175, [R1+0xabc] ;  /* 0x000abc0001af7983 */ /* 0x000f220000300800 */
[----:B------:R-:W-:-:S11]  /*67e50*/  LOP3.LUT P1, RZ, R8, 0x4, RZ, 0xc0, !PT ;  /* 0x0000000408ff7812 */ /* 0x000fd6000782c0ff */
[----:B------:R-:W0:Y:S01]  /*67e60*/  @!P3 LDC.64 R20, c[0x0][0x5c0] ;  /* 0x00017000ff14bb82 */ /* 0x000e220000000a00 */
[----:B------:R-:W-:Y:S01]  /*67e70*/  LOP3.LUT R8, R8, 0xfffffffe, RZ, 0xc0, !PT ;  /* 0xfffffffe08087812 */ /* 0x000fe200078ec0ff */
[----:B------:R-:W4:Y:S01]  /*67e80*/  LDL.LU R174, [R1+0xac0] ;  /* 0x000ac00001ae7983 */ /* 0x000f220000300800 */
[----:B------:R-:W-:Y:S02]  /*67e90*/  F2FP.SATFINITE.E4M3.F32.PACK_AB_MERGE_C R19, RZ, R19, RZ ;  /* 0x00000013ff13723e */ /* 0x000fe400048070ff */
[----:B------:R-:W-:Y:S01]  /*67ea0*/  @P3 LOP3.LUT R8, R8, 0x1, RZ, 0xfc, !PT ;  /* 0x0000000108083812 */ /* 0x000fe200078efcff */
[----:B------:R-:W4:Y:S01]  /*67eb0*/  LDL.LU R177, [R1+0xac4] ;  /* 0x000ac40001b17983 */ /* 0x000f220000300800 */
[----:B0-----:R-:W-:-:S03]  /*67ec0*/  @!P3 IADD3 R44, P5, P6, R16, R20, R7 ;  /* 0x00000014102cb210 */ /* 0x001fc60007ebe007 */
[----:B------:R0:W-:Y:S01]  /*67ed0*/  @!P4 STG.E.U8 desc[UR22][R22.64+0x1], R19 ;  /* 0x000001131600c986 */ /* 0x0001e2000c101116 */
[----:B------:R-:W-:-:S03]  /*67ee0*/  @!P3 IADD3.X R45, R29, R21, R6, P5, P6 ;  /* 0x000000151d2db210 */ /* 0x000fc60002fec406 */
[----:B------:R-:W4:Y:S01]  /*67ef0*/  LDL.LU R176, [R1+0xac8] ;  /* 0x000ac80001b07983 */ /* 0x000f220000300800 */
[----:B------:R-:W-:Y:S02]  /*67f00*/  ISETP.LT.OR P6, PT, R27, 0x19, !P2 ;  /* 0x000000191b00780c */ /* 0x000fe400057c1670 */
[----:B------:R-:W-:Y:S01]  /*67f10*/  LOP3.LUT P3, RZ, R12, 0x1000000, RZ, 0xc0, !PT ;  /* 0x010000000cff7812 */ /* 0x000fe2000786c0ff */
[----:B------:R-:W4:Y:S01]  /*67f20*/  LDL.LU R179, [R1+0xacc] ;  /* 0x000acc0001b37983 */ /* 0x000f220000300800 */
[----:B0-----:R-:W-:-:S09]  /*67f30*/  FMUL R19, R168, UR21 ;  /* 0x00000015a8137c20 */ /* 0x001fd20008400000 */
[----:B------:R-:W0:Y:S01]  /*67f40*/  @!P6 LDC.64 R20, c[0x0][0x5c0] ;  /* 0x00017000ff14eb82 */ /* 0x000e220000000a00 */
[----:B------:R-:W-:Y:S01]  /*67f50*/  F2FP.SATFINITE.E4M3.F32.PACK_AB_MERGE_C R19, RZ, R19, RZ ;  /* 0x00000013ff13723e */ /* 0x000fe200048070ff */
[----:B------:R-:W4:Y:S04]  /*67f60*/  LDL.LU R178, [R1+0xad0] ;  /* 0x000ad00001b27983 */ /* 0x000f280000300800 */
[----:B------:R1:W-:Y:S01]  /*67f70*/  @!P3 STG.E.U8 desc[UR22][R42.64+0x8], R19 ;  /* 0x000008132a00b986 */ /* 0x0003e2000c101116 */
[----:B------:R-:W-:Y:S02]  /*67f80*/  ISETP.LT.OR P3, PT, R27, 0x1a, !P2 ;  /* 0x0000001a1b00780c */ /* 0x000fe40005761670 */
[----:B------:R-:W-:Y:S01]  /*67f90*/  LOP3.LUT R8, R8, 0xfffffffd, RZ, 0xc0, !PT ;  /* 0xfffffffd08087812 */ /* 0x000fe200078ec0ff */
[----:B------:R-:W4:Y:S01]  /*67fa0*/  LDL.LU R181, [R1+0xad4] ;  /* 0x000ad40001b57983 */ /* 0x000f220000300800 */
[----:B------:R-:W-:-:S02]  /*67fb0*/  LOP3.LUT R12, R12, 0xff7fffff, RZ, 0xc0, !PT ;  /* 0xff7fffff0c0c7812 */ /* 0x000fc400078ec0ff */
[----:B------:R-:W-:Y:S01]  /*67fc0*/  LOP3.LUT R9, R9, 0xffffffbf, RZ, 0xc0, !PT ;  /* 0xffffffbf09097812 */ /* 0x000fe200078ec0ff */
[----:B------:R-:W4:Y:S01]  /*67fd0*/  LDL.LU R180, [R1+0xad8] ;  /* 0x000ad80001b47983 */ /* 0x000f220000300800 */
[----:B0-----:R-:W-:-:S03]  /*67fe0*/  @!P6 IADD3 R166, P4, P5, R16, R20, R7 ;  /* 0x0000001410a6e210 */ /* 0x001fc60007d9e007 */
[----:B------:R-:W4:Y:S01]  /*67ff0*/  LDL.LU R183, [R1+0xadc] ;  /* 0x000adc0001b77983 */ /* 0x000f220000300800 */
[----:B------:R-:W-:-:S03]  /*68000*/  @!P6 IADD3.X R167, R29, R21, R6, P4, P5 ;  /* 0x000000151da7e210 */ /* 0x000fc600027ea406 */
[----:B------:R-:W4:Y:S01]  /*68010*/  LDL.LU R182, [R1+0xae0] ;  /* 0x000ae00001b67983 */ /* 0x000f220000300800 */
[----:B------:R-:W1:Y:S01]  /*68020*/  @!P3 LDC.64 R20, c[0x0][0x5c0] ;  /* 0x00017000ff14bb82 */ /* 0x000e620000000a00 */
[----:B------:R-:W-:Y:S02]  /*68030*/  @P3 LOP3.LUT R8, R8, 0x2, RZ, 0xfc, !PT ;  /* 0x0000000208083812 */ /* 0x000fe400078efcff */
[----:B------:R-:W-:Y:S01]  /*68040*/  @P6 LOP3.LUT R9, R9, 0x40, RZ, 0xfc, !PT ;  /* 0x0000004009096812 */ /* 0x000fe200078efcff */
[----:B------:R-:W4:Y:S01]  /*68050*/  LDL.LU R185, [R1+0xae4] ;  /* 0x000ae40001b97983 */ /* 0x000f220000300800 */
[----:B-1----:R-:W-:-:S03]  /*68060*/  @!P3 IADD3 R42, P4, P5, R16, R20, R7 ;  /* 0x00000014102ab210 */ /* 0x002fc60007d9e007 */
[----:B------:R-:W4:Y:S01]  /*68070*/  LDL.LU R184, [R1+0xae8] ;  /* 0x000ae80001b87983 */ /* 0x000f220000300800 */
[----:B------:R-:W-:-:S03]  /*68080*/  @!P3 IADD3.X R43, R29, R21, R6, P4, P5 ;  /* 0x000000151d2bb210 */ /* 0x000fc600027ea406 */
[----:B------:R-:W4:Y:S01]  /*68090*/  LDL.LU R187, [R1+0xaec] ;  /* 0x000aec0001bb7983 */ /* 0x000f220000300800 */
[----:B------:R-:W-:Y:S02]  /*680a0*/  ISETP.LT.OR P4, PT, R27, 0x9, !P0 ;  /* 0x000000091b00780c */ /* 0x000fe40004781670 */
[----:B------:R-:W-:Y:S01]  /*680b0*/  LOP3.LUT P3, RZ, R0, 0x2, RZ, 0xc0, !PT ;  /* 0x0000000200ff7812 */ /* 0x000fe2000786c0ff */
[----:B------:R-:W4:Y:S10]  /*680c0*/  LDL.LU R186, [R1+0xaf0] ;  /* 0x000af00001ba7983 */ /* 0x000f340000300800 */
[----:B------:R-:W0:Y:S01]  /*680d0*/  @!P4 LDC.64 R22, c[0x0][0x5c0] ;  /* 0x00017000ff16cb82 */ /* 0x000e220000000a00 */
[----:B------:R-:W-:Y:S01]  /*680e0*/  @!P4 IADD3 R20, P5, P6, R3, R16, R5 ;  /* 0x000000100314c210 */ /* 0x000fe20007ebe005 */
[----:B------:R-:W4:Y:S01]  /*680f0*/  LDL.LU R189, [R1+0xaf4] ;  /* 0x000af40001bd7983 */ /* 0x000f220000300800 */
[----:B------:R-:W-:-:S02]  /*68100*/  @P3 LOP3.LUT R12, R12, 0x800000, RZ, 0xfc, !PT ;  /* 0x008000000c0c3812 */ /* 0x000fc400078efcff */
[----:B------:R-:W-:Y:S01]  /*68110*/  ISETP.LT.OR P3, PT, R27, 0x21, !P2 ;  /* 0x000000211b00780c */ /* 0x000fe20005761670 */
[----:B------:R-:W4:Y:S01]  /*68120*/  LDL.LU R188, [R1+0xaf8] ;  /* 0x000af80001bc7983 */ /* 0x000f220000300800 */
[----:B------:R-:W-:Y:S02]  /*68130*/  @!P4 IADD3.X R28, R2, R29, R4, P5, P6 ;  /* 0x0000001d021cc210 */ /* 0x000fe40002fec404 */
[----:B------:R-:W-:Y:S01]  /*68140*/  LOP3.LUT R9, R9, 0xffffff7f, RZ, 0xc0, !PT ;  /* 0xffffff7f09097812 */ /* 0x000fe200078ec0ff */
[----:B------:R-:W4:Y:S01]  /*68150*/  LDL.LU R191, [R1+0xafc] ;  /* 0x000afc0001bf7983 */ /* 0x000f220000300800 */
[----:B--2---:R-:W-:-:S07]  /*68160*/  FMUL R19, R165, UR21 ;  /* 0x00000015a5137c20 */ /* 0x004fce0008400000 */
[----:B------:R-:W-:Y:S01]  /*68170*/  @P3 LOP3.LUT R9, R9, 0x80, RZ, 0xfc, !PT ;  /* 0x0000008009093812 */ /* 0x000fe200078efcff */
[----:B------:R-:W2:Y:S01]  /*68180*/  LDL.LU R190, [R1+0xb00] ;  /* 0x000b000001be7983 */ /* 0x000ea20000300800 */
[----:B------:R-:W-:-:S03]  /*68190*/  F2FP.SATFINITE.E4M3.F32.PACK_AB_MERGE_C R19, RZ, R19, RZ ;  /* 0x00000013ff13723e */ /* 0x000fc600048070ff */
[----:B------:R-:W2:Y:S04]  /*681a0*/  LDL.LU R193, [R1+0xb04] ;  /* 0x000b040001c17983 */ /* 0x000ea80000300800 */
[----:B------:R3:W-:Y:S01]  /*681b0*/  @!P1 STG.E.U8 desc[UR22][R24.64+0x9], R19 ;  /* 0x0000091318009986 */ /* 0x0007e2000c101116 */
[----:B0-----:R-:W-:Y:S02]  /*681c0*/  @!P4 IADD3 R22, P1, R20, R22, RZ ;  /* 0x000000161416c210 */ /* 0x001fe40007f3e0ff */
[----:B------:R-:W0:Y:S01]  /*681d0*/  @!P3 LDC.64 R20, c[0x0][0x5c0] ;  /* 0x00017000ff14bb82 */ /* 0x000e220000000a00 */
[----:B------:R-:W-:Y:S01]  /*681e0*/  LOP3.LUT R0, R0, 0xfffffffd, RZ, 0xc0, !PT ;  /* 0xfffffffd00007812 */ /* 0x000fe200078ec0ff */
[----:B------:R-:W2:Y:S01]  /*681f0*/  LDL.LU R192, [R1+0xb08] ;  /* 0x000b080001c07983 */ /* 0x000ea20000300800 */
[----:B------:R-:W-:Y:S01]  /*68200*/  @!P4 IMAD.X R23, R28, 0x1, R23, P1 ;  /* 0x000000011c17c824 */ /* 0x000fe200008e0617 */
[----:B0-----:R-:W-:-:S02]  /*68210*/  @!P3 IADD3 R168, P5, P6, R16, R20, R7 ;  /* 0x0000001410a8b210 */ /* 0x001fc40007ebe007 */
[----:B------:R-:W2:Y:S01]  /*68220*/  LDL.LU R195, [R1+0xb0c] ;  /* 0x000b0c0001c37983 */ /* 0x000ea20000300800 */
[----:B---3--:R-:W-:Y:S01]  /*68230*/  FMUL R19, R164, UR21 ;  /* 0x00000015a4137c20 */ /* 0x008fe20008400000 */
[----:B------:R-:W-:Y:S02]  /*68240*/  @!P3 IADD3.X R169, R29, R21, R6, P5, P6 ;  /* 0x000000151da9b210 */ /* 0x000fe40002fec406 */
[----:B------:R-:W3:Y:S02]  /*68250*/  LDL.LU R194, [R1+0xb10] ;  /* 0x000b100001c27983 */ /* 0x000ee40000300800 */
[----:B------:R-:W-:Y:S02]  /*68260*/  F2FP.SATFINITE.E4M3.F32.PACK_AB_MERGE_C R19, RZ, R19, RZ ;  /* 0x00000013ff13723e */ /* 0x000fe400048070ff */
[----:B------:R-:W3:Y:S04]  /*68270*/  LDL.LU R197, [R1+0xb14] ;  /* 0x000b140001c57983 */ /* 0x000ee80000300800 */
[----:B------:R0:W-:Y:S01]  /*68280*/  @!P4 STG.E.U8 desc[UR22][R22.64+0x8], R19 ;  /* 0x000008131600c986 */ /* 0x0001e2000c101116 */
[----:B------:R-:W-:-:S02]  /*68290*/  ISETP.LT.OR P4, PT, R27, 0xa, !P0 ;  /* 0x0000000a1b00780c */ /* 0x000fc40004781670 */
[----:B------:R-:W-:Y:S01]  /*682a0*/  ISETP.LT.OR P3, PT, R27, 0x22, !P2 ;  /* 0x000000221b00780c */ /* 0x000fe20005761670 */
[----:B------:R-:W3:Y:S01]  /*682b0*/  LDL.LU R196, [R1+0xb18] ;  /* 0x000b180001c47983 */ /* 0x000ee20000300800 */
[----:B------:R-:W-:-:S09]  /*682c0*/  LOP3.LUT P1, RZ, R8, 0x8, RZ, 0xc0, !PT ;  /* 0x0000000808ff7812 */ /* 0x000fd2000782c0ff */
[----:B------:R-:W1:Y:S01]  /*682d0*/  @!P4 LDC.64 R20, c[0x0][0x5c0] ;  /* 0x00017000ff14cb82 */ /* 0x000e620000000a00 */
[----:B0-----:R-:W-:Y:S01]  /*682e0*/  @!P4 IADD3 R22, P5, P6, R3, R16, R5 ;  /* 0x000000100316c210 */ /* 0x001fe20007ebe005 */
[----:B------:R-:W3:Y:S03]  /*682f0*/  LDL.LU R199, [R1+0xb1c] ;  /* 0x000b1c0001c77983 */ /* 0x000ee60000300800 */
[----:B------:R-:W-:Y:S01]  /*68300*/  @!P4 IADD3.X R19, R2, R29, R4, P5, P6 ;  /* 0x0000001d0213c210 */ /* 0x000fe20002fec404 */
[----:B------:R-:W3:Y:S01]  /*68310*/  LDL.LU R198, [R1+0xb20] ;  /* 0x000b200001c67983 */ /* 0x000ee20000300800 */
[----:B------:R-:W-:Y:S02]  /*68320*/  LOP3.LUT R8, R8, 0xfffffffb, RZ, 0xc0, !PT ;  /* 0xfffffffb08087812 */ /* 0x000fe400078ec0ff */
[----:B------:R-:W-:Y:S01]  /*68330*/  LOP3.LUT R9, R9, 0xfffffeff, RZ, 0xc0, !PT ;  /* 0xfffffeff09097812 */ /* 0x000fe200078ec0ff */
[----:B------:R-:W3:Y:S01]  /*68340*/  LDL.LU R201, [R1+0xb24] ;  /* 0x000b240001c97983 */ /* 0x000ee20000300800 */
[----:B-1----:R-:W-:-:S03]  /*68350*/  @!P4 IADD3 R22, P5, R22, R20, RZ ;  /* 0x000000141616c210 */ /* 0x002fc60007fbe0ff */
[----:B------:R-:W3:Y:S02]  /*68360*/  LDL.LU R200, [R1+0xb28] ;  /* 0x000b280001c87983 */ /* 0x000ee40000300800 */
[----:B------:R-:W-:Y:S01]  /*68370*/  @!P4 IMAD.X R23, R19, 0x1, R21, P5 ;  /* 0x000000011317c824 */ /* 0x000fe200028e0615 */
[----:B------:R-:W-:Y:S01]  /*68380*/  @P3 LOP3.LUT R8, R8, 0x4, RZ, 0xfc, !PT ;  /* 0x0000000408083812 */ /* 0x000fe200078efcff */
[----:B------:R-:W0:Y:S01]  /*68390*/  @!P3 LDC.64 R20, c[0x0][0x5c0] ;  /* 0x00017000ff14bb82 */ /* 0x000e220000000a00 */
[----:B----4-:R-:W-:Y:S01]  /*683a0*/  FMUL R19, R170, UR21 ;  /* 0x00000015aa137c20 */ /* 0x010fe20008400000 */
[----:B------:R-:W4:Y:S04]  /*683b0*/  LDL.LU R203, [R1+0xb2c] ;  /* 0x000b2c0001cb7983 */ /* 0x000f280000300800 */
[----:B------:R-:W-:Y:S01]  /*683c0*/  F2FP.SATFINITE.E4M3.F32.PACK_AB_MERGE_C R19, RZ, R19, RZ ;  /* 0x00000013ff13723e */ /* 0x000fe200048070ff */
        /* <DEDUP_REMOVED lines=16> */
[----:B------:R-:W-:-:S03]  /*684d0*/  @P6 LOP3.LUT R9, R9, 0x100, RZ, 0xfc, !PT ;  /* 0x0000010009096812 */ /* 0x000fc600078efcff */
[----:B------:R-:W4:Y:S01]  /*684e0*/  LDL.LU R211, [R1+0xb44] ;  /* 0x000b440001d37983 */ /* 0x000f220000300800 */
[----:B0-----:R-:W-:Y:S01]  /*684f0*/  @!P6 IADD3 R170, P4, P5, R16, R20, R7 ;  /* 0x0000001410aae210 */ /* 0x001fe20007d9e007 */
[----:B-1----:R-:W-:-:S04]  /*68500*/  FMUL R19, R172, UR21 ;  /* 0x00000015ac137c20 */ /* 0x002fc80008400000 */
[----:B------:R-:W-:Y:S01]  /*68510*/  @P3 LOP3.LUT R0, R0, 0x2, RZ, 0xfc, !PT ;  /* 0x0000000200003812 */ /* 0x000fe200078efcff */
[----:B------:R-:W4:Y:S01]  /*68520*/  LDL.LU R210, [R1+0xb48] ;  /* 0x000b480001d27983 */ /* 0x000f220000300800 */
[----:B------:R-:W-:Y:S02]  /*68530*/  @!P6 IADD3.X R171, R29, R21, R6, P4, P5 ;  /* 0x000000151dabe210 */ /* 0x000fe400027ea406 */
[----:B------:R-:W0:Y:S01]  /*68540*/  @!P3 LDC.64 R20, c[0x0][0x5c0] ;  /* 0x00017000ff14bb82 */ /* 0x000e220000000a00 */
        /* <DEDUP_REMOVED lines=8> */
[----:B------:R-:W4:Y:S10]  /*685d0*/  LDL.LU R212, [R1+0xb54] ;  /* 0x000b540001d47983 */ /* 0x000f340000300800 */
[----:B------:R-:W1:Y:S02]  /*685e0*/  @!P4 LDC.64 R22, c[0x0][0x5c0] ;  /* 0x00017000ff16cb82 */ /* 0x000e640000000a00 */
[----:B------:R-:W-:-:S02]  /*685f0*/  @P3 LOP3.LUT R12, R12, 0x400000, RZ, 0xfc, !PT ;  /* 0x004000000c0c3812 */ /* 0x000fc400078efcff */
[----:B------:R-:W-:Y:S02]  /*68600*/  ISETP.LT.OR P3, PT, R27, 0x31, !P2 ;  /* 0x000000311b00780c */ /* 0x000fe40005761670 */
[----:B------:R-:W-:Y:S01]  /*68610*/  @!P4 IADD3 R20, P5, P6, R3, R16, R5 ;  /* 0x000000100314c210 */ /* 0x000fe20007ebe005 */
[----:B0-----:R-:W-:-:S03]  /*68620*/  FMUL R19, R175, UR21 ;  /* 0x00000015af137c20 */ /* 0x001fc60008400000 */
[----:B------:R-:W-:Y:S02]  /*68630*/  @!P4 IADD3.X R24, R2, R29, R4, P5, P6 ;  /* 0x0000001d0218c210 */ /* 0x000fe40002fec404 */
[----:B------:R-:W-:Y:S02]  /*68640*/  F2FP.SATFINITE.E4M3.F32.PACK_AB_MERGE_C R19, RZ, R19, RZ ;  /* 0x00000013ff13723e */ /* 0x000fe400048070ff */
[----:B-1----:R-:W-:-:S03]  /*68650*/  @!P4 IADD3 R22, P1, R20, R22, RZ ;  /* 0x000000161416c210 */ /* 0x002fc60007f3e0ff */
[----:B------:R-:W0:Y:S02]  /*68660*/  @!P3 LDC.64 R20, c[0x0][0x5c0] ;  /* 0x00017000ff14bb82 */ /* 0x000e240000000a00 */
[----:B------:R-:W-:-:S05]  /*68670*/  @!P4 IMAD.X R23, R24, 0x1, R23, P1 ;  /* 0x000000011817c824 */ /* 0x000fca00008e0617 */
[----:B------:R1:W-:Y:S01]  /*68680*/  @!P4 STG.E.U8 desc[UR22][R22.64+0x10], R19 ;  /* 0x000010131600c986 */ /* 0x0003e2000c101116 */
[----:B------:R-:W-:Y:S02]  /*68690*/  ISETP.LT.OR P4, PT, R27, 0x12, !P0 ;  /* 0x000000121b00780c */ /* 0x000fe40004781670 */
[----:B0-----:R-:W-:-:S04]  /*686a0*/  @!P3 IADD3 R172, P5, P6, R16, R20, R7 ;  /* 0x0000001410acb210 */ /* 0x001fc80007ebe007 */
[----:B------:R-:W-:-:S07]  /*686b0*/  @!P3 IADD3.X R173, R29, R21, R6, P5, P6 ;  /* 0x000000151dadb210 */ /* 0x000fce0002fec406 */
[----:B------:R-:W0:Y:S01]  /*686c0*/  @!P4 LDC.64 R20, c[0x0][0x5c0] ;  /* 0x00017000ff14cb82 */ /* 0x000e220000000a00 */
[----:B------:R-:W-:-:S04]  /*686d0*/  LOP3.LUT R9, R9, 0xfffffdff, RZ, 0xc0, !PT ;  /* 0xfffffdff09097812 */ /* 0x000fc800078ec0ff */
[----:B------:R-:W-:Y:S02]  /*686e0*/  @P3 LOP3.LUT R9, R9, 0x200, RZ, 0xfc, !PT ;  /* 0x0000020009093812 */ /* 0x000fe400078efcff */
[----:B------:R-:W-:Y:S02]  /*686f0*/  ISETP.LT.OR P3, PT, R27, 0x32, !P2 ;  /* 0x000000321b00780c */ /* 0x000fe40005761670 */
[----:B-1----:R-:W-:-:S04]  /*68700*/  @!P4 IADD3 R22, P5, P6, R3, R16, R5 ;  /* 0x000000100316c210 */ /* 0x002fc80007ebe005 */
[----:B------:R-:W-:Y:S02]  /*68710*/  @!P4 IADD3.X R19, R2, R29, R4, P5, P6 ;  /* 0x0000001d0213c210 */ /* 0x000fe40002fec404 */
[----:B0-----:R-:W-:-:S05]  /*68720*/  @!P4 IADD3 R22, P5, R22, R20, RZ ;  /* 0x000000141616c210 */ /* 0x001fca0007fbe0ff */
[----:B------:R-:W-:Y:S02]  /*68730*/  @!P4 IMAD.X R23, R19, 0x1, R21, P5 ;  /* 0x000000011317c824 */ /* 0x000fe400028e0615 */
[----:B------:R-:W0:Y:S01]  /*68740*/  @!P3 LDC.64 R20, c[0x0][0x5c0] ;  /* 0x00017000ff14bb82 */ /* 0x000e220000000a00 */
[----:B------:R-:W-:Y:S01]  /*68750*/  FMUL R19, R174, UR21 ;  /* 0x00000015ae137c20 */ /* 0x000fe20008400000 */
[C---:B------:R-:W-:Y:S02]  /*68760*/  LOP3.LUT P1, RZ, R8.reuse, 0x10, RZ, 0xc0, !PT ;  /* 0x0000001008ff7812 */ /* 0x040fe4000782c0ff */
[----:B------:R-:W-:Y:S02]  /*68770*/  LOP3.LUT R8, R8, 0xfffffff7, RZ, 0xc0, !PT ;  /* 0xfffffff708087812 */ /* 0x000fe400078ec0ff */
[----:B------:R-:W-:Y:S02]  /*68780*/  F2FP.SATFINITE.E4M3.F32.PACK_AB_MERGE_C R19, RZ, R19, RZ ;  /* 0x00000013ff13723e */ /* 0x000fe400048070ff */
[----:B0-----:R-:W-:-:S04]  /*68790*/  @!P3 IADD3 R58, P5, P6, R16, R20, R7 ;  /* 0x00000014103ab210 */ /* 0x001fc80007ebe007 */
[----:B------:R-:W-:Y:S02]  /*687a0*/  @!P3 IADD3.X R59, R29, R21, R6, P5, P6 ;  /* 0x000000151d3bb210 */ /* 0x000fe40002fec406 */
[----:B------:R-:W-:Y:S02]  /*687b0*/  ISETP.LT.OR P6, PT, R27, 0x39, !P2 ;  /* 0x000000391b00780c */ /* 0x000fe400057c1670 */
[----:B------:R-:W-:Y:S02]  /*687c0*/  @P3 LOP3.LUT R8, R8, 0x8, RZ, 0xfc, !PT ;  /* 0x0000000808083812 */ /* 0x000fe400078efcff */
[----:B------:R-:W-:Y:S01]  /*687d0*/  LOP3.LUT P3, RZ, R12, 0x400000, RZ, 0xc0, !PT ;  /* 0x004000000cff7812 */ /* 0x000fe2000786c0ff */
[----:B------:R0:W-:Y:S08]  /*687e0*/  @!P4 STG.E.U8 desc[UR22][R22.64+0x11], R19 ;  /* 0x000011131600c986 */ /* 0x0001f0000c101116 */
[----:B------:R-:W1:Y:S01]  /*687f0*/  @!P6 LDC.64 R20, c[0x0][0x5c0] ;  /* 0x00017000ff14eb82 */ /* 0x000e620000000a00 */
[----:B0-----:R-:W-:-:S05]  /*68800*/  FMUL R19, R177, UR21 ;  /* 0x00000015b1137c20 */ /* 0x001fca0008400000 */
[----:B------:R-:W-:-:S05]  /*68810*/  F2FP.SATFINITE.E4M3.F32.PACK_AB_MERGE_C R19, RZ, R19, RZ ;  /* 0x00000013ff13723e */ /* 0x000fca00048070ff */
[----:B------:R0:W-:Y:S01]  /*68820*/  @!P3 STG.E.U8 desc[UR22][R64.64+0x18], R19 ;  /* 0x000018134000b986 */ /* 0x0001e2000c101116 */
[----:B------:R-:W-:Y:S02]  /*68830*/  ISETP.LT.OR P3, PT, R27, 0x3a, !P2 ;  /* 0x0000003a1b00780c */ /* 0x000fe40005761670 */
[----:B-1----:R-:W-:-:S04]  /*68840*/  @!P6 IADD3 R174, P4, P5, R16, R20, R7 ;  /* 0x0000001410aee210 */ /* 0x002fc80007d9e007 */
[----:B------:R-:W-:-:S07]  /*68850*/  @!P6 IADD3.X R175, R29, R21, R6, P4, P5 ;  /* 0x000000151dafe210 */ /* 0x000fce00027ea406 */
[----:B------:R-:W0:Y:S01]  /*68860*/  @!P3 LDC.64 R20, c[0x0][0x5c0] ;  /* 0x00017000ff14bb82 */ /* 0x000e220000000a00 */
[----:B------:R-:W-:-:S04]  /*68870*/  LOP3.LUT R0, R0, 0xffff7fff, RZ, 0xc0, !PT ;  /* 0xffff7fff00007812 */ /* 0x000fc800078ec0ff */
[----:B------:R-:W-:Y:S02]  /*68880*/  @P3 LOP3.LUT R0, R0, 0x8000, RZ, 0xfc, !PT ;  /* 0x0000800000003812 */ /* 0x000fe400078efcff */
[----:B0-----:R-:W-:-:S04]  /*68890*/  @!P3 IADD3 R64, P4, P5, R16, R20, R7 ;  /* 0x000000141040b210 */ /* 0x001fc80007d9e007 */
[----:B------:R-:W-:Y:S02]  /*688a0*/  @!P3 IADD3.X R65, R29, R21, R6, P4, P5 ;  /* 0x000000151d41b210 */ /* 0x000fe400027ea406 */
[----:B------:R-:W-:Y:S02]  /*688b0*/  ISETP.LT.OR P4, PT, R27, 0x19, !P0 ;  /* 0x000000191b00780c */ /* 0x000fe40004781670 */
[----:B------:R-:W-:Y:S02]  /*688c0*/  LOP3.LUT P3, RZ, R0, 0x20000, RZ, 0xc0, !PT ;  /* 0x0002000000ff7812 */ /* 0x000fe4000786c0ff */
[----:B------:R-:W-:-:S09]  /*688d0*/  LOP3.LUT R12, R12, 0xffdfffff, RZ, 0xc0, !PT ;  /* 0xffdfffff0c0c7812 */ /* 0x000fd200078ec0ff */
[----:B------:R-:W0:Y:S02]  /*688e0*/  @!P4 LDC.64 R22, c[0x0][0x5c0] ;  /* 0x00017000ff16cb82 */ /* 0x000e240000000a00 */
[----:B------:R-:W-:Y:S01]  /*688f0*/  @P3 LOP3.LUT R12, R12, 0x200000, RZ, 0xfc, !PT ;  /* 0x002000000c0c3812 */ /* 0x000fe200078efcff */
[----:B------:R-:W-:Y:S01]  /*68900*/  FMUL R19, R176, UR21 ;  /* 0x00000015b0137c20 */ /* 0x000fe20008400000 */
[----:B------:R-:W-:Y:S02]  /*68910*/  ISETP.LT.OR P3, PT, R27, 0x41, !P2 ;  /* 0x000000411b00780c */ /* 0x000fe40005761670 */
[----:B------:R-:W-:Y:S02]  /*68920*/  LOP3.LUT R9, R9, 0xfffffbff, RZ, 0xc0, !PT ;  /* 0xfffffbff09097812 */ /* 0x000fe400078ec0ff */
[----:B------:R-:W-:Y:S02]  /*68930*/  F2FP.SATFINITE.E4M3.F32.PACK_AB_MERGE_C R19, RZ, R19, RZ ;  /* 0x00000013ff13723e */ /* 0x000fe400048070ff */
[----:B------:R-:W-:-:S02]  /*68940*/  @P6 LOP3.LUT R9, R9, 0x400, RZ, 0xfc, !PT ;  /* 0x0000040009096812 */ /* 0x000fc400078efcff */
[----:B------:R-:W-:Y:S01]  /*68950*/  @!P4 IADD3 R20, P5, P6, R3, R16, R5 ;  /* 0x000000100314c210 */ /* 0x000fe20007ebe005 */
[----:B------:R1:W-:Y:S03]  /*68960*/  @!P1 STG.E.U8 desc[UR22][R36.64+0x19], R19 ;  /* 0x0000191324009986 */ /* 0x0003e6000c101116 */
[----:B------:R-:W-:Y:S02]  /*68970*/  @!P4 IADD3.X R24, R2, R29, R4, P5, P6 ;  /* 0x0000001d0218c210 */ /* 0x000fe40002fec404 */
[----:B0-----:R-:W-:Y:S02]  /*68980*/  @!P4 IADD3 R22, P1, R20, R22, RZ ;  /* 0x000000161416c210 */ /* 0x001fe40007f3e0ff */
[----:B------:R-:W0:Y:S01]  /*68990*/  @!P3 LDC.64 R20, c[0x0][0x5c0] ;  /* 0x00017000ff14bb82 */ /* 0x000e220000000a00 */
[----:B-1----:R-:W-:Y:S02]  /*689a0*/  FMUL R19, R179, UR21 ;  /* 0x00000015b3137c20 */ /* 0x002fe40008400000 */
[----:B------:R-:W-:-:S03]  /*689b0*/  @!P4 IMAD.X R23, R24, 0x1, R23, P1 ;  /* 0x000000011817c824 */ /* 0x000fc600008e0617 */
[----:B------:R-:W-:-:S05]  /*689c0*/  F2FP.SATFINITE.E4M3.F32.PACK_AB_MERGE_C R19, RZ, R19, RZ ;  /* 0x00000013ff13723e */ /* 0x000fca00048070ff */
        /* <DEDUP_REMOVED lines=172> */
[----:B--2---:R-:W-:Y:S01]  /*69490*/  FMUL R19, R190, UR21 ;  /* 0x00000015be137c20 */ /* 0x004fe20008400000 */
        /* <DEDUP_REMOVED lines=16> */
[----:B------:R-:W0:Y:S02]  /*695a0*/  @!P3 LDC.64 R20, c[0x0][0x5c0] ;  /* 0x00017000ff14bb82 */ /* 0x000e240000000a00 */
        /* <DEDUP_REMOVED lines=23> */
[----:B------:R-:W-:Y:S02]  /*69720*/  ISETP.LT.OR P3, PT, R27, 0x82, !P2 ;  /* 0x000000821b00780c */ /* 0x000fe40005761670 */
[----:B-1----:R-:W-:-:S04]  /*69730*/  @!P4 IADD3 R22, P5, P6, R3, R16, R5 ;  /* 0x000000100316c210 */ /* 0x002fc80007ebe005 */
[----:B------:R-:W-:Y:S02]  /*69740*/  @!P4 IADD3.X R19, R2, R29, R4, P5, P6 ;  /* 0x0000001d0213c210 */ /* 0x000fe40002fec404 */
[----:B0-----:R-:W-:-:S05]  /*69750*/  @!P4 IADD3 R22, P5, R22, R20, RZ ;  /* 0x000000141616c210 */ /* 0x001fca0007fbe0ff */
[----:B------:R-:W-:Y:S02]  /*69760*/  @!P4 IMAD.X R23, R19, 0x1, R21, P5 ;  /* 0x000000011317c824 */ /* 0x000fe400028e0615 */
[----:B------:R-:W0:Y:S01]  /*69770*/  @!P3 LDC.64 R20, c[0x0][0x5c0] ;  /* 0x00017000ff14bb82 */ /* 0x000e220000000a00 */
[----:B---3--:R-:W-:-:S05]  /*69780*/  FMUL R19, R194, UR21 ;  /* 0x00000015c2137c20 */ /* 0x008fca0008400000 */
[----:B------:R-:W-:Y:S02]  /*69790*/  F2FP.SATFINITE.E4M3.F32.PACK_AB_MERGE_C R19, RZ, R19, RZ ;  /* 0x00000013ff13723e */ /* 0x000fe400048070ff */
[----:B0-----:R-:W-:-:S04]  /*697a0*/  @!P3 IADD3 R62, P5, P6, R16, R20, R7 ;  /* 0x00000014103eb210 */ /* 0x001fc80007ebe007 */
[----:B------:R-:W-:Y:S02]  /*697b0*/  @!P3 IADD3.X R63, R29, R21, R6, P5, P6 ;  /* 0x000000151d3fb210 */ /* 0x000fe40002fec406 */
[----:B------:R-:W-:Y:S02]  /*697c0*/  ISETP.LT.OR P6, PT, R27, 0x89, !P2 ;  /* 0x000000891b00780c */ /* 0x000fe400057c1670 */
[----:B------:R-:W-:Y:S01]  /*697d0*/  LOP3.LUT P3, RZ, R12, 0x20000, RZ, 0xc0, !PT ;  /* 0x000200000cff7812 */ /* 0x000fe2000786c0ff */
[----:B------:R0:W-:Y:S10]  /*697e0*/  @!P4 STG.E.U8 desc[UR22][R22.64+0x39], R19 ;  /* 0x000039131600c986 */ /* 0x0001f4000c101116 */
        /* <DEDUP_REMOVED lines=13> */
[----:B------:R-:W0:Y:S01]  /*698c0*/  @!P4 LDC.64 R22, c[0x0][0x5c0] ;  /* 0x00017000ff16cb82 */ /* 0x000e220000000a00 */
[----:B------:R-:W-:Y:S02]  /*698d0*/  LOP3.LUT P1, RZ, R8, 0x400, RZ, 0xc0, !PT ;  /* 0x0000040008ff7812 */ /* 0x000fe4000782c0ff */
        /* <DEDUP_REMOVED lines=23> */
[----:B------:R-:W-:-:S05]  /*69a50*/  FMUL R19, R198, UR21 ;  /* 0x00000015c6137c20 */ /* 0x000fca0008400000 */
        /* <DEDUP_REMOVED lines=30> */
[----:B----4-:R-:W-:Y:S02]  /*69c40*/  FMUL R19, R203, UR21 ;  /* 0x00000015cb137c20 */ /* 0x010fe40008400000 */
        /* <DEDUP_REMOVED lines=72> */
[----:B------:R-:W1:Y:S01]  /*6a0d0*/  @!P3 LDC.64 R20, c[0x0][0x5c0] ;  /* 0x00017000ff14bb82 */ /* 0x000e620000000a00 */
[----:B------:R-:W-:Y:S01]  /*6a0e0*/  LOP3.LUT P1, RZ, R8, 0x2000, RZ, 0xc0, !PT ;  /* 0x0000200008ff7812 */ /* 0x000fe2000782c0ff */
[----:B0-----:R-:W-:-:S05]  /*6a0f0*/  FMUL R19, R210, UR21 ;  /* 0x00000015d2137c20 */ /* 0x001fca0008400000 */
[----:B------:R-:W-:Y:S02]  /*6a100*/  F2FP.SATFINITE.E4M3.F32.PACK_AB_MERGE_C R19, RZ, R19, RZ ;  /* 0x00000013ff13723e */ /* 0x000fe400048070ff */
[----:B-1----:R-:W-:-:S04]  /*6a110*/  @!P3 IADD3 R72, P4, P5, R16, R20, R7 ;  /* 0x000000141048b210 */ /* 0x002fc80007d9e007 */
[----:B------:R-:W-:Y:S02]  /*6a120*/  @!P3 IADD3.X R73, R29, R21, R6, P4, P5 ;  /* 0x000000151d49b210 */ /* 0x000fe400027ea406 */
[----:B------:R-:W-:Y:S02]  /*6a130*/  ISETP.LT.OR P4, PT, R27, 0x59, !P0 ;  /* 0x000000591b00780c */ /* 0x000fe40004781670 */
[----:B------:R-:W-:Y:S01]  /*6a140*/  LOP3.LUT P3, RZ, R0, 0x200000, RZ, 0xc0, !PT ;  /* 0x0020000000ff7812 */ /* 0x000fe2000786c0ff */
[----:B------:R0:W-:Y:S01]  /*6a150*/  @!P1 STG.E.U8 desc[UR22][R46.64+0x59], R19 ;  /* 0x000059132e009986 */ /* 0x0001e2000c101116 */
[----:B------:R-:W-:-:S09]  /*6a160*/  LOP3.LUT R12, R12, 0xffffdfff, RZ, 0xc0, !PT ;  /* 0xffffdfff0c0c7812 */ /* 0x000fd200078ec0ff */
[----:B------:R-:W1:Y:S01]  /*6a170*/  @!P4 LDC.64 R22, c[0x0][0x5c0] ;  /* 0x00017000ff16cb82 */ /* 0x000e620000000a00 */
[----:B0-----:R-:W-:Y:S02]  /*6a180*/  FMUL R19, R214, UR21 ;  /* 0x00000015d6137c20 */ /* 0x001fe40008400000 */
[----:B------:R-:W2:Y:S01]  /*6a190*/  LDL.LU R214, [R1+0xb58] ;  /* 0x000b580001d67983 */ /* 0x000ea20000300800 */
[----:B------:R-:W-:Y:S02]  /*6a1a0*/  @P3 LOP3.LUT R12, R12, 0x2000, RZ, 0xfc, !PT ;  /* 0x000020000c0c3812 */ /* 0x000fe400078efcff */
[----:B------:R-:W-:Y:S02]  /*6a1b0*/  ISETP.LT.OR P3, PT, R27, 0xc1, !P2 ;  /* 0x000000c11b00780c */ /* 0x000fe40005761670 */
[----:B------:R-:W-:-:S04]  /*6a1c0*/  @!P4 IADD3 R20, P5, P6, R3, R16, R5 ;  /* 0x000000100314c210 */ /* 0x000fc80007ebe005 */
[----:B------:R-:W-:Y:S02]  /*6a1d0*/  @!P4 IADD3.X R24, R2, R29, R4, P5, P6 ;  /* 0x0000001d0218c210 */ /* 0x000fe40002fec404 */
[----:B-1----:R-:W-:-:S05]  /*6a1e0*/  @!P4 IADD3 R22, P1, R20, R22, RZ ;  /* 0x000000161416c210 */ /* 0x002fca0007f3e0ff */
[----:B------:R-:W0:Y:S01]  /*6a1f0*/  @!P3 LDC.64 R20, c[0x0][0x5c0] ;  /* 0x00017000ff14bb82 */ /* 0x000e220000000a00 */
[----:B------:R-:W-:Y:S01]  /*6a200*/  F2FP.SATFINITE.E4M3.F32.PACK_AB_MERGE_C R19, RZ, R19, RZ ;  /* 0x00000013ff13723e */ /* 0x000fe200048070ff */
[----:B------:R-:W-:-:S05]  /*6a210*/  @!P4 IMAD.X R23, R24, 0x1, R23, P1 ;  /* 0x000000011817c824 */ /* 0x000fca00008e0617 */
        /* <DEDUP_REMOVED lines=10> */
[----:B------:R-:W3:Y:S01]  /*6a2c0*/  LDL.LU R213, [R1+0xb5c] ;  /* 0x000b5c0001d57983 */ /* 0x000ee20000300800 */
[----:B------:R-:W-:Y:S02]  /*6a2d0*/  ISETP.LT.OR P3, PT, R27, 0xc2, !P2 ;  /* 0x000000c21b00780c */ /* 0x000fe40005761670 */
[----:B------:R-:W-:-:S05]  /*6a2e0*/  F2FP.SATFINITE.E4M3.F32.PACK_AB_MERGE_C R19, RZ, R19, RZ ;  /* 0x00000013ff13723e */ /* 0x000fca00048070ff */
[----:B------:R0:W-:Y:S06]  /*6a2f0*/  @!P4 STG.E.U8 desc[UR22][R22.64+0x59], R19 ;  /* 0x000059131600c986 */ /* 0x0001ec000c101116 */
[----:B------:R-:W1:Y:S01]  /*6a300*/  @!P3 LDC.64 R20, c[0x0][0x5c0] ;  /* 0x00017000ff14bb82 */ /* 0x000e620000000a00 */
[----:B0-----:R-:W-:Y:S02]  /*6a310*/  FMUL R19, R212, UR21 ;  /* 0x00000015d4137c20 */ /* 0x001fe40008400000 */
[----:B------:R-:W4:Y:S01]  /*6a320*/  LDL.LU R212, [R1+0xb60] ;  /* 0x000b600001d47983 */ /* 0x000f220000300800 */
[----:B-1----:R-:W-:-:S04]  /*6a330*/  @!P3 IADD3 R46, P5, P6, R16, R20, R7 ;  /* 0x00000014102eb210 */ /* 0x002fc80007ebe007 */
[----:B------:R-:W-:Y:S02]  /*6a340*/  @!P3 IADD3.X R47, R29, R21, R6, P5, P6 ;  /* 0x000000151d2fb210 */ /* 0x000fe40002fec406 */
[----:B------:R-:W-:Y:S02]  /*6a350*/  ISETP.LT.OR P6, PT, R27, 0xc9, !P2 ;  /* 0x000000c91b00780c */ /* 0x000fe400057c1670 */
[----:B------:R-:W-:-:S11]  /*6a360*/  LOP3.LUT P3, RZ, R12, 0x2000, RZ, 0xc0, !PT ;  /* 0x000020000cff7812 */ /* 0x000fd6000786c0ff */
[----:B------:R-:W0:Y:S01]  /*6a370*/  @!P6 LDC.64 R20, c[0x0][0x5c0] ;  /* 0x00017000ff14eb82 */ /* 0x000e220000000a00 */
[----:B------:R-:W-:-:S05]  /*6a380*/  F2FP.SATFINITE.E4M3.F32.PACK_AB_MERGE_C R19, RZ, R19, RZ ;  /* 0x00000013ff13723e */ /* 0x000fca00048070ff */
[----:B------:R1:W-:Y:S01]  /*6a390*/  @!P3 STG.E.U8 desc[UR22][R70.64+0x60], R19 ;  /* 0x000060134600b986 */ /* 0x0003e2000c101116 */
[----:B------:R-:W-:Y:S02]  /*6a3a0*/  ISETP.LT.OR P3, PT, R27, 0xca, !P2 ;  /* 0x000000ca1b00780c */ /* 0x000fe40005761670 */
[----:B0-----:R-:W-:-:S04]  /*6a3b0*/  @!P6 IADD3 R232, P4, P5, R16, R20, R7 ;  /* 0x0000001410e8e210 */ /* 0x001fc80007d9e007 */
[----:B------:R-:W-:-:S07]  /*6a3c0*/  @!P6 IADD3.X R233, R29, R21, R6, P4, P5 ;  /* 0x000000151de9e210 */ /* 0x000fce00027ea406 */
[----:B------:R-:W1:Y:S02]  /*6a3d0*/  @!P3 LDC.64 R20, c[0x0][0x5c0] ;  /* 0x00017000ff14bb82 */ /* 0x000e640000000a00 */
[----:B-1----:R-:W-:-:S04]  /*6a3e0*/  @!P3 IADD3 R70, P4, P5, R16, R20, R7 ;  /* 0x000000141046b210 */ /* 0x002fc80007d9e007 */
[----:B------:R-:W-:Y:S02]  /*6a3f0*/  @!P3 IADD3.X R71, R29, R21, R6, P4, P5 ;  /* 0x000000151d47b210 */ /* 0x000fe400027ea406 */
[----:B------:R-:W-:Y:S02]  /*6a400*/  ISETP.LT.OR P4, PT, R27, 0x61, !P0 ;  /* 0x000000611b00780c */ /* 0x000fe40004781670 */
[----:B------:R-:W-:Y:S02]  /*6a410*/  LOP3.LUT P3, RZ, R0, 0x100, RZ, 0xc0, !PT ;  /* 0x0000010000ff7812 */ /* 0x000fe4000786c0ff */
[----:B------:R-:W-:-:S09]  /*6a420*/  LOP3.LUT R12, R12, 0xffffefff, RZ, 0xc0, !PT ;  /* 0xffffefff0c0c7812 */ /* 0x000fd200078ec0ff */
[----:B------:R-:W0:Y:S01]  /*6a430*/  @!P4 LDC.64 R22, c[0x0][0x5c0] ;  /* 0x00017000ff16cb82 */ /* 0x000e220000000a00 */
[----:B------:R-:W-:Y:S02]  /*6a440*/  LOP3.LUT P1, RZ, R8, 0x4000, RZ, 0xc0, !PT ;  /* 0x0000400008ff7812 */ /* 0x000fe4000782c0ff */
[----:B------:R-:W-:Y:S02]  /*6a450*/  @P3 LOP3.LUT R12, R12, 0x1000, RZ, 0xfc, !PT ;  /* 0x000010000c0c3812 */ /* 0x000fe400078efcff */
[----:B------:R-:W-:Y:S02]  /*6a460*/  ISETP.LT.OR P3, PT, R27, 0xd1, !P2 ;  /* 0x000000d11b00780c */ /* 0x000fe40005761670 */
[----:B------:R-:W-:-:S04]  /*6a470*/  @!P4 IADD3 R20, P5, P6, R3, R16, R5 ;  /* 0x000000100314c210 */ /* 0x000fc80007ebe005 */
[----:B------:R-:W-:Y:S01]  /*6a480*/  @!P4 IADD3.X R24, R2, R29, R4, P5, P6 ;  /* 0x0000001d0218c210 */ /* 0x000fe20002fec404 */
[----:B--2---:R-:W-:Y:S02]  /*6a490*/  FMUL R19, R214, UR21 ;  /* 0x00000015d6137c20 */ /* 0x004fe40008400000 */
[----:B------:R-:W2:Y:S03]  /*6a4a0*/  LDL.LU R214, [R1+0xb64] ;  /* 0x000b640001d67983 */ /* 0x000ea60000300800 */
[----:B------:R-:W-:-:S05]  /*6a4b0*/  F2FP.SATFINITE.E4M3.F32.PACK_AB_MERGE_C R19, RZ, R19, RZ ;  /* 0x00000013ff13723e */ /* 0x000fca00048070ff */
[----:B------:R3:W-:Y:S01]  /*6a4c0*/  @!P1 STG.E.U8 desc[UR22][R118.64+0x61], R19 ;  /* 0x0000611376009986 */ /* 0x0007e2000c101116 */
[----:B0-----:R-:W-:Y:S02]  /*6a4d0*/  @!P4 IADD3 R22, P1, R20, R22, RZ ;  /* 0x000000161416c210 */ /* 0x001fe40007f3e0ff */
[----:B------:R-:W0:Y:S02]  /*6a4e0*/  @!P3 LDC.64 R20, c[0x0][0x5c0] ;  /* 0x00017000ff14bb82 */ /* 0x000e240000000a00 */
[----:B0-----:R-:W-:-:S04]  /*6a4f0*/  @!P3 IADD3 R114, P5, P6, R16, R20, R7 ;  /* 0x000000141072b210 */ /* 0x001fc80007ebe007 */
[----:B------:R-:W-:-:S05]  /*6a500*/  @!P3 IADD3.X R115, R29, R21, R6, P5, P6 ;  /* 0x000000151d73b210 */ /* 0x000fca0002fec406 */
[----:B------:R-:W-:Y:S01]  /*6a510*/  @!P3 STL.64 [R1+0xe0], R114 ;  /* 0x0000e0720100b387 */ /* 0x000fe20000100a00 */
[----:B---3--:R-:W-:-:S03]  /*6a520*/  FMUL R19, R213, UR21 ;  /* 0x00000015d5137c20 */ /* 0x008fc60008400000 */
[----:B------:R-:W3:Y:S01]  /*6a530*/  LDL.LU R213, [R1+0xb68] ;  /* 0x000b680001d57983 */ /* 0x000ee20000300800 */
[----:B------:R-:W-:Y:S01]  /*6a540*/  @!P4 IMAD.X R23, R24, 0x1, R23, P1 ;  /* 0x000000011817c824 */ /* 0x000fe200008e0617 */
[----:B------:R-:W-:-:S05]  /*6a550*/  F2FP.SATFINITE.E4M3.F32.PACK_AB_MERGE_C R19, RZ, R19, RZ ;  /* 0x00000013ff13723e */ /* 0x000fca00048070ff */
[----:B------:R0:W-:Y:S01]  /*6a560*/  @!P4 STG.E.U8 desc[UR22][R22.64+0x60], R19 ;  /* 0x000060131600c986 */ /* 0x0001e2000c101116 */
[----:B------:R-:W-:-:S13]  /*6a570*/  ISETP.LT.OR P4, PT, R27, 0x62, !P0 ;  /* 0x000000621b00780c */ /* 0x000fda0004781670 */
[----:B------:R-:W1:Y:S01]  /*6a580*/  @!P4 LDC.64 R20, c[0x0][0x5c0] ;  /* 0x00017000ff14cb82 */ /* 0x000e620000000a00 */
[----:B------:R-:W-:Y:S02]  /*6a590*/  ISETP.LT.OR P3, PT, R27, 0xd2, !P2 ;  /* 0x000000d21b00780c */ /* 0x000fe40005761670 */
[----:B0-----:R-:W-:-:S04]  /*6a5a0*/  @!P4 IADD3 R22, P5, P6, R3, R16, R5 ;  /* 0x000000100316c210 */ /* 0x001fc80007ebe005 */
[----:B------:R-:W-:Y:S02]  /*6a5b0*/  @!P4 IADD3.X R19, R2, R29, R4, P5, P6 ;  /* 0x0000001d0213c210 */ /* 0x000fe40002fec404 */
[----:B-1----:R-:W-:-:S05]  /*6a5c0*/  @!P4 IADD3 R22, P5, R22, R20, RZ ;  /* 0x000000141616c210 */ /* 0x002fca0007fbe0ff */
[----:B------:R-:W-:Y:S02]  /*6a5d0*/  @!P4 IMAD.X R23, R19, 0x1, R21, P5 ;  /* 0x000000011317c824 */ /* 0x000fe400028e0615 */
[----:B------:R-:W0:Y:S01]  /*6a5e0*/  @!P3 LDC.64 R20, c[0x0][0x5c0] ;  /* 0x00017000ff14bb82 */ /* 0x000e220000000a00 */
[----:B----4-:R-:W-:Y:S01]  /*6a5f0*/  FMUL R19, R212, UR21 ;  /* 0x00000015d4137c20 */ /* 0x010fe20008400000 */
[----:B0-----:R-:W-:-:S04]  /*6a600*/  @!P3 IADD3 R24, P5, P6, R16, R20, R7 ;  /* 0x000000141018b210 */ /* 0x001fc80007ebe007 */
[----:B------:R-:W-:-:S05]  /*6a610*/  @!P3 IADD3.X R25, R29, R21, R6, P5, P6 ;  /* 0x000000151d19b210 */ /* 0x000fca0002fec406 */
[----:B------:R0:W-:Y:S04]  /*6a620*/  @!P3 STL.64 [R1+0x68], R24 ;  /* 0x000068180100b387 */ /* 0x0001e80000100a00 */
[----:B------:R-:W4:Y:S01]  /*6a630*/  LDL.LU R212, [R1+0xb6c] ;  /* 0x000b6c0001d47983 */ /* 0x000f220000300800 */
[----:B------:R-:W-:Y:S02]  /*6a640*/  ISETP.LT.OR P6, PT, R27, 0xd9, !P2 ;  /* 0x000000d91b00780c */ /* 0x000fe400057c1670 */
[----:B------:R-:W-:Y:S02]  /*6a650*/  F2FP.SATFINITE.E4M3.F32.PACK_AB_MERGE_C R19, RZ, R19, RZ ;  /* 0x00000013ff13723e */ /* 0x000fe400048070ff */
[----:B------:R-:W-:-:S03]  /*6a660*/  LOP3.LUT P3, RZ, R12, 0x1000, RZ, 0xc0, !PT ;  /* 0x000010000cff7812 */ /* 0x000fc6000786c0ff */
[----:B------:R2:W-:Y:S06]  /*6a670*/  @!P4 STG.E.U8 desc[UR22][R22.64+0x61], R19 ;  /* 0x000061131600c986 */ /* 0x0005ec000c101116 */
[----:B------:R-:W0:Y:S02]  /*6a680*/  @!P6 LDC.64 R20, c[0x0][0x5c0] ;  /* 0x00017000ff14eb82 */ /* 0x000e240000000a00 */
[----:B0-----:R-:W-:-:S04]  /*6a690*/  @!P6 IADD3 R24, P4, P5, R16, R20, R7 ;  /* 0x000000141018e210 */ /* 0x001fc80007d9e007 */
[----:B------:R-:W-:-:S05]  /*6a6a0*/  @!P6 IADD3.X R25, R29, R21, R6, P4, P5 ;  /* 0x000000151d19e210 */ /* 0x000fca00027ea406 */
[----:B------:R-:W-:Y:S01]  /*6a6b0*/  @!P6 STL.64 [R1+0x170], R24 ;  /* 0x000170180100e387 */ /* 0x000fe20000100a00 */
[----:B------:R-:W-:Y:S01]  /*6a6c0*/  LOP3.LUT R12, R12, 0xfffff7ff, RZ, 0xc0, !PT ;  /* 0xfffff7ff0c0c7812 */ /* 0x000fe200078ec0ff */
[----:B--2---:R-:W-:-:S05]  /*6a6d0*/  FMUL R19, R214, UR21 ;  /* 0x00000015d6137c20 */ /* 0x004fca0008400000 */
[----:B------:R-:W-:-:S05]  /*6a6e0*/  F2FP.SATFINITE.E4M3.F32.PACK_AB_MERGE_C R19, RZ, R19, RZ ;  /* 0x00000013ff13723e */ /* 0x000fca00048070ff */
[----:B------:R-:W-:Y:S01]  /*6a6f0*/  @!P3 STG.E.U8 desc[UR22][R122.64+0x68], R19 ;  /* 0x000068137a00b986 */ /* 0x000fe2000c101116 */
[----:B------:R-:W-:-:S13]  /*6a700*/  ISETP.LT.OR P3, PT, R27, 0xda, !P2 ;  /* 0x000000da1b00780c */ /* 0x000fda0005761670 */
[----:B------:R-:W0:Y:S02]  /*6a710*/  @!P3 LDC.64 R20, c[0x0][0x5c0] ;  /* 0x00017000ff14bb82 */ /* 0x000e240000000a00 */
[----:B0-----:R-:W-:-:S04]  /*6a720*/  @!P3 IADD3 R22, P4, P5, R16, R20, R7 ;  /* 0x000000141016b210 */ /* 0x001fc80007d9e007 */
[----:B------:R-:W-:Y:S02]  /*6a730*/  @!P3 IADD3.X R23, R29, R21, R6, P4, P5 ;  /* 0x000000151d17b210 */ /* 0x000fe400027ea406 */
[----:B------:R-:W-:-:S03]  /*6a740*/  ISETP.LT.OR P4, PT, R27, 0x69, !P0 ;  /* 0x000000691b00780c */ /* 0x000fc60004781670 */
[----:B------:R0:W-:Y:S04]  /*6a750*/  @!P3 STL.64 [R1+0x150], R22 ;  /* 0x000150160100b387 */ /* 0x0001e80000100a00 */
[----:B------:R-:W2:Y:S01]  /*6a760*/  LDL.LU R215, [R1+0xb70] ;  /* 0x000b700001d77983 */ /* 0x000ea20000300800 */
[----:B------:R-:W-:-:S03]  /*6a770*/  LOP3.LUT P3, RZ, R0, 0x8, RZ, 0xc0, !PT ;  /* 0x0000000800ff7812 */ /* 0x000fc6000786c0ff */
[----:B------:R-:W2:Y:S02]  /*6a780*/  LDL.LU R214, [R1+0xb74] ;  /* 0x000b740001d67983 */ /* 0x000ea40000300800 */
[----:B0-----:R-:W0:Y:S01]  /*6a790*/  @!P4 LDC.64 R22, c[0x0][0x5c0] ;  /* 0x00017000ff16cb82 */ /* 0x001e220000000a00 */
[----:B------:R-:W-:-:S07]  /*6a7a0*/  LOP3.LUT P1, RZ, R8, 0x8000, RZ, 0xc0, !PT ;  /* 0x0000800008ff7812 */ /* 0x000fce000782c0ff */
[----:B------:R-:W-:Y:S02]  /*6a7b0*/  @P3 LOP3.LUT R12, R12, 0x800, RZ, 0xfc, !PT ;  /* 0x000008000c0c3812 */ /* 0x000fe400078efcff */
[----:B------:R-:W-:Y:S01]  /*6a7c0*/  ISETP.LT.OR P3, PT, R27, 0xe1, !P2 ;  /* 0x000000e11b00780c */ /* 0x000fe20005761670 */
[----:B---3--:R-:W-:Y:S01]  /*6a7d0*/  FMUL R19, R213, UR21 ;  /* 0x00000015d5137c20 */ /* 0x008fe20008400000 */
[----:B------:R-:W-:-:S04]  /*6a7e0*/  @!P4 IADD3 R20, P5, P6, R3, R16, R5 ;  /* 0x000000100314c210 */ /* 0x000fc80007ebe005 */
[----:B------:R-:W-:-:S05]  /*6a7f0*/  F2FP.SATFINITE.E4M3.F32.PACK_AB_MERGE_C R19, RZ, R19, RZ ;  /* 0x00000013ff13723e */ /* 0x000fca00048070ff */
[----:B------:R4:W-:Y:S01]  /*6a800*/  @!P1 STG.E.U8 desc[UR22][R120.64+0x69], R19 ;  /* 0x0000691378009986 */ /* 0x0009e2000c101116 */
[----:B0-----:R-:W-:Y:S02]  /*6a810*/  @!P4 IADD3 R22, P1, R20, R22, RZ ;  /* 0x000000161416c210 */ /* 0x001fe40007f3e0ff */
[----:B------:R-:W0:Y:S01]  /*6a820*/  @!P3 LDC.64 R20, c[0x0][0x5c0] ;  /* 0x00017000ff14bb82 */ /* 0x000e220000000a00 */
[----:B------:R-:W-:Y:S02]  /*6a830*/  @!P4 IADD3.X R24, R2, R29, R4, P5, P6 ;  /* 0x0000001d0218c210 */ /* 0x000fe40002fec404 */
[----:B0-----:R-:W-:-:S04]  /*6a840*/  @!P3 IADD3 R114, P5, P6, R16, R20, R7 ;  /* 0x000000141072b210 */ /* 0x001fc80007ebe007 */
[----:B------:R-:W-:-:S05]  /*6a850*/  @!P3 IADD3.X R115, R29, R21, R6, P5, P6 ;  /* 0x000000151d73b210 */ /* 0x000fca0002fec406 */
[----:B------:R-:W-:Y:S04]  /*6a860*/  @!P3 STL.64 [R1+0x250], R114 ;  /* 0x000250720100b387 */ /* 0x000fe80000100a00 */
[----:B------:R-:W3:Y:S01]  /*6a870*/  LDL.LU R213, [R1+0xb78] ;  /* 0x000b780001d57983 */ /* 0x000ee20000300800 */
[----:B----4-:R-:W-:-:S03]  /*6a880*/  FMUL R19, R212, UR21 ;  /* 0x00000015d4137c20 */ /* 0x010fc60008400000 */
[----:B------:R-:W4:Y:S01]  /*6a890*/  LDL.LU R212, [R1+0xb7c] ;  /* 0x000b7c0001d47983 */ /* 0x000f220000300800 */
        /* <DEDUP_REMOVED lines=10> */
[----:B------:R-:W0:Y:S02]  /*6a940*/  @!P3 LDC.64 R20, c[0x0][0x5c0] ;  /* 0x00017000ff14bb82 */ /* 0x000e240000000a00 */
[----:B0-----:R-:W-:-:S04]  /*6a950*/  @!P3 IADD3 R24, P5, P6, R16, R20, R7 ;  /* 0x000000141018b210 */ /* 0x001fc80007ebe007 */
[----:B------:R-:W-:Y:S02]  /*6a960*/  @!P3 IADD3.X R25, R29, R21, R6, P5, P6 ;  /* 0x000000151d19b210 */ /* 0x000fe40002fec406 */
[----:B------:R-:W-:-:S03]  /*6a970*/  ISETP.LT.OR P6, PT, R27, 0xe9, !P2 ;  /* 0x000000e91b00780c */ /* 0x000fc600057c1670 */
[----:B------:R-:W-:Y:S01]  /*6a980*/  @!P3 STL.64 [R1+0x1c8], R24 ;  /* 0x0001c8180100b387 */ /* 0x000fe20000100a00 */
[----:B------:R-:W-:-:S09]  /*6a990*/  LOP3.LUT P3, RZ, R12, 0x800, RZ, 0xc0, !PT ;  /* 0x000008000cff7812 */ /* 0x000fd2000786c0ff */
[----:B------:R-:W0:Y:S01]  /*6a9a0*/  @!P6 LDC.64 R20, c[0x0][0x5c0] ;  /* 0x00017000ff14eb82 */ /* 0x000e220000000a00 */
[----:B--2---:R-:W-:-:S05]  /*6a9b0*/  FMUL R19, R215, UR21 ;  /* 0x00000015d7137c20 */ /* 0x004fca0008400000 */
[----:B------:R-:W-:-:S05]  /*6a9c0*/  F2FP.SATFINITE.E4M3.F32.PACK_AB_MERGE_C R19, RZ, R19, RZ ;  /* 0x00000013ff13723e */ /* 0x000fca00048070ff */
[----:B------:R1:W-:Y:S02]  /*6a9d0*/  @!P4 STG.E.U8 desc[UR22][R22.64+0x69], R19 ;  /* 0x000069131600c986 */ /* 0x0003e4000c101116 */
[----:B-1----:R-:W-:-:S05]  /*6a9e0*/  FMUL R19, R214, UR21 ;  /* 0x00000015d6137c20 */ /* 0x002fca0008400000 */
[----:B------:R-:W-:-:S05]  /*6a9f0*/  F2FP.SATFINITE.E4M3.F32.PACK_AB_MERGE_C R19, RZ, R19, RZ ;  /* 0x00000013ff13723e */ /* 0x000fca00048070ff */
[----:B------:R3:W-:Y:S01]  /*6aa00*/  @!P3 STG.E.U8 desc[UR22][R74.64+0x70], R19 ;  /* 0x000070134a00b986 */ /* 0x0007e2000c101116 */
[----:B------:R-:W-:Y:S02]  /*6aa10*/  ISETP.LT.OR P3, PT, R27, 0xea, !P2 ;  /* 0x000000ea1b00780c */ /* 0x000fe40005761670 */
[----:B0-----:R-:W-:-:S04]  /*6aa20*/  @!P6 IADD3 R24, P4, P5, R16, R20, R7 ;  /* 0x000000141018e210 */ /* 0x001fc80007d9e007 */
[----:B------:R-:W-:-:S07]  /*6aa30*/  @!P6 IADD3.X R25, R29, R21, R6, P4, P5 ;  /* 0x000000151d19e210 */ /* 0x000fce00027ea406 */
[----:B------:R-:W0:Y:S01]  /*6aa40*/  @!P3 LDC.64 R20, c[0x0][0x5c0] ;  /* 0x00017000ff14bb82 */ /* 0x000e220000000a00 */
[----:B------:R-:W-:Y:S04]  /*6aa50*/  @!P6 STL.64 [R1+0x2c8], R24 ;  /* 0x0002c8180100e387 */ /* 0x000fe80000100a00 */
[----:B------:R-:W2:Y:S01]  /*6aa60*/  LDL.LU R214, [R1+0xb80] ;  /* 0x000b800001d67983 */ /* 0x000ea20000300800 */
[----:B0-----:R-:W-:-:S04]  /*6aa70*/  @!P3 IADD3 R22, P4, P5, R16, R20, R7 ;  /* 0x000000141016b210 */ /* 0x001fc80007d9e007 */
[----:B------:R-:W-:Y:S01]  /*6aa80*/  @!P3 IADD3.X R23, R29, R21, R6, P4, P5 ;  /* 0x000000151d17b210 */ /* 0x000fe200027ea406 */
[----:B---3--:R-:W-:-:S04]  /*6aa90*/  FMUL R19, R213, UR21 ;  /* 0x00000015d5137c20 */ /* 0x008fc80008400000 */
[----:B------:R0:W-:Y:S04]  /*6aaa0*/  @!P3 STL.64 [R1+0x2b8], R22 ;  /* 0x0002b8160100b387 */ /* 0x0001e80000100a00 */
[----:B------:R-:W3:Y:S01]  /*6aab0*/  LDL.LU R213, [R1+0xb84] ;  /* 0x000b840001d57983 */ /* 0x000ee20000300800 */
[----:B------:R-:W-:Y:S02]  /*6aac0*/  ISETP.LT.OR P4, PT, R27, 0x71, !P0 ;  /* 0x000000711b00780c */ /* 0x000fe40004781670 */
[----:B------:R-:W-:-:S11]  /*6aad0*/  LOP3.LUT P1, RZ, R8, 0x10000, RZ, 0xc0, !PT ;  /* 0x0001000008ff7812 */ /* 0x000fd6000782c0ff */
[----:B0-----:R-:W0:Y:S01]  /*6aae0*/  @!P4 LDC.64 R22, c[0x0][0x5c0] ;  /* 0x00017000ff16cb82 */ /* 0x001e220000000a00 */
[----:B------:R-:W-:Y:S02]  /*6aaf0*/  ISETP.LT.OR P3, PT, R27, 0xf1, !P2 ;  /* 0x000000f11b00780c */ /* 0x000fe40005761670 */
[----:B------:R-:W-:Y:S02]  /*6ab00*/  F2FP.SATFINITE.E4M3.F32.PACK_AB_MERGE_C R19, RZ, R19, RZ ;  /* 0x00000013ff13723e */ /* 0x000fe400048070ff */
[----:B------:R-:W-:-:S03]  /*6ab10*/  @!P4 IADD3 R20, P5, P6, R3, R16, R5 ;  /* 0x000000100314c210 */ /* 0x000fc60007ebe005 */
[----:B------:R4:W-:Y:S01]  /*6ab20*/  @!P1 STG.E.U8 desc[UR22][R124.64+0x71], R19 ;  /* 0x000071137c009986 */ /* 0x0009e2000c101116 */
[----:B0-----:R-:W-:-:S05]  /*6ab30*/  @!P4 IADD3 R22, P1, R20, R22, RZ ;  /* 0x000000161416c210 */ /* 0x001fca0007f3e0ff */
[----:B------:R-:W0:Y:S01]  /*6ab40*/  @!P3 LDC.64 R20, c[0x0][0x5c0] ;  /* 0x00017000ff14bb82 */ /* 0x000e220000000a00 */
[----:B------:R-:W-:Y:S01]  /*6ab50*/  @!P4 IADD3.X R24, R2, R29, R4, P5, P6 ;  /* 0x0000001d0218c210 */ /* 0x000fe20002fec404 */
[----:B----4-:R-:W-:Y:S01]  /*6ab60*/  FMUL R19, R212, UR21 ;  /* 0x00000015d4137c20 */ /* 0x010fe20008400000 */
[----:B0-----:R-:W-:-:S04]  /*6ab70*/  @!P3 IADD3 R74, P5, P6, R16, R20, R7 ;  /* 0x00000014104ab210 */ /* 0x001fc80007ebe007 */
[----:B------:R-:W-:-:S05]  /*6ab80*/  @!P3 IADD3.X R75, R29, R21, R6, P5, P6 ;  /* 0x000000151d4bb210 */ /* 0x000fca0002fec406 */
[----:B------:R-:W-:Y:S04]  /*6ab90*/  @!P3 STL.64 [R1+0x318], R74 ;  /* 0x0003184a0100b387 */ /* 0x000fe80000100a00 */
        /* <DEDUP_REMOVED lines=15> */
[----:B------:R-:W-:Y:S10]  /*6ac90*/  @!P1 STL.64 [R1+0x2f0], R24 ;  /* 0x0002f01801009387 */ /* 0x000ff40000100a00 */
[----:B------:R-:W0:Y:S01]  /*6aca0*/  @!P6 LDC.64 R20, c[0x0][0x5c0] ;  /* 0x00017000ff14eb82 */ /* 0x000e220000000a00 */
[----:B------:R-:W-:-:S04]  /*6acb0*/  LOP3.LUT R10, R10, 0xfffffffb, RZ, 0xc0, !PT ;  /* 0xfffffffb0a0a7812 */ /* 0x000fc800078ec0ff */
[----:B------:R-:W-:Y:S02]  /*6acc0*/  @P6 LOP3.LUT R10, R10, 0x4, RZ, 0xfc, !PT ;  /* 0x000000040a0a6812 */ /* 0x000fe400078efcff */
[----:B------:R-:W-:Y:S01]  /*6acd0*/  LOP3.LUT P1, RZ, R12, 0x400, RZ, 0xc0, !PT ;  /* 0x000004000cff7812 */ /* 0x000fe2000782c0ff */
[----:B--2---:R-:W-:-:S05]  /*6ace0*/  FMUL R19, R214, UR21 ;  /* 0x00000015d6137c20 */ /* 0x004fca0008400000 */
[----:B------:R-:W-:-:S05]  /*6acf0*/  F2FP.SATFINITE.E4M3.F32.PACK_AB_MERGE_C R19, RZ, R19, RZ ;  /* 0x00000013ff13723e */ /* 0x000fca00048070ff */
[----:B------:R3:W-:Y:S02]  /*6ad00*/  @!P4 STG.E.U8 desc[UR22][R22.64+0x71], R19 ;  /* 0x000071131600c986 */ /* 0x0007e4000c101116 */
[----:B---3--:R-:W-:Y:S02]  /*6ad10*/  FMUL R19, R213, UR21 ;  /* 0x00000015d5137c20 */ /* 0x008fe40008400000 */
[----:B------:R-:W2:Y:S01]  /*6ad20*/  LDL.LU R213, [R1+0xb8c] ;  /* 0x000b8c0001d57983 */ /* 0x000ea20000300800 */
[----:B0-----:R-:W-:-:S04]  /*6ad30*/  @!P6 IADD3 R24, P4, P5, R16, R20, R7 ;  /* 0x000000141018e210 */ /* 0x001fc80007d9e007 */
[----:B------:R-:W-:-:S05]  /*6ad40*/  @!P6 IADD3.X R25, R29, R21, R6, P4, P5 ;  /* 0x000000151d19e210 */ /* 0x000fca00027ea406 */
[----:B------:R-:W-:Y:S01]  /*6ad50*/  @!P6 STL.64 [R1+0x350], R24 ;  /* 0x000350180100e387 */ /* 0x000fe20000100a00 */
[----:B------:R-:W-:-:S13]  /*6ad60*/  ISETP.LT.OR P6, PT, R27, 0xfa, !P2 ;  /* 0x000000fa1b00780c */ /* 0x000fda00057c1670 */
[----:B------:R-:W0:Y:S01]  /*6ad70*/  @!P6 LDC.64 R20, c[0x0][0x5c0] ;  /* 0x00017000ff14eb82 */ /* 0x000e220000000a00 */
[----:B------:R-:W-:-:S05]  /*6ad80*/  F2FP.SATFINITE.E4M3.F32.PACK_AB_MERGE_C R19, RZ, R19, RZ ;  /* 0x00000013ff13723e */ /* 0x000fca00048070ff */
[----:B------:R4:W-:Y:S01]  /*6ad90*/  @!P1 STG.E.U8 desc[UR22][R126.64+0x78], R19 ;  /* 0x000078137e009986 */ /* 0x0009e2000c101116 */
[----:B0-----:R-:W-:-:S04]  /*6ada0*/  @!P6 IADD3 R22, P4, P5, R16, R20, R7 ;  /* 0x000000141016e210 */ /* 0x001fc80007d9e007 */
[----:B------:R-:W-:-:S05]  /*6adb0*/  @!P6 IADD3.X R23, R29, R21, R6, P4, P5 ;  /* 0x000000151d17e210 */ /* 0x000fca00027ea406 */
[----:B------:R0:W-:Y:S01]  /*6adc0*/  @!P6 STL.64 [R1+0x338], R22 ;  /* 0x000338160100e387 */ /* 0x0001e20000100a00 */
[----:B----4-:R-:W-:-:S03]  /*6add0*/  FMUL R19, R212, UR21 ;  /* 0x00000015d4137c20 */ /* 0x010fc60008400000 */
[----:B------:R-:W3:Y:S01]  /*6ade0*/  LDL.LU R212, [R1+0xb90] ;  /* 0x000b900001d47983 */ /* 0x000ee20000300800 */
[----:B------:R-:W-:Y:S02]  /*6adf0*/  ISETP.LT.OR P4, PT, R27, 0x79, !P0 ;  /* 0x000000791b00780c */ /* 0x000fe40004781670 */
[----:B------:R-:W-:Y:S01]  /*6ae00*/  LOP3.LUT R0, R0, 0xffbfffff, RZ, 0xc0, !PT ;  /* 0xffbfffff00007812 */ /* 0x000fe200078ec0ff */
[----:B------:R-:W4:Y:S01]  /*6ae10*/  LDL.LU R214, [R1+0xb94] ;  /* 0x000b940001d67983 */ /* 0x000f220000300800 */
[----:B------:R-:W-:Y:S02]  /*6ae20*/  LOP3.LUT R15, R15, 0xefffffff, RZ, 0xc0, !PT ;  /* 0xefffffff0f0f7812 */ /* 0x000fe400078ec0ff */
[----:B------:R-:W-:Y:S02]  /*6ae30*/  @P6 LOP3.LUT R0, R0, 0x400000, RZ, 0xfc, !PT ;  /* 0x0040000000006812 */ /* 0x000fe400078efcff */
[----:B------:R-:W-:Y:S02]  /*6ae40*/  @P2 LOP3.LUT R15, R15, 0x10000000, RZ, 0xfc, !PT ;  /* 0x100000000f0f2812 */ /* 0x000fe400078efcff */
[----:B------:R-:W-:-:S03]  /*6ae50*/  LOP3.LUT P2, RZ, R0, 0x800000, RZ, 0xc0, !PT ;  /* 0x0080000000ff7812 */ /* 0x000fc6000784c0ff */
[----:B0-----:R-:W0:Y:S01]  /*6ae60*/  @!P4 LDC.64 R22, c[0x0][0x5c0] ;  /* 0x00017000ff16cb82 */ /* 0x001e220000000a00 */
[C---:B------:R-:W-:Y:S02]  /*6ae70*/  LOP3.LUT P1, RZ, R12.reuse, 0x200, RZ, 0xc0, !PT ;  /* 0x000002000cff7812 */ /* 0x040fe4000782c0ff */
[----:B------:R-:W-:Y:S02]  /*6ae80*/  LOP3.LUT R12, R12, 0xfffffeff, RZ, 0xc0, !PT ;  /* 0xfffffeff0c0c7812 */ /* 0x000fe400078ec0ff */
[----:B------:R-:W-:-:S05]  /*6ae90*/  LOP3.LUT P3, RZ, R8, 0x20000, RZ, 0xc0, !PT ;  /* 0x0002000008ff7812 */ /* 0x000fca000786c0ff */
[----:B------:R-:W-:Y:S02]  /*6aea0*/  @P2 LOP3.LUT R12, R12, 0x100, RZ, 0xfc, !PT ;  /* 0x000001000c0c2812 */ /* 0x000fe400078efcff */
[----:B------:R-:W-:Y:S02]  /*6aeb0*/  ISETP.LT.OR P2, PT, R27, 0x101, !P1 ;  /* 0x000001011b00780c */ /* 0x000fe40004f41670 */
[----:B------:R-:W-:Y:S02]  /*6aec0*/  F2FP.SATFINITE.E4M3.F32.PACK_AB_MERGE_C R19, RZ, R19, RZ ;  /* 0x00000013ff13723e */ /* 0x000fe400048070ff */
[----:B------:R-:W-:-:S03]  /*6aed0*/  @!P4 IADD3 R20, P5, P6, R3, R16, R5 ;  /* 0x000000100314c210 */ /* 0x000fc60007ebe005 */
[----:B------:R2:W-:Y:S01]  /*6aee0*/  @!P3 STG.E.U8 desc[UR22][R76.64+0x79], R19 ;  /* 0x000079134c00b986 */ /* 0x0005e2000c101116 */
[----:B0-----:R-:W-:-:S05]  /*6aef0*/  @!P4 IADD3 R22, P3, R20, R22, RZ ;  /* 0x000000161416c210 */ /* 0x001fca0007f7e0ff */
[----:B------:R-:W0:Y:S01]  /*6af00*/  @!P2 LDC.64 R20, c[0x0][0x5c0] ;  /* 0x00017000ff14ab82 */ /* 0x000e220000000a00 */
[----:B------:R-:W-:-:S05]  /*6af10*/  @!P4 IADD3.X R24, R2, R29, R4, P5, P6 ;  /* 0x0000001d0218c210 */ /* 0x000fca0002fec404 */
[----:B------:R-:W-:Y:S01]  /*6af20*/  @!P4 IMAD.X R23, R24, 0x1, R23, P3 ;  /* 0x000000011817c824 */ /* 0x000fe200018e0617 */
[----:B0-----:R-:W-:-:S04]  /*6af30*/  @!P2 IADD3 R74, P5, P6, R16, R20, R3 ;  /* 0x00000014104aa210 */ /* 0x001fc80007ebe003 */
[----:B------:R-:W-:-:S05]  /*6af40*/  @!P2 IADD3.X R75, R29, R21, R2, P5, P6 ;  /* 0x000000151d4ba210 */ /* 0x000fca0002fec402 */
[----:B------:R-:W-:Y:S01]  /*6af50*/  @!P2 STL.64 [R1+0x358], R74 ;  /* 0x0003584a0100a387 */ /* 0x000fe20000100a00 */
[----:B------:R-:W-:-:S04]  /*6af60*/  LOP3.LUT R10, R10, 0xfffffff7, RZ, 0xc0, !PT ;  /* 0xfffffff70a0a7812 */ /* 0x000fc800078ec0ff */
[----:B------:R-:W-:Y:S02]  /*6af70*/  @P2 LOP3.LUT R10, R10, 0x8, RZ, 0xfc, !PT ;  /* 0x000000080a0a2812 */ /* 0x000fe400078efcff */
[----:B------:R-:W-:Y:S01]  /*6af80*/  ISETP.LT.OR P2, PT, R27, 0x102, !P1 ;  /* 0x000001021b00780c */ /* 0x000fe20004f41670 */
[----:B--2---:R-:W-:Y:S02]  /*6af90*/  FMUL R19, R213, UR21 ;  /* 0x00000015d5137c20 */ /* 0x004fe40008400000 */
[----:B------:R-:W2:Y:S03]  /*6afa0*/  LDL.LU R213, [R1+0xb98] ;  /* 0x000b980001d57983 */ /* 0x000ea60000300800 */
[----:B------:R-:W-:-:S05]  /*6afb0*/  F2FP.SATFINITE.E4M3.F32.PACK_AB_MERGE_C R19, RZ, R19, RZ ;  /* 0x00000013ff13723e */ /* 0x000fca00048070ff */
[----:B------:R0:W-:Y:S01]  /*6afc0*/  @!P4 STG.E.U8 desc[UR22][R22.64+0x78], R19 ;  /* 0x000078131600c986 */ /* 0x0001e2000c101116 */
[----:B------:R-:W-:-:S13]  /*6afd0*/  ISETP.LT.OR P4, PT, R27, 0x7a, !P0 ;  /* 0x0000007a1b00780c */ /* 0x000fda0004781670 */
[----:B------:R-:W1:Y:S01]  /*6afe0*/  @!P4 LDC.64 R20, c[0x0][0x5c0] ;  /* 0x00017000ff14cb82 */ /* 0x000e620000000a00 */
[----:B0-----:R-:W-:-:S04]  /*6aff0*/  @!P4 IADD3 R22, P5, P6, R3, R16, R5 ;  /* 0x000000100316c210 */ /* 0x001fc80007ebe005 */
[----:B------:R-:W-:Y:S02]  /*6b000*/  @!P4 IADD3.X R19, R2, R29, R4, P5, P6 ;  /* 0x0000001d0213c210 */ /* 0x000fe40002fec404 */
[----:B-1----:R-:W-:-:S05]  /*6b010*/  @!P4 IADD3 R22, P5, R22, R20, RZ ;  /* 0x000000141616c210 */ /* 0x002fca0007fbe0ff */
[----:B------:R-:W-:Y:S02]  /*6b020*/  @!P4 IMAD.X R23, R19, 0x1, R21, P5 ;  /* 0x000000011317c824 */ /* 0x000fe400028e0615 */
[----:B------:R-:W0:Y:S02]  /*6b030*/  @!P2 LDC.64 R20, c[0x0][0x5c0] ;  /* 0x00017000ff14ab82 */ /* 0x000e240000000a00 */
[----:B0-----:R-:W-:-:S04]  /*6b040*/  @!P2 IADD3 R24, P5, P6, R16, R20, R3 ;  /* 0x000000141018a210 */ /* 0x001fc80007ebe003 */
[----:B------:R-:W-:Y:S01]  /*6b050*/  @!P2 IADD3.X R25, R29, R21, R2, P5, P6 ;  /* 0x000000151d19a210 */ /* 0x000fe20002fec402 */
[----:B---3--:R-:W-:-:S04]  /*6b060*/  FMUL R19, R212, UR21 ;  /* 0x00000015d4137c20 */ /* 0x008fc80008400000 */
[----:B------:R-:W-:Y:S04]  /*6b070*/  @!P2 STL.64 [R1+0x330], R24 ;  /* 0x000330180100a387 */ /* 0x000fe80000100a00 */
[----:B------:R-:W3:Y:S01]  /*6b080*/  LDL.LU R212, [R1+0xb9c] ;  /* 0x000b9c0001d47983 */ /* 0x000ee20000300800 */
[----:B------:R-:W-:Y:S02]  /*6b090*/  ISETP.LT.OR P6, PT, R27, 0x109, !P1 ;  /* 0x000001091b00780c */ /* 0x000fe40004fc1670 */
[C---:B------:R-:W-:Y:S02]  /*6b0a0*/  LOP3.LUT P3, RZ, R8.reuse, 0x40000, RZ, 0xc0, !PT ;  /* 0x0004000008ff7812 */ /* 0x040fe4000786c0ff */
[----:B------:R-:W-:Y:S02]  /*6b0b0*/  LOP3.LUT R8, R8, 0xfffdffff, RZ, 0xc0, !PT ;  /* 0xfffdffff08087812 */ /* 0x000fe400078ec0ff */
[----:B------:R-:W-:-:S02]  /*6b0c0*/  F2FP.SATFINITE.E4M3.F32.PACK_AB_MERGE_C R19, RZ, R19, RZ ;  /* 0x00000013ff13723e */ /* 0x000fc400048070ff */
[----:B------:R-:W-:Y:S02]  /*6b0d0*/  @P2 LOP3.LUT R8, R8, 0x20000, RZ, 0xfc, !PT ;  /* 0x0002000008082812 */ /* 0x000fe400078efcff */
[----:B------:R-:W-:-:S03]  /*6b0e0*/  LOP3.LUT P2, RZ, R12, 0x100, RZ, 0xc0, !PT ;  /* 0x000001000cff7812 */ /* 0x000fc6000784c0ff */
[----:B------:R-:W0:Y:S01]  /*6b0f0*/  @!P6 LDC.64 R20, c[0x0][0x5c0] ;  /* 0x00017000ff14eb82 */ /* 0x000e220000000a00 */
[----:B------:R4:W-:Y:S02]  /*6b100*/  @!P4 STG.E.U8 desc[UR22][R22.64+0x79], R19 ;  /* 0x000079131600c986 */ /* 0x0009e4000c101116 */
[----:B----4-:R-:W-:-:S05]  /*6b110*/  FMUL R19, R214, UR21 ;  /* 0x00000015d6137c20 */ /* 0x010fca0008400000 */
[----:B------:R-:W-:-:S05]  /*6b120*/  F2FP.SATFINITE.E4M3.F32.PACK_AB_MERGE_C R19, RZ, R19, RZ ;  /* 0x00000013ff13723e */ /* 0x000fca00048070ff */
[----:B------:R-:W-:Y:S01]  /*6b130*/  @!P2 STG.E.U8 desc[UR22][R52.64+0x80], R19 ;  /* 0x000080133400a986 */ /* 0x000fe2000c101116 */
[----:B------:R-:W-:Y:S02]  /*6b140*/  ISETP.LT.OR P2, PT, R27, 0x10a, !P1 ;  /* 0x0000010a1b00780c */ /* 0x000fe40004f41670 */
[----:B0-----:R-:W-:-:S04]  /*6b150*/  @!P6 IADD3 R24, P4, P5, R16, R20, R3 ;  /* 0x000000141018e210 */ /* 0x001fc80007d9e003 */
[----:B------:R-:W-:-:S07]  /*6b160*/  @!P6 IADD3.X R25, R29, R21, R2, P4, P5 ;  /* 0x000000151d19e210 */ /* 0x000fce00027ea402 */
[----:B------:R-:W0:Y:S01]  /*6b170*/  @!P2 LDC.64 R20, c[0x0][0x5c0] ;  /* 0x00017000ff14ab82 */ /* 0x000e220000000a00 */
[----:B------:R-:W-:Y:S01]  /*6b180*/  @!P6 STL.64 [R1+0x348], R24 ;  /* 0x000348180100e387 */ /* 0x000fe20000100a00 */
[----:B0-----:R-:W-:-:S04]  /*6b190*/  @!P2 IADD3 R22, P4, P5, R16, R20, R3 ;  /* 0x000000141016a210 */ /* 0x001fc80007d9e003 */
[----:B------:R-:W-:-:S05]  /*6b1a0*/  @!P2 IADD3.X R23, R29, R21, R2, P4, P5 ;  /* 0x000000151d17a210 */ /* 0x000fca00027ea402 */
[----:B------:R0:W-:Y:S01]  /*6b1b0*/  @!P2 STL.64 [R1+0x328], R22 ;  /* 0x000328160100a387 */ /* 0x0001e20000100a00 */
[----:B------:R-:W-:Y:S02]  /*6b1c0*/  ISETP.LT.OR P4, PT, R27, 0x81, !P0 ;  /* 0x000000811b00780c */ /* 0x000fe40004781670 */
[----:B------:R-:W-:-:S04]  /*6b1d0*/  LOP3.LUT R0, R0, 0xff7fffff, RZ, 0xc0, !PT ;  /* 0xff7fffff00007812 */ /* 0x000fc800078ec0ff */
[----:B------:R-:W-:-:S04]  /*6b1e0*/  @P2 LOP3.LUT R0, R0, 0x800000, RZ, 0xfc, !PT ;  /* 0x0080000000002812 */ /* 0x000fc800078efcff */
[----:B------:R-:W-:-:S03]  /*6b1f0*/  LOP3.LUT P2, RZ, R0, 0x400, RZ, 0xc0, !PT ;  /* 0x0000040000ff7812 */ /* 0x000fc6000784c0ff */
[----:B0-----:R-:W0:Y:S01]  /*6b200*/  @!P4 LDC.64 R22, c[0x0][0x5c0] ;  /* 0x00017000ff16cb82 */ /* 0x001e220000000a00 */
[----:B------:R-:W-:Y:S02]  /*6b210*/  LOP3.LUT R12, R12, 0xffffff7f, RZ, 0xc0, !PT ;  /* 0xffffff7f0c0c7812 */ /* 0x000fe400078ec0ff */
[----:B------:R-:W-:-:S07]  /*6b220*/  LOP3.LUT R10, R10, 0xffffffef, RZ, 0xc0, !PT ;  /* 0xffffffef0a0a7812 */ /* 0x000fce00078ec0ff */
[----:B------:R-:W-:Y:S02]  /*6b230*/  @P2 LOP3.LUT R12, R12, 0x80, RZ, 0xfc, !PT ;  /* 0x000000800c0c2812 */ /* 0x000fe400078efcff */
[----:B------:R-:W-:Y:S02]  /*6b240*/  ISETP.LT.OR P2, PT, R27, 0x111, !P1 ;  /* 0x000001111b00780c */ /* 0x000fe40004f41670 */
[----:B------:R-:W-:Y:S02]  /*6b250*/  @P6 LOP3.LUT R10, R10, 0x10, RZ, 0xfc, !PT ;  /* 0x000000100a0a6812 */ /* 0x000fe400078efcff */
[----:B------:R-:W-:-:S04]  /*6b260*/  @!P4 IADD3 R20, P5, P6, R3, R16, R5 ;  /* 0x000000100314c210 */ /* 0x000fc80007ebe005 */
[----:B------:R-:W-:Y:S01]  /*6b270*/  @!P4 IADD3.X R24, R2, R29, R4, P5, P6 ;  /* 0x0000001d0218c210 */ /* 0x000fe20002fec404 */
[----:B--2---:R-:W-:Y:S02]  /*6b280*/  FMUL R19, R213, UR21 ;  /* 0x00000015d5137c20 */ /* 0x004fe40008400000 */
[----:B------:R-:W2:Y:S04]  /*6b290*/  LDL.LU R213, [R1+0xba0] ;  /* 0x000ba00001d57983 */ /* 0x000ea80000300800 */
[----:B------:R-:W4:Y:S01]  /*6b2a0*/  LDL.LU R214, [R1+0xba4] ;  /* 0x000ba40001d67983 */ /* 0x000f220000300800 */
        /* <DEDUP_REMOVED lines=14> */
[----:B------:R-:W-:-:S04]  /*6b390*/  LOP3.LUT R10, R10, 0xffffffdf, RZ, 0xc0, !PT ;  /* 0xffffffdf0a0a7812 */ /* 0x000fc800078ec0ff */
[----:B------:R-:W-:Y:S02]  /*6b3a0*/  @P2 LOP3.LUT R10, R10, 0x20, RZ, 0xfc, !PT ;  /* 0x000000200a0a2812 */ /* 0x000fe400078efcff */
[----:B------:R-:W-:Y:S02]  /*6b3b0*/  ISETP.LT.OR P2, PT, R27, 0x112, !P1 ;  /* 0x000001121b00780c */ /* 0x000fe40004f41670 */
[----:B0-----:R-:W-:-:S04]  /*6b3c0*/  @!P4 IADD3 R22, P5, P6, R3, R16, R5 ;  /* 0x000000100316c210 */ /* 0x001fc80007ebe005 */
[----:B------:R-:W-:Y:S02]  /*6b3d0*/  @!P4 IADD3.X R19, R2, R29, R4, P5, P6 ;  /* 0x0000001d0213c210 */ /* 0x000fe40002fec404 */
[----:B-1----:R-:W-:-:S05]  /*6b3e0*/  @!P4 IADD3 R22, P5, R22, R20, RZ ;  /* 0x000000141616c210 */ /* 0x002fca0007fbe0ff */
[----:B------:R-:W-:Y:S02]  /*6b3f0*/  @!P4 IMAD.X R23, R19, 0x1, R21, P5 ;  /* 0x000000011317c824 */ /* 0x000fe400028e0615 */
[----:B------:R-:W0:Y:S02]  /*6b400*/  @!P2 LDC.64 R20, c[0x0][0x5c0] ;  /* 0x00017000ff14ab82 */ /* 0x000e240000000a00 */
[----:B0-----:R-:W-:-:S04]  /*6b410*/  @!P2 IADD3 R24, P5, P6, R16, R20, R3 ;  /* 0x000000141018a210 */ /* 0x001fc80007ebe003 */
[----:B------:R-:W-:-:S05]  /*6b420*/  @!P2 IADD3.X R25, R29, R21, R2, P5, P6 ;  /* 0x000000151d19a210 */ /* 0x000fca0002fec402 */
[----:B------:R-:W-:Y:S01]  /*6b430*/  @!P2 STL.64 [R1+0x308], R24 ;  /* 0x000308180100a387 */ /* 0x000fe20000100a00 */
[----:B------:R-:W-:Y:S02]  /*6b440*/  ISETP.LT.OR P6, PT, R27, 0x119, !P1 ;  /* 0x000001191b00780c */ /* 0x000fe40004fc1670 */
[C---:B------:R-:W-:Y:S02]  /*6b450*/  LOP3.LUT P3, RZ, R8.reuse, 0x80000, RZ, 0xc0, !PT ;  /* 0x0008000008ff7812 */ /* 0x040fe4000786c0ff */
[----:B------:R-:W-:-:S04]  /*6b460*/  LOP3.LUT R8, R8, 0xfffbffff, RZ, 0xc0, !PT ;  /* 0xfffbffff08087812 */ /* 0x000fc800078ec0ff */
[----:B------:R-:W-:Y:S02]  /*6b470*/  @P2 LOP3.LUT R8, R8, 0x40000, RZ, 0xfc, !PT ;  /* 0x0004000008082812 */ /* 0x000fe400078efcff */
[----:B------:R-:W-:-:S03]  /*6b480*/  LOP3.LUT P2, RZ, R12, 0x80, RZ, 0xc0, !PT ;  /* 0x000000800cff7812 */ /* 0x000fc6000784c0ff */
[----:B------:R-:W0:Y:S01]  /*6b490*/  @!P6 LDC.64 R20, c[0x0][0x5c0] ;  /* 0x00017000ff14eb82 */ /* 0x000e220000000a00 */
[----:B--2---:R-:W-:Y:S02]  /*6b4a0*/  FMUL R19, R213, UR21 ;  /* 0x00000015d5137c20 */ /* 0x004fe40008400000 */
[----:B------:R-:W2:Y:S03]  /*6b4b0*/  LDL.LU R213, [R1+0xbac] ;  /* 0x000bac0001d57983 */ /* 0x000ea60000300800 */
[----:B------:R-:W-:-:S05]  /*6b4c0*/  F2FP.SATFINITE.E4M3.F32.PACK_AB_MERGE_C R19, RZ, R19, RZ ;  /* 0x00000013ff13723e */ /* 0x000fca00048070ff */
[----:B------:R4:W-:Y:S02]  /*6b4d0*/  @!P4 STG.E.U8 desc[UR22][R22.64+0x81], R19 ;  /* 0x000081131600c986 */ /* 0x0009e4000c101116 */
[----:B----4-:R-:W-:-:S05]  /*6b4e0*/  FMUL R19, R214, UR21 ;  /* 0x00000015d6137c20 */ /* 0x010fca0008400000 */
[----:B------:R-:W-:-:S05]  /*6b4f0*/  F2FP.SATFINITE.E4M3.F32.PACK_AB_MERGE_C R19, RZ, R19, RZ ;  /* 0x00000013ff13723e */ /* 0x000fca00048070ff */
[----:B------:R3:W-:Y:S01]  /*6b500*/  @!P2 STG.E.U8 desc[UR22][R130.64+0x88], R19 ;  /* 0x000088138200a986 */ /* 0x0007e2000c101116 */
        /* <DEDUP_REMOVED lines=8> */
[----:B---3--:R-:W-:-:S03]  /*6b590*/  FMUL R19, R212, UR21 ;  /* 0x00000015d4137c20 */ /* 0x008fc60008400000 */
[----:B------:R-:W3:Y:S01]  /*6b5a0*/  LDL.LU R212, [R1+0xbb0] ;  /* 0x000bb00001d47983 */ /* 0x000ee20000300800 */
[----:B------:R-:W-:Y:S02]  /*6b5b0*/  ISETP.LT.OR P4, PT, R27, 0x89, !P0 ;  /* 0x000000891b00780c */ /* 0x000fe40004781670 */
[----:B------:R-:W-:Y:S01]  /*6b5c0*/  LOP3.LUT R0, R0, 0xfffffbff, RZ, 0xc0, !PT ;  /* 0xfffffbff00007812 */ /* 0x000fe200078ec0ff */
[----:B------:R-:W4:Y:S03]  /*6b5d0*/  LDL.LU R214, [R1+0xbb4] ;  /* 0x000bb40001d67983 */ /* 0x000f260000300800 */
        /* <DEDUP_REMOVED lines=8> */
[----:B------:R-:W-:Y:S02]  /*6b660*/  F2FP.SATFINITE.E4M3.F32.PACK_AB_MERGE_C R19, RZ, R19, RZ ;  /* 0x00000013ff13723e */ /* 0x000fe400048070ff */
[----:B------:R-:W-:-:S03]  /*6b670*/  @!P4 IADD3 R20, P5, P6, R3, R16, R5 ;  /* 0x000000100314c210 */ /* 0x000fc60007ebe005 */
[----:B------:R2:W-:Y:S01]  /*6b680*/  @!P3 STG.E.U8 desc[UR22][R50.64+0x89], R19 ;  /* 0x000089133200b986 */ /* 0x0005e2000c101116 */
[----:B0-----:R-:W-:-:S03]  /*6b690*/  @!P4 IADD3 R22, P3, R20, R22, RZ ;  /* 0x000000161416c210 */ /* 0x001fc60007f7e0ff */
        /* <DEDUP_REMOVED lines=23> */
[----:B---3--:R-:W-:-:S03]  /*6b810*/  FMUL R19, R212, UR21 ;  /* 0x00000015d4137c20 */ /* 0x008fc60008400000 */
[----:B------:R-:W3:Y:S01]  /*6b820*/  LDL.LU R212, [R1+0xbbc] ;  /* 0x000bbc0001d47983 */ /* 0x000ee20000300800 */
[----:B------:R-:W-:Y:S02]  /*6b830*/  ISETP.LT.OR P6, PT, R27, 0x129, !P1 ;  /* 0x000001291b00780c */ /* 0x000fe40004fc1670 */
[C---:B------:R-:W-:Y:S02]  /*6b840*/  LOP3.LUT P3, RZ, R8.reuse, 0x100000, RZ, 0xc0, !PT ;  /* 0x0010000008ff7812 */ /* 0x040fe4000786c0ff */
[----:B------:R-:W-:Y:S02]  /*6b850*/  LOP3.LUT R8, R8, 0xfff7ffff, RZ, 0xc0, !PT ;  /* 0xfff7ffff08087812 */ /* 0x000fe400078ec0ff */
[----:B------:R-:W-:Y:S02]  /*6b860*/  F2FP.SATFINITE.E4M3.F32.PACK_AB_MERGE_C R19, RZ, R19, RZ ;  /* 0x00000013ff13723e */ /* 0x000fe400048070ff */
        /* <DEDUP_REMOVED lines=340> */
[----:B------:R-:W-:Y:S02]  /*6cdb0*/  LOP3.LUT R14, R14, 0xfffeffff, RZ, 0xc0, !PT ;  /* 0xfffeffff0e0e7812 */ /* 0x000fe400078ec0ff */
[----:B0-----:R-:W-:-:S04]  /*6cdc0*/  @!P2 IADD3 R34, P5, P6, R16, R20, R3 ;  /* 0x000000141022a210 */ /* 0x001fc80007ebe003 */
[----:B------:R-:W-:-:S05]  /*6cdd0*/  @!P2 IADD3.X R35, R29, R21, R2, P5, P6 ;  /* 0x000000151d23a210 */ /* 0x000fca0002fec402 */
[----:B------:R-:W-:Y:S01]  /*6cde0*/  @!P2 STL.64 [R1+0xd8], R34 ;  /* 0x0000d8220100a387 */ /* 0x000fe20000100a00 */
        /* <DEDUP_REMOVED lines=17> */
[----:B------:R-:W-:Y:S04]  /*6cf00*/  STL [R1+0x14b4], R12 ;  /* 0x0014b40c01007387 */ /* 0x000fe80000100800 */
[----:B------:R-:W3:Y:S01]  /*6cf10*/  LDL.LU R212, [R1+0xc1c] ;  /* 0x000c1c0001d47983 */ /* 0x000ee20000300800 */
[----:B------:R-:W-:Y:S02]  /*6cf20*/  ISETP.LT.OR P6, PT, R27, 0x189, !P1 ;  /* 0x000001891b00780c */ /* 0x000fe40004fc1670 */
[----:B------:R-:W-:Y:S02]  /*6cf30*/  LOP3.LUT R14, R14, 0xffffdfff, RZ, 0xc0, !PT ;  /* 0xffffdfff0e0e7812 */ /* 0x000fe400078ec0ff */
[----:B------:R-:W-:Y:S02]  /*6cf40*/  F2FP.SATFINITE.E4M3.F32.PACK_AB_MERGE_C R19, RZ, R19, RZ ;  /* 0x00000013ff13723e */ /* 0x000fe400048070ff */
[----:B------:R-:W-:-:S02]  /*6cf50*/  @P2 LOP3.LUT R14, R14, 0x2000, RZ, 0xfc, !PT ;  /* 0x000020000e0e2812 */ /* 0x000fc400078efcff */
[----:B------:R-:W-:Y:S01]  /*6cf60*/  LOP3.LUT P2, RZ, R12, 0x1, RZ, 0xc0, !PT ;  /* 0x000000010cff7812 */ /* 0x000fe2000784c0ff */
[----:B------:R4:W-:Y:S04]  /*6cf70*/  @!P4 STG.E.U8 desc[UR22][R22.64+0xb9], R19 ;  /* 0x0000b9131600c986 */ /* 0x0009e8000c101116 */
[----:B------:R-:W0:Y:S01]  /*6cf80*/  @!P6 LDC.64 R20, c[0x0][0x5c0] ;  /* 0x00017000ff14eb82 */ /* 0x000e220000000a00 */
[----:B----4-:R-:W-:-:S05]  /*6cf90*/  FMUL R19, R214, UR21 ;  /* 0x00000015d6137c20 */ /* 0x010fca0008400000 */
[----:B------:R-:W-:-:S05]  /*6cfa0*/  F2FP.SATFINITE.E4M3.F32.PACK_AB_MERGE_C R19, RZ, R19, RZ ;  /* 0x00000013ff13723e */ /* 0x000fca00048070ff */
[----:B------:R-:W-:Y:S01]  /*6cfb0*/  @!P2 STG.E.U8 desc[UR22][R84.64+0xc0], R19 ;  /* 0x0000c0135400a986 */ /* 0x000fe2000c101116 */
[----:B------:R-:W-:Y:S02]  /*6cfc0*/  ISETP.LT.OR P2, PT, R27, 0x18a, !P1 ;  /* 0x0000018a1b00780c */ /* 0x000fe40004f41670 */
[----:B0-----:R-:W-:-:S04]  /*6cfd0*/  @!P6 IADD3 R24, P4, P5, R16, R20, R3 ;  /* 0x000000141018e210 */ /* 0x001fc80007d9e003 */
[----:B------:R-:W-:-:S07]  /*6cfe0*/  @!P6 IADD3.X R25, R29, R21, R2, P4, P5 ;  /* 0x000000151d19e210 */ /* 0x000fce00027ea402 */
[----:B------:R-:W0:Y:S01]  /*6cff0*/  @!P2 LDC.64 R20, c[0x0][0x5c0] ;  /* 0x00017000ff14ab82 */ /* 0x000e220000000a00 */
[----:B------:R-:W-:Y:S01]  /*6d000*/  LOP3.LUT R0, R0, 0xf7ffffff, RZ, 0xc0, !PT ;  /* 0xf7ffffff00007812 */ /* 0x000fe200078ec0ff */
[----:B------:R-:W-:Y:S03]  /*6d010*/  @!P6 STL.64 [R1+0x88], R24 ;  /* 0x000088180100e387 */ /* 0x000fe60000100a00 */
[----:B------:R-:W-:Y:S02]  /*6d020*/  @P2 LOP3.LUT R0, R0, 0x8000000, RZ, 0xfc, !PT ;  /* 0x0800000000002812 */ /* 0x000fe400078efcff */
[----:B0-----:R-:W-:-:S04]  /*6d030*/  @!P2 IADD3 R22, P4, P5, R16, R20, R3 ;  /* 0x000000141016a210 */ /* 0x001fc80007d9e003 */
[----:B------:R-:W-:Y:S02]  /*6d040*/  @!P2 IADD3.X R23, R29, R21, R2, P4, P5 ;  /* 0x000000151d17a210 */ /* 0x000fe400027ea402 */
[----:B------:R-:W-:-:S03]  /*6d050*/  ISETP.LT.OR P4, PT, R27, 0xc1, !P0 ;  /* 0x000000c11b00780c */ /* 0x000fc60004781670 */
[----:B------:R0:W-:Y:S01]  /*6d060*/  @!P2 STL.64 [R1+0x30], R22 ;  /* 0x000030160100a387 */ /* 0x0001e20000100a00 */
[----:B------:R-:W-:Y:S02]  /*6d070*/  LOP3.LUT P2, RZ, R0, 0x1000, RZ, 0xc0, !PT ;  /* 0x0000100000ff7812 */ /* 0x000fe4000784c0ff */
[----:B------:R-:W-:-:S07]  /*6d080*/  LOP3.LUT R17, R17, 0x7fffffff, RZ, 0xc0, !PT ;  /* 0x7fffffff11117812 */ /* 0x000fce00078ec0ff */
[----:B0-----:R-:W0:Y:S01]  /*6d090*/  @!P4 LDC.64 R22, c[0x0][0x5c0] ;  /* 0x00017000ff16cb82 */ /* 0x001e220000000a00 */
[----:B------:R-:W-:-:S03]  /*6d0a0*/  LOP3.LUT P3, RZ, R8, 0x4000000, RZ, 0xc0, !PT ;  /* 0x0400000008ff7812 */ /* 0x000fc6000786c0ff */
[----:B------:R-:W-:Y:S02]  /*6d0b0*/  @P2 LOP3.LUT R17, R17, 0x80000000, RZ, 0xfc, !PT ;  /* 0x8000000011112812 */ /* 0x000fe400078efcff */
[----:B------:R-:W-:Y:S02]  /*6d0c0*/  ISETP.LT.OR P2, PT, R27, 0x191, !P1 ;  /* 0x000001911b00780c */ /* 0x000fe40004f41670 */
[----:B------:R-:W-:-:S04]  /*6d0d0*/  LOP3.LUT R14, R14, 0xfff7ffff, RZ, 0xc0, !PT ;  /* 0xfff7ffff0e0e7812 */ /* 0x000fc800078ec0ff */
[----:B------:R-:W-:Y:S02]  /*6d0e0*/  @P6 LOP3.LUT R14, R14, 0x80000, RZ, 0xfc, !PT ;  /* 0x000800000e0e6812 */ /* 0x000fe400078efcff */
[----:B------:R-:W-:-:S04]  /*6d0f0*/  @!P4 IADD3 R20, P5, P6, R3, R16, R5 ;  /* 0x000000100314c210 */ /* 0x000fc80007ebe005 */
[----:B------:R-:W-:Y:S01]  /*6d100*/  @!P4 IADD3.X R24, R2, R29, R4, P5, P6 ;  /* 0x0000001d0218c210 */ /* 0x000fe20002fec404 */
[----:B--2---:R-:W-:Y:S02]  /*6d110*/  FMUL R19, R213, UR21 ;  /* 0x00000015d5137c20 */ /* 0x004fe40008400000 */
[----:B------:R-:W2:Y:S03]  /*6d120*/  LDL.LU R213, [R1+0xc20] ;  /* 0x000c200001d57983 */ /* 0x000ea60000300800 */
[----:B------:R-:W-:Y:S01]  /*6d130*/  F2FP.SATFINITE.E4M3.F32.PACK_AB_MERGE_C R19, RZ, R19, RZ ;  /* 0x00000013ff13723e */ /* 0x000fe200048070ff */
[----:B------:R-:W4:Y:S04]  /*6d140*/  LDL.LU R214, [R1+0xc24] ;  /* 0x000c240001d67983 */ /* 0x000f280000300800 */
[----:B------:R3:W-:Y:S01]  /*6d150*/  @!P3 STG.E.U8 desc[UR22][R144.64+0xc1], R19 ;  /* 0x0000c1139000b986 */ /* 0x0007e2000c101116 */
[----:B0-----:R-:W-:-:S02]  /*6d160*/  @!P4 IADD3 R22, P3, R20, R22, RZ ;  /* 0x000000161416c210 */ /* 0x001fc40007f7e0ff */
        /* <DEDUP_REMOVED lines=11> */
[----:B0-----:R-:W-:Y:S02]  /*6d220*/  @!P4 IADD3 R22, P5, P6, R3, R16, R5 ;  /* 0x000000100316c210 */ /* 0x001fe40007ebe005 */
[----:B------:R-:W-:Y:S02]  /*6d230*/  LOP3.LUT R14, R14, 0xff7fffff, RZ, 0xc0, !PT ;  /* 0xff7fffff0e0e7812 */ /* 0x000fe400078ec0ff */
[----:B------:R-:W-:Y:S02]  /*6d240*/  @!P4 IADD3.X R19, R2, R29, R4, P5, P6 ;  /* 0x0000001d0213c210 */ /* 0x000fe40002fec404 */
[----:B------:R-:W-:Y:S02]  /*6d250*/  @P2 LOP3.LUT R14, R14, 0x800000, RZ, 0xfc, !PT ;  /* 0x008000000e0e2812 */ /* 0x000fe400078efcff */
[----:B------:R-:W-:Y:S02]  /*6d260*/  ISETP.LT.OR P2, PT, R27, 0x192, !P1 ;  /* 0x000001921b00780c */ /* 0x000fe40004f41670 */
[----:B-1----:R-:W-:-:S05]  /*6d270*/  @!P4 IADD3 R22, P5, R22, R20, RZ ;  /* 0x000000141616c210 */ /* 0x002fca0007fbe0ff */
[----:B------:R-:W-:-:S06]  /*6d280*/  @!P4 IMAD.X R23, R19, 0x1, R21, P5 ;  /* 0x000000011317c824 */ /* 0x000fcc00028e0615 */
[----:B------:R-:W0:Y:S01]  /*6d290*/  @!P2 LDC.64 R20, c[0x0][0x5c0] ;  /* 0x00017000ff14ab82 */ /* 0x000e220000000a00 */
[----:B------:R-:W-:-:S04]  /*6d2a0*/  LOP3.LUT R14, R14, 0xffefffff, RZ, 0xc0, !PT ;  /* 0xffefffff0e0e7812 */ /* 0x000fc800078ec0ff */
[----:B------:R-:W-:Y:S02]  /*6d2b0*/  @P2 LOP3.LUT R14, R14, 0x100000, RZ, 0xfc, !PT ;  /* 0x001000000e0e2812 */ /* 0x000fe400078efcff */
[----:B0-----:R-:W-:-:S04]  /*6d2c0*/  @!P2 IADD3 R218, P5, P6, R16, R20, R3 ;  /* 0x0000001410daa210 */ /* 0x001fc80007ebe003 */
[----:B------:R-:W-:Y:S02]  /*6d2d0*/  @!P2 IADD3.X R219, R29, R21, R2, P5, P6 ;  /* 0x000000151ddba210 */ /* 0x000fe40002fec402 */
[----:B------:R-:W-:Y:S01]  /*6d2e0*/  LOP3.LUT P2, RZ, R17, 0x80000000, RZ, 0xc0, !PT ;  /* 0x8000000011ff7812 */ /* 0x000fe2000784c0ff */
[----:B--2---:R-:W-:Y:S02]  /*6d2f0*/  FMUL R19, R213, UR21 ;  /* 0x00000015d5137c20 */ /* 0x004fe40008400000 */
[----:B------:R-:W2:Y:S03]  /*6d300*/  LDL.LU R213, [R1+0xc2c] ;  /* 0x000c2c0001d57983 */ /* 0x000ea60000300800 */
[----:B------:R-:W-:-:S05]  /*6d310*/  F2FP.SATFINITE.E4M3.F32.PACK_AB_MERGE_C R19, RZ, R19, RZ ;  /* 0x00000013ff13723e */ /* 0x000fca00048070ff */
[----:B------:R4:W-:Y:S02]  /*6d320*/  @!P4 STG.E.U8 desc[UR22][R22.64+0xc1], R19 ;  /* 0x0000c1131600c986 */ /* 0x0009e4000c101116 */
[----:B----4-:R-:W-:-:S05]  /*6d330*/  FMUL R19, R214, UR21 ;  /* 0x00000015d6137c20 */ /* 0x010fca0008400000 */
[----:B------:R-:W-:-:S05]  /*6d340*/  F2FP.SATFINITE.E4M3.F32.PACK_AB_MERGE_C R19, RZ, R19, RZ ;  /* 0x00000013ff13723e */ /* 0x000fca00048070ff */
[----:B------:R3:W-:Y:S02]  /*6d350*/  @!P2 STG.E.U8 desc[UR22][R146.64+0xc8], R19 ;  /* 0x0000c8139200a986 */ /* 0x0007e4000c101116 */
[----:B---3--:R-:W-:Y:S02]  /*6d360*/  FMUL R19, R212, UR21 ;  /* 0x00000015d4137c20 */ /* 0x008fe40008400000 */
[----:B------:R-:W3:Y:S01]  /*6d370*/  LDL.LU R212, [R1+0xc30] ;  /* 0x000c300001d47983 */ /* 0x000ee20000300800 */
[C---:B------:R-:W-:Y:S02]  /*6d380*/  ISETP.LT.OR P6, PT, R27.reuse, 0x199, !P1 ;  /* 0x000001991b00780c */ /* 0x040fe40004fc1670 */
[----:B------:R-:W-:Y:S01]  /*6d390*/  ISETP.LT.OR P2, PT, R27, 0x19a, !P1 ;  /* 0x0000019a1b00780c */ /* 0x000fe20004f41670 */
[----:B------:R-:W4:Y:S10]  /*6d3a0*/  LDL.LU R214, [R1+0xc34] ;  /* 0x000c340001d67983 */ /* 0x000f340000300800 */
[----:B------:R-:W0:Y:S02]  /*6d3b0*/  @!P6 LDC.64 R20, c[0x0][0x5c0] ;  /* 0x00017000ff14eb82 */ /* 0x000e240000000a00 */
[----:B0-----:R-:W-:-:S04]  /*6d3c0*/  @!P6 IADD3 R230, P4, P5, R16, R20, R3 ;  /* 0x0000001410e6e210 */ /* 0x001fc80007d9e003 */
[----:B------:R-:W-:Y:S02]  /*6d3d0*/  @!P6 IADD3.X R231, R29, R21, R2, P4, P5 ;  /* 0x000000151de7e210 */ /* 0x000fe400027ea402 */
        /* <DEDUP_REMOVED lines=19> */
[----:B------:R-:W0:Y:S03]  /*6d510*/  @!P2 LDC.64 R20, c[0x0][0x5c0] ;  /* 0x00017000ff14ab82 */ /* 0x000e260000000a00 */
[----:B------:R-:W-:Y:S01]  /*6d520*/  @!P4 IMAD.X R23, R24, 0x1, R23, P3 ;  /* 0x000000011817c824 */ /* 0x000fe200018e0617 */
[----:B0-----:R-:W-:-:S04]  /*6d530*/  @!P2 IADD3 R226, P5, P6, R16, R20, R3 ;  /* 0x0000001410e2a210 */ /* 0x001fc80007ebe003 */
[----:B------:R-:W-:Y:S01]  /*6d540*/  @!P2 IADD3.X R227, R29, R21, R2, P5, P6 ;  /* 0x000000151de3a210 */ /* 0x000fe20002fec402 */
        /* <DEDUP_REMOVED lines=10> */
[----:B---3--:R-:W-:Y:S02]  /*6d5f0*/  FMUL R19, R212, UR21 ;  /* 0x00000015d4137c20 */ /* 0x008fe40008400000 */
[----:B------:R-:W3:Y:S01]  /*6d600*/  LDL.LU R212, [R1+0xc3c] ;  /* 0x000c3c0001d47983 */ /* 0x000ee20000300800 */
[----:B------:R-:W-:-:S04]  /*6d610*/  LOP3.LUT R14, R14, 0xbfffffff, RZ, 0xc0, !PT ;  /* 0xbfffffff0e0e7812 */ /* 0x000fc800078ec0ff */
[----:B------:R-:W-:Y:S02]  /*6d620*/  @P2 LOP3.LUT R14, R14, 0x40000000, RZ, 0xfc, !PT ;  /* 0x400000000e0e2812 */ /* 0x000fe400078efcff */
[----:B------:R-:W-:-:S13]  /*6d630*/  ISETP.LT.OR P2, PT, R27, 0x1a2, !P1 ;  /* 0x000001a21b00780c */ /* 0x000fda0004f41670 */
[----:B------:R-:W0:Y:S01]  /*6d640*/  @!P2 LDC.64 R20, c[0x0][0x5c0] ;  /* 0x00017000ff14ab82 */ /* 0x000e220000000a00 */
[----:B------:R-:W-:Y:S02]  /*6d650*/  LOP3.LUT R14, R14, 0xf7ffffff, RZ, 0xc0, !PT ;  /* 0xf7ffffff0e0e7812 */ /* 0x000fe400078ec0ff */
[----:B------:R-:W-:Y:S02]  /*6d660*/  F2FP.SATFINITE.E4M3.F32.PACK_AB_MERGE_C R19, RZ, R19, RZ ;  /* 0x00000013ff13723e */ /* 0x000fe400048070ff */
[----:B------:R-:W-:-:S03]  /*6d670*/  @P2 LOP3.LUT R14, R14, 0x8000000, RZ, 0xfc, !PT ;  /* 0x080000000e0e2812 */ /* 0x000fc600078efcff */
[----:B------:R4:W-:Y:S01]  /*6d680*/  @!P4 STG.E.U8 desc[UR22][R22.64+0xc9], R19 ;  /* 0x0000c9131600c986 */ /* 0x0009e2000c101116 */
[----:B0-----:R-:W-:-:S04]  /*6d690*/  @!P2 IADD3 R128, P5, P6, R16, R20, R3 ;  /* 0x000000141080a210 */ /* 0x001fc80007ebe003 */
[----:B------:R-:W-:Y:S02]  /*6d6a0*/  @!P2 IADD3.X R129, R29, R21, R2, P5, P6 ;  /* 0x000000151d81a210 */ /* 0x000fe40002fec402 */
[----:B------:R-:W-:Y:S01]  /*6d6b0*/  LOP3.LUT P2, RZ, R17, 0x40000000, RZ, 0xc0, !PT ;  /* 0x4000000011ff7812 */ /* 0x000fe2000784c0ff */
[----:B----4-:R-:W-:Y:S02]  /*6d6c0*/  FMUL R19, R214, UR21 ;  /* 0x00000015d6137c20 */ /* 0x010fe40008400000 */
[----:B------:R-:W4:Y:S03]  /*6d6d0*/  LDL.LU R214, [R1+0xc40] ;  /* 0x000c400001d67983 */ /* 0x000f260000300800 */
[----:B------:R-:W-:Y:S02]  /*6d6e0*/  F2FP.SATFINITE.E4M3.F32.PACK_AB_MERGE_C R19, RZ, R19, RZ ;  /* 0x00000013ff13723e */ /* 0x000fe400048070ff */
[----:B------:R-:W-:-:S05]  /*6d6f0*/  LOP3.LUT P3, RZ, R8, 0x10000000, RZ, 0xc0, !PT ;  /* 0x1000000008ff7812 */ /* 0x000fca000786c0ff */
[----:B------:R2:W-:Y:S01]  /*6d700*/  @!P2 STG.E.U8 desc[UR22][R88.64+0xd0], R19 ;  /* 0x0000d0135800a986 */ /* 0x0005e2000c101116 */
[----:B------:R-:W-:-:S13]  /*6d710*/  ISETP.LT.OR P6, PT, R27, 0x1a9, !P1 ;  /* 0x000001a91b00780c */ /* 0x000fda0004fc1670 */
[----:B------:R-:W0:Y:S01]  /*6d720*/  @!P6 LDC.64 R20, c[0x0][0x5c0] ;  /* 0x00017000ff14eb82 */ /* 0x000e220000000a00 */
[----:B--2---:R-:W-:Y:S02]  /*6d730*/  FMUL R19, R213, UR21 ;  /* 0x00000015d5137c20 */ /* 0x004fe40008400000 */
[----:B------:R-:W2:Y:S03]  /*6d740*/  LDL.LU R213, [R1+0xc44] ;  /* 0x000c440001d57983 */ /* 0x000ea60000300800 */
[----:B------:R-:W-:-:S05]  /*6d750*/  F2FP.SATFINITE.E4M3.F32.PACK_AB_MERGE_C R19, RZ, R19, RZ ;  /* 0x00000013ff13723e */ /* 0x000fca00048070ff */
[----:B------:R3:W-:Y:S02]  /*6d760*/  @!P3 STG.E.U8 desc[UR22][R148.64+0xd1], R19 ;  /* 0x0000d1139400b986 */ /* 0x0007e4000c101116 */
[----:B---3--:R-:W-:Y:S02]  /*6d770*/  FMUL R19, R212, UR21 ;  /* 0x00000015d4137c20 */ /* 0x008fe40008400000 */
[----:B------:R-:W3:Y:S04]  /*6d780*/  LDL.LU R212, [R1+0xc48] ;  /* 0x000c480001d47983 */ /* 0x000ee80000300800 */
[----:B------:R-:W3:Y:S01]  /*6d790*/  LDL.LU R222, [R1+0xc4c] ;  /* 0x000c4c0001de7983 */ /* 0x000ee20000300800 */
[----:B------:R-:W-:Y:S02]  /*6d7a0*/  ISETP.LT.OR P2, PT, R27, 0x1aa, !P1 ;  /* 0x000001aa1b00780c */ /* 0x000fe40004f41670 */
[----:B0-----:R-:W-:-:S04]  /*6d7b0*/  @!P6 IADD3 R142, P4, P5, R16, R20, R3 ;  /* 0x00000014108ee210 */ /* 0x001fc80007d9e003 */
        /* <DEDUP_REMOVED lines=10> */
[----:B------:R-:W-:Y:S02]  /*6d860*/  @P2 LOP3.LUT R17, R17, 0x20000000, RZ, 0xfc, !PT ;  /* 0x2000000011112812 */ /* 0x000fe400078efcff */
[----:B------:R-:W-:Y:S02]  /*6d870*/  ISETP.LT.OR P2, PT, R27, 0x1b1, !P1 ;  /* 0x000001b11b00780c */ /* 0x000fe40004f41670 */
[----:B------:R-:W-:-:S04]  /*6d880*/  LOP3.LUT R18, R18, 0xfffffffd, RZ, 0xc0, !PT ;  /* 0xfffffffd12127812 */ /* 0x000fc800078ec0ff */
[----:B------:R-:W-:Y:S02]  /*6d890*/  @P6 LOP3.LUT R18, R18, 0x2, RZ, 0xfc, !PT ;  /* 0x0000000212126812 */ /* 0x000fe400078efcff */
[----:B------:R-:W-:-:S04]  /*6d8a0*/  @!P4 IADD3 R20, P5, P6, R3, R16, R5 ;  /* 0x000000100314c210 */ /* 0x000fc80007ebe005 */
[----:B------:R-:W-:Y:S02]  /*6d8b0*/  @!P4 IADD3.X R24, R2, R29, R4, P5, P6 ;  /* 0x0000001d0218c210 */ /* 0x000fe40002fec404 */
[----:B0-----:R-:W-:Y:S02]  /*6d8c0*/  @!P4 IADD3 R22, P3, R20, R22, RZ ;  /* 0x000000161416c210 */ /* 0x001fe40007f7e0ff */
[----:B------:R-:W0:Y:S01]  /*6d8d0*/  @!P2 LDC.64 R20, c[0x0][0x5c0] ;  /* 0x00017000ff14ab82 */ /* 0x000e220000000a00 */
[----:B------:R-:W-:Y:S02]  /*6d8e0*/  F2FP.SATFINITE.E4M3.F32.PACK_AB_MERGE_C R19, RZ, R19, RZ ;  /* 0x00000013ff13723e */ /* 0x000fe400048070ff */
        /* <DEDUP_REMOVED lines=14> */
[----:B----4-:R-:W-:Y:S01]  /*6d9d0*/  FMUL R19, R214, UR21 ;  /* 0x00000015d6137c20 */ /* 0x010fe20008400000 */
[----:B------:R-:W-:-:S04]  /*6d9e0*/  LOP3.LUT R18, R18, 0xfffffffb, RZ, 0xc0, !PT ;  /* 0xfffffffb12127812 */ /* 0x000fc800078ec0ff */
[----:B------:R-:W-:Y:S02]  /*6d9f0*/  F2FP.SATFINITE.E4M3.F32.PACK_AB_MERGE_C R19, RZ, R19, RZ ;  /* 0x00000013ff13723e */ /* 0x000fe400048070ff */
[----:B------:R-:W-:-:S03]  /*6da00*/  @P2 LOP3.LUT R18, R18, 0x4, RZ, 0xfc, !PT ;  /* 0x0000000412122812 */ /* 0x000fc600078efcff */
[----:B------:R2:W-:Y:S01]  /*6da10*/  @!P4 STG.E.U8 desc[UR22][R22.64+0xd1], R19 ;  /* 0x0000d1131600c986 */ /* 0x0005e2000c101116 */
[----:B0-----:R-:W-:-:S04]  /*6da20*/  @!P2 IADD3 R126, P5, P6, R16, R20, R3 ;  /* 0x00000014107ea210 */ /* 0x001fc80007ebe003 */
[----:B------:R-:W-:Y:S02]  /*6da30*/  @!P2 IADD3.X R127, R29, R21, R2, P5, P6 ;  /* 0x000000151d7fa210 */ /* 0x000fe40002fec402 */
[----:B------:R-:W-:Y:S01]  /*6da40*/  LOP3.LUT P2, RZ, R17, 0x20000000, RZ, 0xc0, !PT ;  /* 0x2000000011ff7812 */ /* 0x000fe2000784c0ff */
[----:B--2---:R-:W-:Y:S02]  /*6da50*/  FMUL R19, R213, UR21 ;  /* 0x00000015d5137c20 */ /* 0x004fe40008400000 */
[----:B------:R-:W2:Y:S03]  /*6da60*/  LDL.LU R213, [R1+0xc50] ;  /* 0x000c500001d57983 */ /* 0x000ea60000300800 */
[----:B------:R-:W-:-:S07]  /*6da70*/  F2FP.SATFINITE.E4M3.F32.PACK_AB_MERGE_C R19, RZ, R19, RZ ;  /* 0x00000013ff13723e */ /* 0x000fce00048070ff */
[----:B------:R3:W-:Y:S01]  /*6da80*/  @!P2 STG.E.U8 desc[UR22][R150.64+0xd8], R19 ;  /* 0x0000d8139600a986 */ /* 0x0007e2000c101116 */
[----:B------:R-:W-:Y:S01]  /*6da90*/  LOP3.LUT P3, RZ, R8, 0x20000000, RZ, 0xc0, !PT ;  /* 0x2000000008ff7812 */ /* 0x000fe2000786c0ff */
[----:B---3--:R-:W-:Y:S02]  /*6daa0*/  FMUL R19, R212, UR21 ;  /* 0x00000015d4137c20 */ /* 0x008fe40008400000 */
[----:B------:R-:W3:Y:S03]  /*6dab0*/  LDL.LU R212, [R1+0xc54] ;  /* 0x000c540001d47983 */ /* 0x000ee60000300800 */
[----:B------:R-:W-:-:S07]  /*6dac0*/  F2FP.SATFINITE.E4M3.F32.PACK_AB_MERGE_C R19, RZ, R19, RZ ;  /* 0x00000013ff13723e */ /* 0x000fce00048070ff */
[----:B------:R0:W-:Y:S01]  /*6dad0*/  @!P3 STG.E.U8 desc[UR22][R94.64+0xd9], R19 ;  /* 0x0000d9135e00b986 */ /* 0x0001e2000c101116 */
[C---:B------:R-:W-:Y:S01]  /*6dae0*/  ISETP.LT.OR P6, PT, R27.reuse, 0x1b9, !P1 ;  /* 0x000001b91b00780c */ /* 0x040fe20004fc1670 */
[----:B0-----:R-:W-:Y:S02]  /*6daf0*/  FMUL R19, R222, UR21 ;  /* 0x00000015de137c20 */ /* 0x001fe40008400000 */
[----:B------:R-:W4:Y:S10]  /*6db00*/  LDL.LU R222, [R1+0xc58] ;  /* 0x000c580001de7983 */ /* 0x000f340000300800 */
[----:B------:R-:W0:Y:S01]  /*6db10*/  @!P6 LDC.64 R20, c[0x0][0x5c0] ;  /* 0x00017000ff14eb82 */ /* 0x000e220000000a00 */
[----:B------:R-:W-:Y:S01]  /*6db20*/  ISETP.LT.OR P2, PT, R27, 0x1ba, !P1 ;  /* 0x000001ba1b00780c */ /* 0x000fe20004f41670 */
[----:B------:R-:W4:Y:S01]  /*6db30*/  LDL.LU R234, [R1+0xc5c] ;  /* 0x000c5c0001ea7983 */ /* 0x000f220000300800 */
[----:B------:R-:W-:-:S02]  /*6db40*/  LOP3.LUT R18, R18, 0xfffffdff, RZ, 0xc0, !PT ;  /* 0xfffffdff12127812 */ /* 0x000fc400078ec0ff */
[----:B------:R-:W-:Y:S01]  /*6db50*/  LOP3.LUT R17, R17, 0xefffffff, RZ, 0xc0, !PT ;  /* 0xefffffff11117812 */ /* 0x000fe200078ec0ff */
[----:B------:R-:W4:Y:S01]  /*6db60*/  LDL.LU R223, [R1+0xc60] ;  /* 0x000c600001df7983 */ /* 0x000f220000300800 */
[----:B0-----:R-:W-:-:S04]  /*6db70*/  @!P6 IADD3 R214, P4, P5, R16, R20, R3 ;  /* 0x0000001410d6e210 */ /* 0x001fc80007d9e003 */
[----:B------:R-:W-:-:S03]  /*6db80*/  @!P6 IADD3.X R215, R29, R21, R2, P4, P5 ;  /* 0x000000151dd7e210 */ /* 0x000fc600027ea402 */
[----:B------:R-:W0:Y:S01]  /*6db90*/  @!P2 LDC.64 R20, c[0x0][0x5c0] ;  /* 0x00017000ff14ab82 */ /* 0x000e220000000a00 */
[----:B------:R-:W-:-:S04]  /*6dba0*/  @P6 LOP3.LUT R18, R18, 0x200, RZ, 0xfc, !PT ;  /* 0x0000020012126812 */ /* 0x000fc800078efcff */
[----:B------:R-:W-:-:S04]  /*6dbb0*/  LOP3.LUT R18, R18, 0xfffffeff, RZ, 0xc0, !PT ;  /* 0xfffffeff12127812 */ /* 0x000fc800078ec0ff */
[----:B------:R-:W-:Y:S02]  /*6dbc0*/  @P2 LOP3.LUT R18, R18, 0x100, RZ, 0xfc, !PT ;  /* 0x0000010012122812 */ /* 0x000fe400078efcff */
[----:B0-----:R-:W-:-:S04]  /*6dbd0*/  @!P2 IADD3 R140, P4, P5, R16, R20, R3 ;  /* 0x00000014108ca210 */ /* 0x001fc80007d9e003 */
[----:B------:R-:W-:Y:S02]  /*6dbe0*/  @!P2 IADD3.X R141, R29, R21, R2, P4, P5 ;  /* 0x000000151d8da210 */ /* 0x000fe400027ea402 */
[----:B------:R-:W-:Y:S02]  /*6dbf0*/  ISETP.LT.OR P4, PT, R27, 0xd9, !P0 ;  /* 0x000000d91b00780c */ /* 0x000fe40004781670 */
[----:B------:R-:W-:-:S11]  /*6dc00*/  LOP3.LUT P2, RZ, R0, 0x20000000, RZ, 0xc0, !PT ;  /* 0x2000000000ff7812 */ /* 0x000fd6000784c0ff */
[----:B------:R-:W0:Y:S02]  /*6dc10*/  @!P4 LDC.64 R22, c[0x0][0x5c0] ;  /* 0x00017000ff16cb82 */ /* 0x000e240000000a00 */
[----:B------:R-:W-:Y:S02]  /*6dc20*/  @P2 LOP3.LUT R17, R17, 0x10000000, RZ, 0xfc, !PT ;  /* 0x1000000011112812 */ /* 0x000fe400078efcff */
[----:B------:R-:W-:Y:S02]  /*6dc30*/  ISETP.LT.OR P2, PT, R27, 0x1c1, !P1 ;  /* 0x000001c11b00780c */ /* 0x000fe40004f41670 */
[----:B------:R-:W-:-:S04]  /*6dc40*/  @!P4 IADD3 R20, P5, P6, R3, R16, R5 ;  /* 0x000000100314c210 */ /* 0x000fc80007ebe005 */
[----:B------:R-:W-:Y:S02]  /*6dc50*/  @!P4 IADD3.X R24, R2, R29, R4, P5, P6 ;  /* 0x0000001d0218c210 */ /* 0x000fe40002fec404 */
[----:B------:R-:W-:Y:S02]  /*6dc60*/  F2FP.SATFINITE.E4M3.F32.PACK_AB_MERGE_C R19, RZ, R19, RZ ;  /* 0x00000013ff13723e */ /* 0x000fe400048070ff */
[----:B0-----:R-:W-:-:S03]  /*6dc70*/  @!P4 IADD3 R22, P3, R20, R22, RZ ;  /* 0x000000161416c210 */ /* 0x001fc60007f7e0ff */
        /* <DEDUP_REMOVED lines=15> */
[----:B------:R-:W-:-:S04]  /*6dd70*/  LOP3.LUT R18, R18, 0xfffffbff, RZ, 0xc0, !PT ;  /* 0xfffffbff12127812 */ /* 0x000fc800078ec0ff */
[----:B------:R-:W-:Y:S02]  /*6dd80*/  @P2 LOP3.LUT R18, R18, 0x400, RZ, 0xfc, !PT ;  /* 0x0000040012122812 */ /* 0x000fe400078efcff */
[----:B0-----:R-:W-:-:S04]  /*6dd90*/  @!P2 IADD3 R132, P5, P6, R16, R20, R3 ;  /* 0x000000141084a210 */ /* 0x001fc80007ebe003 */
[----:B------:R-:W-:Y:S02]  /*6dda0*/  @!P2 IADD3.X R133, R29, R21, R2, P5, P6 ;  /* 0x000000151d85a210 */ /* 0x000fe40002fec402 */
[----:B------:R-:W-:Y:S01]  /*6ddb0*/  ISETP.LT.OR P6, PT, R27, 0x1c9, !P1 ;  /* 0x000001c91b00780c */ /* 0x000fe20004fc1670 */
[----:B--2---:R-:W-:Y:S01]  /*6ddc0*/  FMUL R19, R213, UR21 ;  /* 0x00000015d5137c20 */ /* 0x004fe20008400000 */
[----:B------:R-:W-:-:S04]  /*6ddd0*/  LOP3.LUT P2, RZ, R17, 0x10000000, RZ, 0xc0, !PT ;  /* 0x1000000011ff7812 */ /* 0x000fc8000784c0ff */
[----:B------:R-:W-:-:S07]  /*6dde0*/  F2FP.SATFINITE.E4M3.F32.PACK_AB_MERGE_C R19, RZ, R19, RZ ;  /* 0x00000013ff13723e */ /* 0x000fce00048070ff */
[----:B------:R-:W0:Y:S01]  /*6ddf0*/  @!P6 LDC.64 R20, c[0x0][0x5c0] ;  /* 0x00017000ff14eb82 */ /* 0x000e220000000a00 */
[----:B------:R3:W-:Y:S01]  /*6de00*/  @!P4 STG.E.U8 desc[UR22][R22.64+0xd9], R19 ;  /* 0x0000d9131600c986 */ /* 0x0007e2000c101116 */
[----:B0-----:R-:W-:-:S04]  /*6de10*/  @!P6 IADD3 R224, P4, P5, R16, R20, R3 ;  /* 0x0000001410e0e210 */ /* 0x001fc80007d9e003 */
[----:B------:R-:W-:Y:S01]  /*6de20*/  @!P6 IADD3.X R225, R29, R21, R2, P4, P5 ;  /* 0x000000151de1e210 */ /* 0x000fe200027ea402 */
[----:B---3--:R-:W-:-:S05]  /*6de30*/  FMUL R19, R212, UR21 ;  /* 0x00000015d4137c20 */ /* 0x008fca0008400000 */
[----:B------:R-:W-:-:S05]  /*6de40*/  F2FP.SATFINITE.E4M3.F32.PACK_AB_MERGE_C R19, RZ, R19, RZ ;  /* 0x00000013ff13723e */ /* 0x000fca00048070ff */
[----:B------:R4:W-:Y:S01]  /*6de50*/  @!P2 STG.E.U8 desc[UR22][R92.64+0xe0], R19 ;  /* 0x0000e0135c00a986 */ /* 0x0009e2000c101116 */
[----:B------:R-:W-:-:S13]  /*6de60*/  ISETP.LT.OR P2, PT, R27, 0x1ca, !P1 ;  /* 0x000001ca1b00780c */ /* 0x000fda0004f41670 */
[----:B------:R-:W0:Y:S01]  /*6de70*/  @!P2 LDC.64 R20, c[0x0][0x5c0] ;  /* 0x00017000ff14ab82 */ /* 0x000e220000000a00 */
[----:B------:R-:W-:-:S04]  /*6de80*/  LOP3.LUT R18, R18, 0xfffdffff, RZ, 0xc0, !PT ;  /* 0xfffdffff12127812 */ /* 0x000fc800078ec0ff */
[----:B------:R-:W-:-:S04]  /*6de90*/  @P6 LOP3.LUT R18, R18, 0x20000, RZ, 0xfc, !PT ;  /* 0x0002000012126812 */ /* 0x000fc800078efcff */
[----:B------:R-:W-:Y:S02]  /*6dea0*/  LOP3.LUT R18, R18, 0xfffeffff, RZ, 0xc0, !PT ;  /* 0xfffeffff12127812 */ /* 0x000fe400078ec0ff */
[----:B0-----:R-:W-:-:S04]  /*6deb0*/  @!P2 IADD3 R212, P4, P5, R16, R20, R3 ;  /* 0x0000001410d4a210 */ /* 0x001fc80007d9e003 */
[----:B------:R-:W-:Y:S02]  /*6dec0*/  @!P2 IADD3.X R213, R29, R21, R2, P4, P5 ;  /* 0x000000151dd5a210 */ /* 0x000fe400027ea402 */
[----:B------:R-:W-:Y:S02]  /*6ded0*/  ISETP.LT.OR P4, PT, R27, 0xe1, !P0 ;  /* 0x000000e11b00780c */ /* 0x000fe40004781670 */
[----:B------:R-:W-:Y:S02]  /*6dee0*/  @P2 LOP3.LUT R18, R18, 0x10000, RZ, 0xfc, !PT ;  /* 0x0001000012122812 */ /* 0x000fe400078efcff */
[----:B------:R-:W-:Y:S02]  /*6def0*/  LOP3.LUT P2, RZ, R0, 0x20, RZ, 0xc0, !PT ;  /* 0x0000002000ff7812 */ /* 0x000fe4000784c0ff */
[----:B------:R-:W-:-:S07]  /*6df00*/  LOP3.LUT R17, R17, 0xf7ffffff, RZ, 0xc0, !PT ;  /* 0xf7ffffff11117812 */ /* 0x000fce00078ec0ff */
[----:B------:R-:W0:Y:S01]  /*6df10*/  @!P4 LDC.64 R22, c[0x0][0x5c0] ;  /* 0x00017000ff16cb82 */ /* 0x000e220000000a00 */
[----:B------:R-:W-:Y:S01]  /*6df20*/  LOP3.LUT P3, RZ, R8, 0x40000000, RZ, 0xc0, !PT ;  /* 0x4000000008ff7812 */ /* 0x000fe2000786c0ff */
[----:B----4-:R-:W-:Y:S02]  /*6df30*/  FMUL R19, R222, UR21 ;  /* 0x00000015de137c20 */ /* 0x010fe40008400000 */
[----:B------:R-:W-:Y:S01]  /*6df40*/  @P2 LOP3.LUT R17, R17, 0x8000000, RZ, 0xfc, !PT ;  /* 0x0800000011112812 */ /* 0x000fe200078efcff */
[----:B------:R-:W2:Y:S01]  /*6df50*/  LDL.LU R222, [R1+0xc64] ;  /* 0x000c640001de7983 */ /* 0x000ea20000300800 */
[----:B------:R-:W-:Y:S02]  /*6df60*/  ISETP.LT.OR P2, PT, R27, 0x1d1, !P1 ;  /* 0x000001d11b00780c */ /* 0x000fe40004f41670 */
[----:B------:R-:W-:Y:S02]  /*6df70*/  F2FP.SATFINITE.E4M3.F32.PACK_AB_MERGE_C R19, RZ, R19, RZ ;  /* 0x00000013ff13723e */ /* 0x000fe400048070ff */
[----:B------:R-:W-:-:S04]  /*6df80*/  @!P4 IADD3 R20, P5, P6, R3, R16, R5 ;  /* 0x000000100314c210 */ /* 0x000fc80007ebe005 */
[----:B------:R1:W-:Y:S01]  /*6df90*/  @!P3 STG.E.U8 desc[UR22][R152.64+0xe1], R19 ;  /* 0x0000e1139800b986 */ /* 0x0003e2000c101116 */
[----:B0-----:R-:W-:-:S04]  /*6dfa0*/  @!P4 IADD3 R22, P3, R20, R22, RZ ;  /* 0x000000161416c210 */ /* 0x001fc80007f7e0ff */
[----:B------:R-:W0:Y:S01]  /*6dfb0*/  @!P2 LDC.64 R20, c[0x0][0x5c0] ;  /* 0x00017000ff14ab82 */ /* 0x000e220000000a00 */
[----:B------:R-:W-:Y:S01]  /*6dfc0*/  @!P4 IADD3.X R24, R2, R29, R4, P5, P6 ;  /* 0x0000001d0218c210 */ /* 0x000fe20002fec404 */
[----:B-1----:R-:W-:Y:S01]  /*6dfd0*/  FMUL R19, R234, UR21 ;  /* 0x00000015ea137c20 */ /* 0x002fe20008400000 */
[----:B0-----:R-:W-:-:S04]  /*6dfe0*/  @!P2 IADD3 R34, P5, P6, R16, R20, R3 ;  /* 0x000000141022a210 */ /* 0x001fc80007ebe003 */
[----:B------:R-:W-:-:S05]  /*6dff0*/  @!P2 IADD3.X R35, R29, R21, R2, P5, P6 ;  /* 0x000000151d23a210 */ /* 0x000fca0002fec402 */
[----:B------:R-:W-:Y:S04]  /*6e000*/  @!P2 STL.64 [R1+0x10], R34 ;  /* 0x000010220100a387 */ /* 0x000fe80000100a00 */
        /* <DEDUP_REMOVED lines=16> */
[----:B------:R-:W-:-:S13]  /*6e110*/  ISETP.LT.OR P6, PT, R27, 0x1d9, !P1 ;  /* 0x000001d91b00780c */ /* 0x000fda0004fc1670 */
[----:B------:R-:W0:Y:S01]  /*6e120*/  @!P6 LDC.64 R20, c[0x0][0x5c0] ;  /* 0x00017000ff14eb82 */ /* 0x000e220000000a00 */
[----:B------:R-:W-:-:S05]  /*6e130*/  FMUL R19, R223, UR21 ;  /* 0x00000015df137c20 */ /* 0x000fca0008400000 */
[----:B------:R-:W-:-:S05]  /*6e140*/  F2FP.SATFINITE.E4M3.F32.PACK_AB_MERGE_C R19, RZ, R19, RZ ;  /* 0x00000013ff13723e */ /* 0x000fca00048070ff */
[----:B------:R-:W-:Y:S01]  /*6e150*/  @!P4 STG.E.U8 desc[UR22][R22.64+0xe1], R19 ;  /* 0x0000e1131600c986 */ /* 0x000fe2000c101116 */
[----:B0-----:R-:W-:-:S04]  /*6e160*/  @!P6 IADD3 R24, P4, P5, R16, R20, R3 ;  /* 0x000000141018e210 */ /* 0x001fc80007d9e003 */
[----:B------:R-:W-:-:S05]  /*6e170*/  @!P6 IADD3.X R25, R29, R21, R2, P4, P5 ;  /* 0x000000151d19e210 */ /* 0x000fca00027ea402 */
[----:B------:R0:W-:Y:S04]  /*6e180*/  @!P6 STL.64 [R1], R24 ;  /* 0x000000180100e387 */ /* 0x0001e80000100a00 */
[----:B0-----:R-:W4:Y:S04]  /*6e190*/  LDL.LU R25, [R1+0xc6c] ;  /* 0x000c6c0001197983 */ /* 0x001f280000300800 */
[----:B------:R-:W4:Y:S01]  /*6e1a0*/  LDL.LU R235, [R1+0xc70] ;  /* 0x000c700001eb7983 */ /* 0x000f220000300800 */
[----:B------:R-:W-:-:S04]  /*6e1b0*/  LOP3.LUT R18, R18, 0xfffbffff, RZ, 0xc0, !PT ;  /* 0xfffbffff12127812 */ /* 0x000fc800078ec0ff */
[----:B------:R-:W-:Y:S02]  /*6e1c0*/  @P2 LOP3.LUT R18, R18, 0x40000, RZ, 0xfc, !PT ;  /* 0x0004000012122812 */ /* 0x000fe400078efcff */
[----:B------:R-:W-:Y:S01]  /*6e1d0*/  LOP3.LUT P2, RZ, R17, 0x8000000, RZ, 0xc0, !PT ;  /* 0x0800000011ff7812 */ /* 0x000fe2000784c0ff */
[----:B--2---:R-:W-:-:S05]  /*6e1e0*/  FMUL R19, R222, UR21 ;  /* 0x00000015de137c20 */ /* 0x004fca0008400000 */
[----:B------:R-:W-:-:S07]  /*6e1f0*/  F2FP.SATFINITE.E4M3.F32.PACK_AB_MERGE_C R19, RZ, R19, RZ ;  /* 0x00000013ff13723e */ /* 0x000fce00048070ff */
[----:B------:R3:W-:Y:S02]  /*6e200*/  @!P2 STG.E.U8 desc[UR22][R154.64+0xe8], R19 ;  /* 0x0000e8139a00a986 */ /* 0x0007e4000c101116 */
[----:B---3--:R-:W-:Y:S02]  /*6e210*/  FMUL R19, R234, UR21 ;  /* 0x00000015ea137c20 */ /* 0x008fe40008400000 */
[----:B------:R-:W2:Y:S01]  /*6e220*/  LDL.LU R234, [R1+0xc74] ;  /* 0x000c740001ea7983 */ /* 0x000ea20000300800 */
[----:B------:R-:W-:-:S13]  /*6e230*/  ISETP.LT.OR P2, PT, R27, 0x1da, !P1 ;  /* 0x000001da1b00780c */ /* 0x000fda0004f41670 */
        /* <DEDUP_REMOVED lines=17> */
[----:B0-----:R-:W-:Y:S02]  /*6e350*/  @!P4 IADD3 R22, P3, R20, R22, RZ ;  /* 0x000000161416c210 */ /* 0x001fe40007f7e0ff */
[----:B------:R-:W0:Y:S01]  /*6e360*/  @!P2 LDC.64 R20, c[0x0][0x5c0] ;  /* 0x00017000ff14ab82 */ /* 0x000e220000000a00 */
[----:B------:R-:W-:Y:S02]  /*6e370*/  @!P4 IADD3.X R24, R2, R29, R4, P5, P6 ;  /* 0x0000001d0218c210 */ /* 0x000fe40002fec404 */
[----:B0-----:R-:W-:-:S04]  /*6e380*/  @!P2 IADD3 R34, P5, P6, R16, R20, R3 ;  /* 0x000000141022a210 */ /* 0x001fc80007ebe003 */
[----:B------:R-:W-:-:S05]  /*6e390*/  @!P2 IADD3.X R35, R29, R21, R2, P5, P6 ;  /* 0x000000151d23a210 */ /* 0x000fca0002fec402 */
[----:B------:R-:W-:Y:S01]  /*6e3a0*/  @!P2 STL.64 [R1+0x48], R34 ;  /* 0x000048220100a387 */ /* 0x000fe20000100a00 */
[----:B------:R-:W-:Y:S02]  /*6e3b0*/  @!P4 IMAD.X R23, R24, 0x1, R23, P3 ;  /* 0x000000011817c824 */ /* 0x000fe400018e0617 */
[----:B----4-:R-:W-:Y:S02]  /*6e3c0*/  FMUL R19, R25, UR21 ;  /* 0x0000001519137c20 */ /* 0x010fe40008400000 */
[----:B------:R-:W3:Y:S03]  /*6e3d0*/  LDL.LU R25, [R1+0xc78] ;  /* 0x000c780001197983 */ /* 0x000ee60000300800 */
        /* <DEDUP_REMOVED lines=8> */
[----:B------:R-:W-:Y:S02]  /*6e460*/  FMUL R19, R235, UR21 ;  /* 0x00000015eb137c20 */ /* 0x000fe40008400000 */
[----:B------:R-:W4:Y:S03]  /*6e470*/  LDL.LU R235, [R1+0xc7c] ;  /* 0x000c7c0001eb7983 */ /* 0x000f260000300800 */
[----:B------:R-:W-:-:S05]  /*6e480*/  F2FP.SATFINITE.E4M3.F32.PACK_AB_MERGE_C R19, RZ, R19, RZ ;  /* 0x00000013ff13723e */ /* 0x000fca00048070ff */
[----:B------:R2:W-:Y:S01]  /*6e490*/  @!P4 STG.E.U8 desc[UR22][R22.64+0xe9], R19 ;  /* 0x0000e9131600c986 */ /* 0x0005e2000c101116 */
[----:B------:R-:W-:-:S04]  /*6e4a0*/  LOP3.LUT R18, R18, 0xf7ffffff, RZ, 0xc0, !PT ;  /* 0xf7ffffff12127812 */ /* 0x000fc800078ec0ff */
[----:B------:R-:W-:Y:S02]  /*6e4b0*/  @P2 LOP3.LUT R18, R18, 0x8000000, RZ, 0xfc, !PT ;  /* 0x0800000012122812 */ /* 0x000fe400078efcff */
[----:B------:R-:W-:-:S13]  /*6e4c0*/  ISETP.LT.OR P2, PT, R27, 0x1e2, !P1 ;  /* 0x000001e21b00780c */ /* 0x000fda0004f41670 */
[----:B------:R-:W0:Y:S01]  /*6e4d0*/  @!P2 LDC.64 R20, c[0x0][0x5c0] ;  /* 0x00017000ff14ab82 */ /* 0x000e220000000a00 */
[----:B--2---:R-:W-:Y:S02]  /*6e4e0*/  FMUL R19, R234, UR21 ;  /* 0x00000015ea137c20 */ /* 0x004fe40008400000 */
[----:B------:R-:W2:Y:S01]  /*6e4f0*/  LDL.LU R234, [R1+0xc80] ;  /* 0x000c800001ea7983 */ /* 0x000ea20000300800 */
[----:B0-----:R-:W-:-:S04]  /*6e500*/  @!P2 IADD3 R150, P5, P6, R16, R20, R3 ;  /* 0x000000141096a210 */ /* 0x001fc80007ebe003 */
[----:B------:R-:W-:Y:S02]  /*6e510*/  @!P2 IADD3.X R151, R29, R21, R2, P5, P6 ;  /* 0x000000151d97a210 */ /* 0x000fe40002fec402 */
[----:B------:R-:W-:Y:S02]  /*6e520*/  ISETP.LT.OR P6, PT, R27, 0x1e9, !P1 ;  /* 0x000001e91b00780c */ /* 0x000fe40004fc1670 */
[----:B------:R-:W-:-:S04]  /*6e530*/  LOP3.LUT R18, R18, 0xfbffffff, RZ, 0xc0, !PT ;  /* 0xfbffffff12127812 */ /* 0x000fc800078ec0ff */
[----:B------:R-:W-:Y:S02]  /*6e540*/  @P2 LOP3.LUT R18, R18, 0x4000000, RZ, 0xfc, !PT ;  /* 0x0400000012122812 */ /* 0x000fe400078efcff */
[----:B------:R-:W-:-:S05]  /*6e550*/  LOP3.LUT P2, RZ, R17, 0x4000000, RZ, 0xc0, !PT ;  /* 0x0400000011ff7812 */ /* 0x000fca000784c0ff */
[----:B------:R-:W0:Y:S01]  /*6e560*/  @!P6 LDC.64 R20, c[0x0][0x5c0] ;  /* 0x00017000ff14eb82 */ /* 0x000e220000000a00 */
[----:B------:R-:W-:-:S07]  /*6e570*/  F2FP.SATFINITE.E4M3.F32.PACK_AB_MERGE_C R19, RZ, R19, RZ ;  /* 0x00000013ff13723e */ /* 0x000fce00048070ff */
[----:B------:R3:W-:Y:S01]  /*6e580*/  @!P2 STG.E.U8 desc[UR22][R96.64+0xf0], R19 ;  /* 0x0000f0136000a986 */ /* 0x0007e2000c101116 */
[----:B------:R-:W-:Y:S02]  /*6e590*/  ISETP.LT.OR P2, PT, R27, 0x1ea, !P1 ;  /* 0x000001ea1b00780c */ /* 0x000fe40004f41670 */
[----:B0-----:R-:W-:-:S04]  /*6e5a0*/  @!P6 IADD3 R34, P4, P5, R16, R20, R3 ;  /* 0x000000141022e210 */ /* 0x001fc80007d9e003 */
[----:B------:R-:W-:-:S07]  /*6e5b0*/  @!P6 IADD3.X R35, R29, R21, R2, P4, P5 ;  /* 0x000000151d23e210 */ /* 0x000fce00027ea402 */
[----:B------:R-:W0:Y:S01]  /*6e5c0*/  @!P2 LDC.64 R20, c[0x0][0x5c0] ;  /* 0x00017000ff14ab82 */ /* 0x000e220000000a00 */
[----:B------:R1:W-:Y:S01]  /*6e5d0*/  @!P6 STL.64 [R1+0x28], R34 ;  /* 0x000028220100e387 */ /* 0x0003e20000100a00 */
[----:B------:R-:W-:Y:S02]  /*6e5e0*/  LOP3.LUT P3, RZ, R9, 0x1, RZ, 0xc0, !PT ;  /* 0x0000000109ff7812 */ /* 0x000fe4000786c0ff */
[----:B0-----:R-:W-:-:S04]  /*6e5f0*/  @!P2 IADD3 R236, P4, P5, R16, R20, R3 ;  /* 0x0000001410eca210 */ /* 0x001fc80007d9e003 */
[----:B------:R-:W-:Y:S02]  /*6e600*/  @!P2 IADD3.X R237, R29, R21, R2, P4, P5 ;  /* 0x000000151deda210 */ /* 0x000fe400027ea402 */
[----:B------:R-:W-:-:S13]  /*6e610*/  ISETP.LT.OR P4, PT, R27, 0xf1, !P0 ;  /* 0x000000f11b00780c */ /* 0x000fda0004781670 */
[----:B------:R-:W0:Y:S01]  /*6e620*/  @!P4 LDC.64 R22, c[0x0][0x5c0] ;  /* 0x00017000ff16cb82 */ /* 0x000e220000000a00 */
[----:B------:R-:W-:Y:S02]  /*6e630*/  LOP3.LUT R15, R15, 0xfffffffe, RZ, 0xc0, !PT ;  /* 0xfffffffe0f0f7812 */ /* 0x000fe400078ec0ff */
[----:B------:R-:W-:Y:S02]  /*6e640*/  LOP3.LUT R18, R18, 0x7fffffff, RZ, 0xc0, !PT ;  /* 0x7fffffff12127812 */ /* 0x000fe400078ec0ff */
[----:B------:R-:W-:Y:S02]  /*6e650*/  @P6 LOP3.LUT R15, R15, 0x1, RZ, 0xfc, !PT ;  /* 0x000000010f0f6812 */ /* 0x000fe400078efcff */
[----:B------:R-:W-:Y:S02]  /*6e660*/  @!P4 IADD3 R20, P5, P6, R3, R16, R5 ;  /* 0x000000100314c210 */ /* 0x000fe40007ebe005 */
[----:B------:R-:W-:Y:S01]  /*6e670*/  @P2 LOP3.LUT R18, R18, 0x80000000, RZ, 0xfc, !PT ;  /* 0x8000000012122812 */ /* 0x000fe200078efcff */
[----:B---3--:R-:W-:-:S02]  /*6e680*/  FMUL R19, R25, UR21 ;  /* 0x0000001519137c20 */ /* 0x008fc40008400000 */
[----:B------:R-:W3:Y:S03]  /*6e690*/  LDL.LU R25, [R1+0xc84] ;  /* 0x000c840001197983 */ /* 0x000ee60000300800 */
[----:B------:R-:W-:-:S05]  /*6e6a0*/  F2FP.SATFINITE.E4M3.F32.PACK_AB_MERGE_C R19, RZ, R19, RZ ;  /* 0x00000013ff13723e */ /* 0x000fca00048070ff */
[----:B------:R4:W-:Y:S01]  /*6e6b0*/  @!P3 STG.E.U8 desc[UR22][R156.64+0xf1], R19 ;  /* 0x0000f1139c00b986 */ /* 0x0009e2000c101116 */
[----:B------:R-:W-:Y:S02]  /*6e6c0*/  ISETP.LT.OR P3, PT, R27, 0x1f1, !P1 ;  /* 0x000001f11b00780c */ /* 0x000fe40004f61670 */
[----:B0-----:R-:W-:-:S11]  /*6e6d0*/  @!P4 IADD3 R22, P2, R20, R22, RZ ;  /* 0x000000161416c210 */ /* 0x001fd60007f5e0ff */
[----:B------:R-:W1:Y:S01]  /*6e6e0*/  @!P3 LDC.64 R20, c[0x0][0x5c0] ;  /* 0x00017000ff14bb82 */ /* 0x000e620000000a00 */
[----:B------:R-:W-:Y:S02]  /*6e6f0*/  @!P4 IADD3.X R24, R2, R29, R4, P5, P6 ;  /* 0x0000001d0218c210 */ /* 0x000fe40002fec404 */
[----:B-1----:R-:W-:-:S04]  /*6e700*/  @!P3 IADD3 R34, P5, P6, R16, R20, R3 ;  /* 0x000000141022b210 */ /* 0x002fc80007ebe003 */
[----:B------:R-:W-:Y:S01]  /*6e710*/  @!P3 IADD3.X R35, R29, R21, R2, P5, P6 ;  /* 0x000000151d23b210 */ /* 0x000fe20002fec402 */
[----:B----4-:R-:W-:-:S04]  /*6e720*/  FMUL R19, R235, UR21 ;  /* 0x00000015eb137c20 */ /* 0x010fc80008400000 */
[----:B------:R-:W-:Y:S04]  /*6e730*/  @!P3 STL.64 [R1+0x80], R34 ;  /* 0x000080220100b387 */ /* 0x000fe80000100a00 */
[----:B------:R-:W4:Y:S01]  /*6e740*/  LDL.LU R235, [R1+0xc88] ;  /* 0x000c880001eb7983 */ /* 0x000f220000300800 */
[----:B------:R-:W-:Y:S01]  /*6e750*/  @!P4 IMAD.X R23, R24, 0x1, R23, P2 ;  /* 0x000000011817c824 */ /* 0x000fe200010e0617 */
        /* <DEDUP_REMOVED lines=8> */
[----:B--2---:R-:W-:Y:S02]  /*6e7e0*/  FMUL R19, R234, UR21 ;  /* 0x00000015ea137c20 */ /* 0x004fe40008400000 */
[----:B------:R-:W2:Y:S01]  /*6e7f0*/  LDL.LU R234, [R1+0xc8c] ;  /* 0x000c8c0001ea7983 */ /* 0x000ea20000300800 */
[----:B------:R-:W-:-:S13]  /*6e800*/  ISETP.LT.OR P2, PT, R27, 0x1f2, !P1 ;  /* 0x000001f21b00780c */ /* 0x000fda0004f41670 */
[----:B------:R-:W0:Y:S01]  /*6e810*/  @!P2 LDC.64 R20, c[0x0][0x5c0] ;  /* 0x00017000ff14ab82 */ /* 0x000e220000000a00 */
[----:B------:R-:W-:Y:S02]  /*6e820*/  LOP3.LUT R15, R15, 0xfffffffd, RZ, 0xc0, !PT ;  /* 0xfffffffd0f0f7812 */ /* 0x000fe400078ec0ff */
[----:B------:R-:W-:Y:S02]  /*6e830*/  LOP3.LUT R18, R18, 0xdfffffff, RZ, 0xc0, !PT ;  /* 0xdfffffff12127812 */ /* 0x000fe400078ec0ff */
[----:B------:R-:W-:Y:S02]  /*6e840*/  @P3 LOP3.LUT R15, R15, 0x2, RZ, 0xfc, !PT ;  /* 0x000000020f0f3812 */ /* 0x000fe400078efcff */
[----:B------:R-:W-:Y:S02]  /*6e850*/  LOP3.LUT P3, RZ, R17, 0x2000000, RZ, 0xc0, !PT ;  /* 0x0200000011ff7812 */ /* 0x000fe4000786c0ff */
[----:B0-----:R-:W-:-:S04]  /*6e860*/  @!P2 IADD3 R156, P5, P6, R16, R20, R3 ;  /* 0x00000014109ca210 */ /* 0x001fc80007ebe003 */
[----:B------:R-:W-:Y:S02]  /*6e870*/  @!P2 IADD3.X R157, R29, R21, R2, P5, P6 ;  /* 0x000000151d9da210 */ /* 0x000fe40002fec402 */
[C---:B------:R-:W-:Y:S02]  /*6e880*/  ISETP.LT.OR P6, PT, R27.reuse, 0x1f9, !P1 ;  /* 0x000001f91b00780c */ /* 0x040fe40004fc1670 */
[----:B------:R-:W-:Y:S02]  /*6e890*/  F2FP.SATFINITE.E4M3.F32.PACK_AB_MERGE_C R19, RZ, R19, RZ ;  /* 0x00000013ff13723e */ /* 0x000fe400048070ff */
[----:B------:R-:W-:Y:S02]  /*6e8a0*/  @P2 LOP3.LUT R18, R18, 0x20000000, RZ, 0xfc, !PT ;  /* 0x2000000012122812 */ /* 0x000fe400078efcff */
[----:B------:R-:W-:Y:S01]  /*6e8b0*/  ISETP.LT.OR P2, PT, R27, 0xf9, !P3 ;  /* 0x000000f91b00780c */ /* 0x000fe20005f41670 */
[----:B------:R3:W-:Y:S06]  /*6e8c0*/  @!P4 STG.E.U8 desc[UR22][R22.64+0xf1], R19 ;  /* 0x0000f1131600c986 */ /* 0x0007ec000c101116 */
[----:B------:R-:W0:Y:S02]  /*6e8d0*/  @!P6 LDC.64 R20, c[0x0][0x5c0] ;  /* 0x00017000ff14eb82 */ /* 0x000e240000000a00 */
[----:B0-----:R-:W-:-:S04]  /*6e8e0*/  @!P6 IADD3 R34, P4, P5, R16, R20, R3 ;  /* 0x000000141022e210 */ /* 0x001fc80007d9e003 */
[----:B------:R-:W-:Y:S01]  /*6e8f0*/  @!P6 IADD3.X R35, R29, R21, R2, P4, P5 ;  /* 0x000000151d23e210 */ /* 0x000fe200027ea402 */
[----:B---3--:R-:W-:-:S05]  /*6e900*/  FMUL R19, R25, UR21 ;  /* 0x0000001519137c20 */ /* 0x008fca0008400000 */
[----:B------:R-:W-:-:S05]  /*6e910*/  F2FP.SATFINITE.E4M3.F32.PACK_AB_MERGE_C R19, RZ, R19, RZ ;  /* 0x00000013ff13723e */ /* 0x000fca00048070ff */
[----:B------:R4:W-:Y:S01]  /*6e920*/  @!P2 STG.E.U8 desc[UR22][R158.64+0xf8], R19 ;  /* 0x0000f8139e00a986 */ /* 0x0009e2000c101116 */
[----:B------:R-:W-:-:S13]  /*6e930*/  ISETP.LT.OR P2, PT, R27, 0x1fa, !P1 ;  /* 0x000001fa1b00780c */ /* 0x000fda0004f41670 */
[----:B------:R-:W0:Y:S01]  /*6e940*/  @!P2 LDC.64 R20, c[0x0][0x5c0] ;  /* 0x00017000ff14ab82 */ /* 0x000e220000000a00 */
[----:B------:R-:W-:Y:S01]  /*6e950*/  @!P6 STL.64 [R1+0x58], R34 ;  /* 0x000058220100e387 */ /* 0x000fe20000100a00 */
[----:B0-----:R-:W-:-:S04]  /*6e960*/  @!P2 IADD3 R22, P1, P4, R16, R20, R3 ;  /* 0x000000141016a210 */ /* 0x001fc80007c3e003 */
[----:B------:R-:W-:-:S05]  /*6e970*/  @!P2 IADD3.X R23, R29, R21, R2, P1, P4 ;  /* 0x000000151d17a210 */ /* 0x000fca0000fe8402 */
[----:B------:R-:W-:Y:S04]  /*6e980*/  @!P2 STL.64 [R1+0x20], R22 ;  /* 0x000020160100a387 */ /* 0x000fe80000100a00 */
[----:B------:R-:W3:Y:S01]  /*6e990*/  LDL.LU R25, [R1+0xc90] ;  /* 0x000c900001197983 */ /* 0x000ee20000300800 */
[----:B----4-:R-:W-:-:S03]  /*6e9a0*/  FMUL R19, R235, UR21 ;  /* 0x00000015eb137c20 */ /* 0x010fc60008400000 */
[----:B------:R-:W4:Y:S01]  /*6e9b0*/  LDL.LU R235, [R1+0xc94] ;  /* 0x000c940001eb7983 */ /* 0x000f220000300800 */
[----:B------:R-:W-:-:S04]  /*6e9c0*/  LOP3.LUT R18, R18, 0xbfffffff, RZ, 0xc0, !PT ;  /* 0xbfffffff12127812 */ /* 0x000fc800078ec0ff */
[----:B------:R-:W-:-:S04]  /*6e9d0*/  @P6 LOP3.LUT R18, R18, 0x40000000, RZ, 0xfc, !PT ;  /* 0x4000000012126812 */ /* 0x000fc800078efcff */
[----:B------:R-:W-:-:S04]  /*6e9e0*/  LOP3.LUT R18, R18, 0xefffffff, RZ, 0xc0, !PT ;  /* 0xefffffff12127812 */ /* 0x000fc800078ec0ff */
[----:B------:R-:W-:Y:S02]  /*6e9f0*/  @P2 LOP3.LUT R18, R18, 0x10000000, RZ, 0xfc, !PT ;  /* 0x1000000012122812 */ /* 0x000fe400078efcff */
[----:B------:R-:W-:Y:S02]  /*6ea00*/  ISETP.LT.OR P2, PT, R27, 0xfa, !P3 ;  /* 0x000000fa1b00780c */ /* 0x000fe40005f41670 */
[----:B------:R-:W-:-:S11]  /*6ea10*/  F2FP.SATFINITE.E4M3.F32.PACK_AB_MERGE_C R19, RZ, R19, RZ ;  /* 0x00000013ff13723e */ /* 0x000fd600048070ff */
[----:B------:R2:W-:Y:S02]  /*6ea20*/  @!P2 STG.E.U8 desc[UR22][R104.64+0xf9], R19 ;  /* 0x0000f9136800a986 */ /* 0x0005e4000c101116 */
[----:B--2---:R-:W-:Y:S02]  /*6ea30*/  FMUL R19, R234, UR21 ;  /* 0x00000015ea137c20 */ /* 0x004fe40008400000 */
[----:B------:R-:W2:Y:S01]  /*6ea40*/  LDL.LU R234, [R1+0xc98] ;  /* 0x000c980001ea7983 */ /* 0x000ea20000300800 */
[----:B------:R-:W-:-:S13]  /*6ea50*/  ISETP.LT.OR P1, PT, R27, 0xf9, !P0 ;  /* 0x000000f91b00780c */ /* 0x000fda0004721670 */
[----:B------:R-:W0:Y:S01]  /*6ea60*/  @!P1 LDC.64 R22, c[0x0][0x5c0] ;  /* 0x00017000ff169b82 */ /* 0x000e220000000a00 */
        /* <DEDUP_REMOVED lines=21> */
[----:B------:R-:W-:-:S04]  /*6ebc0*/  @P2 LOP3.LUT R18, R18, 0x2000000, RZ, 0xfc, !PT ;  /* 0x0200000012122812 */ /* 0x000fc800078efcff */
[----:B------:R-:W-:-:S04]  /*6ebd0*/  LOP3.LUT R18, R18, 0xff7fffff, RZ, 0xc0, !PT ;  /* 0xff7fffff12127812 */ /* 0x000fc800078ec0ff */
[----:B------:R-:W-:Y:S02]  /*6ebe0*/  @P0 LOP3.LUT R18, R18, 0x800000, RZ, 0xfc, !PT ;  /* 0x0080000012120812 */ /* 0x000fe400078efcff */
[----:B0-----:R-:W-:-:S04]  /*6ebf0*/  @!P0 IADD3 R130, P4, P5, R16, R20, R5 ;  /* 0x0000001410828210 */ /* 0x001fc80007d9e005 */
[----:B------:R-:W-:Y:S02]  /*6ec00*/  @!P0 IADD3.X R131, R29, R21, R4, P4, P5 ;  /* 0x000000151d838210 */ /* 0x000fe400027ea404 */
[----:B------:R-:W-:-:S13]  /*6ec10*/  ISETP.LT.OR P0, PT, R27, 0x109, !P3 ;  /* 0x000001091b00780c */ /* 0x000fda0005f01670 */
[----:B------:R-:W0:Y:S01]  /*6ec20*/  @!P0 LDC.64 R20, c[0x0][0x5c0] ;  /* 0x00017000ff148b82 */ /* 0x000e220000000a00 */
[----:B------:R-:W-:-:S04]  /*6ec30*/  LOP3.LUT R18, R18, 0xffbfffff, RZ, 0xc0, !PT ;  /* 0xffbfffff12127812 */ /* 0x000fc800078ec0ff */
[----:B------:R-:W-:Y:S01]  /*6ec40*/  @P0 LOP3.LUT R18, R18, 0x400000, RZ, 0xfc, !PT ;  /* 0x0040000012120812 */ /* 0x000fe200078efcff */
[----:B---3--:R-:W-:-:S05]  /*6ec50*/  FMUL R19, R25, UR21 ;  /* 0x0000001519137c20 */ /* 0x008fca0008400000 */
[----:B------:R-:W-:-:S05]  /*6ec60*/  F2FP.SATFINITE.E4M3.F32.PACK_AB_MERGE_C R19, RZ, R19, RZ ;  /* 0x00000013ff13723e */ /* 0x000fca00048070ff */
[----:B------:R4:W-:Y:S02]  /*6ec70*/  @!P1 STG.E.U8 desc[UR22][R22.64+0xf9], R19 ;  /* 0x0000f91316009986 */ /* 0x0009e4000c101116 */
[----:B----4-:R-:W-:Y:S02]  /*6ec80*/  FMUL R19, R235, UR21 ;  /* 0x00000015eb137c20 */ /* 0x010fe40008400000 */
[----:B------:R-:W3:Y:S01]  /*6ec90*/  LDL.LU R235, [R1+0xc9c] ;  /* 0x000c9c0001eb7983 */ /* 0x000ee20000300800 */
[----:B0-----:R-:W-:-:S04]  /*6eca0*/  @!P0 IADD3 R154, P1, P4, R16, R20, R5 ;  /* 0x00000014109a8210 */ /* 0x001fc80007c3e005 */
[----:B------:R-:W-:Y:S02]  /*6ecb0*/  @!P0 IADD3.X R155, R29, R21, R4, P1, P4 ;  /* 0x000000151d9b8210 */ /* 0x000fe40000fe8404 */
[----:B------:R-:W-:Y:S02]  /*6ecc0*/  ISETP.LT.OR P0, PT, R27, 0x10a, !P3 ;  /* 0x0000010a1b00780c */ /* 0x000fe40005f01670 */
[----:B------:R-:W-:-:S11]  /*6ecd0*/  LOP3.LUT P6, RZ, R9, 0x8, RZ, 0xc0, !PT ;  /* 0x0000000809ff7812 */ /* 0x000fd600078cc0ff */
[----:B------:R-:W0:Y:S01]  /*6ece0*/  @!P0 LDC.64 R20, c[0x0][0x5c0] ;  /* 0x00017000ff148b82 */ /* 0x000e220000000a00 */
[----:B------:R-:W-:Y:S02]  /*6ecf0*/  F2FP.SATFINITE.E4M3.F32.PACK_AB_MERGE_C R19, RZ, R19, RZ ;  /* 0x00000013ff13723e */ /* 0x000fe400048070ff */
[----:B------:R-:W-:-:S03]  /*6ed00*/  LOP3.LUT R18, R18, 0xffefffff, RZ, 0xc0, !PT ;  /* 0xffefffff12127812 */ /* 0x000fc600078ec0ff */
[----:B------:R2:W-:Y:S01]  /*6ed10*/  @!P6 STG.E.U8 desc[UR22][R102.64], R19 ;  /* 0x000000136600e986 */ /* 0x0005e2000c101116 */
[----:B------:R-:W-:Y:S02]  /*6ed20*/  @P0 LOP3.LUT R18, R18, 0x100000, RZ, 0xfc, !PT ;  /* 0x0010000012120812 */ /* 0x000fe400078efcff */
[----:B0-----:R-:W-:-:S04]  /*6ed30*/  @!P0 IADD3 R148, P1, P4, R16, R20, R5 ;  /* 0x0000001410948210 */ /* 0x001fc80007c3e005 */
[----:B------:R-:W-:Y:S02]  /*6ed40*/  @!P0 IADD3.X R149, R29, R21, R4, P1, P4 ;  /* 0x000000151d958210 */ /* 0x000fe40000fe8404 */
[----:B------:R-:W-:-:S13]  /*6ed50*/  ISETP.LT.OR P0, PT, R27, 0x111, !P3 ;  /* 0x000001111b00780c */ /* 0x000fda0005f01670 */
[----:B------:R-:W0:Y:S01]  /*6ed60*/  @!P0 LDC.64 R20, c[0x0][0x5c0] ;  /* 0x00017000ff148b82 */ /* 0x000e220000000a00 */
[----:B--2---:R-:W-:Y:S02]  /*6ed70*/  FMUL R19, R234, UR21 ;  /* 0x00000015ea137c20 */ /* 0x004fe40008400000 */
[----:B------:R-:W2:Y:S01]  /*6ed80*/  LDL.LU R234, [R1+0xca0] ;  /* 0x000ca00001ea7983 */ /* 0x000ea20000300800 */
[----:B0-----:R-:W-:-:S04]  /*6ed90*/  @!P0 IADD3 R22, P1, P4, R16, R20, R5 ;  /* 0x0000001410168210 */ /* 0x001fc80007c3e005 */
[----:B------:R-:W-:-:S05]  /*6eda0*/  @!P0 IADD3.X R23, R29, R21, R4, P1, P4 ;  /* 0x000000151d178210 */ /* 0x000fca0000fe8404 */
[----:B------:R-:W-:Y:S04]  /*6edb0*/  @!P0 STL.64 [R1+0x78], R22 ;  /* 0x0000781601008387 */ /* 0x000fe80000100a00 */
[----:B------:R-:W4:Y:S04]  /*6edc0*/  LDL.LU R114, [R1+0xca4] ;  /* 0x000ca40001727983 */ /* 0x000f280000300800 */
[----:B------:R-:W4:Y:S01]  /*6edd0*/  LDL.LU R28, [R1+0xca8] ;  /* 0x000ca800011c7983 */ /* 0x000f220000300800 */
[----:B------:R-:W-:Y:S02]  /*6ede0*/  ISETP.GE.AND P1, PT, R26, 0x109, PT ;  /* 0x000001091a00780c */ /* 0x000fe40003f26270 */
[----:B------:R-:W-:Y:S01]  /*6edf0*/  LOP3.LUT R18, R18, 0xfff7ffff, RZ, 0xc0, !PT ;  /* 0xfff7ffff12127812 */ /* 0x000fe200078ec0ff */
[----:B------:R-:W4:Y:S01]  /*6ee00*/  LDL.LU R115, [R1+0xcac] ;  /* 0x000cac0001737983 */ /* 0x000f220000300800 */
[----:B------:R-:W-:-:S02]  /*6ee10*/  ISETP.LT.OR P5, PT, R27, 0x1, !P1 ;  /* 0x000000011b00780c */ /* 0x000fc40004fa1670 */
[----:B------:R-:W-:Y:S02]  /*6ee20*/  LOP3.LUT P2, RZ, R9, 0x4, RZ, 0xc0, !PT ;  /* 0x0000000409ff7812 */ /* 0x000fe4000784c0ff */
[----:B------:R-:W-:-:S09]  /*6ee30*/  @P0 LOP3.LUT R18, R18, 0x80000, RZ, 0xfc, !PT ;  /* 0x0008000012120812 */ /* 0x000fd200078efcff */
[----:B------:R-:W0:Y:S01]  /*6ee40*/  @!P5 LDC.64 R20, c[0x0][0x5c0] ;  /* 0x00017000ff14db82 */ /* 0x000e220000000a00 */
[----:B------:R-:W-:Y:S02]  /*6ee50*/  LOP3.LUT P0, RZ, R9, 0x10, RZ, 0xc0, !PT ;  /* 0x0000001009ff7812 */ /* 0x000fe4000780c0ff */
[----:B------:R-:W-:Y:S02]  /*6ee60*/  F2FP.SATFINITE.E4M3.F32.PACK_AB_MERGE_C R19, RZ, R19, RZ ;  /* 0x00000013ff13723e */ /* 0x000fe400048070ff */
[----:B------:R-:W-:-:S03]  /*6ee70*/  LOP3.LUT R17, R17, 0xff7fffff, RZ, 0xc0, !PT ;  /* 0xff7fffff11117812 */ /* 0x000fc600078ec0ff */
[----:B------:R1:W-:Y:S06]  /*6ee80*/  @!P2 STG.E.U8 desc[UR22][R160.64+0x1], R19 ;  /* 0x00000113a000a986 */ /* 0x0003ec000c101116 */
[----:B------:R-:W-:Y:S02]  /*6ee90*/  @P0 LOP3.LUT R17, R17, 0x800000, RZ, 0xfc, !PT ;  /* 0x0080000011110812 */ /* 0x000fe400078efcff */
[----:B-1----:R-:W-:-:S04]  /*6eea0*/  @!P5 IADD3 R19, P4, P6, R3, R16, R7 ;  /* 0x000000100313d210 */ /* 0x002fc80007e9e007 */
[----:B------:R-:W-:Y:S02]  /*6eeb0*/  @!P5 IADD3.X R22, R2, R29, R6, P4, P6 ;  /* 0x0000001d0216d210 */ /* 0x000fe400027ec406 */
[----:B0-----:R-:W-:Y:S02]  /*6eec0*/  @!P5 IADD3 R20, P4, R19, R20, RZ ;  /* 0x000000141314d210 */ /* 0x001fe40007f9e0ff */
[----:B------:R-:W-:-:S03]  /*6eed0*/  LOP3.LUT R17, R17, 0xfeffffff, RZ, 0xc0, !PT ;  /* 0xfeffffff11117812 */ /* 0x000fc600078ec0ff */
[----:B------:R-:W-:Y:S01]  /*6eee0*/  @!P5 IMAD.X R21, R22, 0x1, R21, P4 ;  /* 0x000000011615d824 */ /* 0x000fe200020e0615 */
[----:B------:R-:W-:Y:S02]  /*6eef0*/  ISETP.LT.OR P4, PT, R27, 0x2, !P1 ;  /* 0x000000021b00780c */ /* 0x000fe40004f81670 */
[----:B------:R-:W-:Y:S02]  /*6ef00*/  @P1 LOP3.LUT R17, R17, 0x1000000, RZ, 0xfc, !PT ;  /* 0x0100000011111812 */ /* 0x000fe400078efcff */
[----:B------:R-:W-:-:S09]  /*6ef10*/  ISETP.LT.OR P1, PT, R27, 0x112, !P3 ;  /* 0x000001121b00780c */ /* 0x000fd20005f21670 */
[----:B------:R-:W-:Y:S01]  /*6ef20*/  @!P4 IADD3 R24, P2, P6, R3, R16, R7 ;  /* 0x000000100318c210 */ /* 0x000fe20007e5e007 */
[----:B------:R-:W0:Y:S03]  /*6ef30*/  @!P4 LDC.64 R22, c[0x0][0x5c0] ;  /* 0x00017000ff16cb82 */ /* 0x000e260000000a00 */
[----:B------:R-:W-:Y:S02]  /*6ef40*/  @!P4 IADD3.X R25, R2, R29, R6, P2, P6 ;  /* 0x0000001d0219c210 */ /* 0x000fe400017ec406 */
[----:B------:R-:W-:-:S04]  /*6ef50*/  LOP3.LUT R18, R18, 0xffff7fff, RZ, 0xc0, !PT ;  /* 0xffff7fff12127812 */ /* 0x000fc800078ec0ff */
[----:B------:R-:W-:-:S04]  /*6ef60*/  @P1 LOP3.LUT R18, R18, 0x8000, RZ, 0xfc, !PT ;  /* 0x0000800012121812 */ /* 0x000fc800078efcff */
[----:B------:R-:W-:Y:S02]  /*6ef70*/  LOP3.LUT R18, R18, 0xffffbfff, RZ, 0xc0, !PT ;  /* 0xffffbfff12127812 */ /* 0x000fe400078ec0ff */
[----:B0-----:R-:W-:-:S05]  /*6ef80*/  @!P4 IADD3 R22, P0, R24, R22, RZ ;  /* 0x000000161816c210 */ /* 0x001fca0007f1e0ff */
[----:B------:R-:W-:Y:S02]  /*6ef90*/  @!P4 IMAD.X R23, R25, 0x1, R23, P0 ;  /* 0x000000011917c824 */ /* 0x000fe400000e0617 */
[----:B---3--:R-:W-:-:S05]  /*6efa0*/  FMUL R19, R235, UR21 ;  /* 0x00000015eb137c20 */ /* 0x008fca0008400000 */
[----:B------:R-:W-:-:S05]  /*6efb0*/  F2FP.SATFINITE.E4M3.F32.PACK_AB_MERGE_C R19, RZ, R19, RZ ;  /* 0x00000013ff13723e */ /* 0x000fca00048070ff */
[----:B------:R0:W-:Y:S02]  /*6efc0*/  @!P5 STG.E.U8 desc[UR22][R20.64], R19 ;  /* 0x000000131400d986 */ /* 0x0001e4000c101116 */
[----:B0-----:R-:W0:Y:S02]  /*6efd0*/  @!P1 LDC.64 R20, c[0x0][0x5c0] ;  /* 0x00017000ff149b82 */ /* 0x001e240000000a00 */
[----:B0-----:R-:W-:-:S04]  /*6efe0*/  @!P1 IADD3 R146, P5, P6, R16, R20, R5 ;  /* 0x0000001410929210 */ /* 0x001fc80007ebe005 */
[----:B------:R-:W-:Y:S02]  /*6eff0*/  @!P1 IADD3.X R147, R29, R21, R4, P5, P6 ;  /* 0x000000151d939210 */ /* 0x000fe40002fec404 */
[----:B------:R-:W-:-:S13]  /*6f000*/  ISETP.LT.OR P6, PT, R27, 0x119, !P3 ;  /* 0x000001191b00780c */ /* 0x000fda0005fc1670 */
[----:B------:R-:W0:Y:S01]  /*6f010*/  @!P6 LDC.64 R20, c[0x0][0x5c0] ;  /* 0x00017000ff14eb82 */ /* 0x000e220000000a00 */
[----:B------:R-:W-:Y:S01]  /*6f020*/  @P6 LOP3.LUT R18, R18, 0x4000, RZ, 0xfc, !PT ;  /* 0x0000400012126812 */ /* 0x000fe200078efcff */
[----:B--2---:R-:W-:-:S05]  /*6f030*/  FMUL R19, R234, UR21 ;  /* 0x00000015ea137c20 */ /* 0x004fca0008400000 */
[----:B------:R-:W-:-:S05]  /*6f040*/  F2FP.SATFINITE.E4M3.F32.PACK_AB_MERGE_C R19, RZ, R19, RZ ;  /* 0x00000013ff13723e */ /* 0x000fca00048070ff */
[----:B------:R4:W-:Y:S01]  /*6f050*/  @!P4 STG.E.U8 desc[UR22][R22.64+0x1], R19 ;  /* 0x000001131600c986 */ /* 0x0009e2000c101116 */
[----:B0-----:R-:W-:-:S04]  /*6f060*/  @!P6 IADD3 R234, P4, P5, R16, R20, R5 ;  /* 0x0000001410eae210 */ /* 0x001fc80007d9e005 */
[----:B------:R-:W-:Y:S02]  /*6f070*/  @!P6 IADD3.X R235, R29, R21, R4, P4, P5 ;  /* 0x000000151debe210 */ /* 0x000fe400027ea404 */
[----:B------:R-:W-:-:S13]  /*6f080*/  ISETP.LT.OR P6, PT, R27, 0x11a, !P3 ;  /* 0x0000011a1b00780c */ /* 0x000fda0005fc1670 */
[----:B------:R-:W0:Y:S01]  /*6f090*/  @!P6 LDC.64 R20, c[0x0][0x5c0] ;  /* 0x00017000ff14eb82 */ /* 0x000e220000000a00 */
[----:B------:R-:W-:Y:S01]  /*6f0a0*/  LOP3.LUT P0, RZ, R17, 0x800000, RZ, 0xc0, !PT ;  /* 0x0080000011ff7812 */ /* 0x000fe2000780c0ff */
[----:B----4-:R-:W-:-:S05]  /*6f0b0*/  FMUL R19, R114, UR21 ;  /* 0x0000001572137c20 */ /* 0x010fca0008400000 */
[----:B------:R-:W-:-:S07]  /*6f0c0*/  F2FP.SATFINITE.E4M3.F32.PACK_AB_MERGE_C R19, RZ, R19, RZ ;  /* 0x00000013ff13723e */ /* 0x000fce00048070ff */
[----:B------:R1:W-:Y:S01]  /*6f0d0*/  @!P0 STG.E.U8 desc[UR22][R90.64+0x8], R19 ;  /* 0x000008135a008986 */ /* 0x0003e2000c101116 */
[----:B0-----:R-:W-:-:S04]  /*6f0e0*/  @!P6 IADD3 R24, P4, P5, R16, R20, R5 ;  /* 0x000000141018e210 */ /* 0x001fc80007d9e005 */
[----:B------:R-:W-:Y:S01]  /*6f0f0*/  @!P6 IADD3.X R25, R29, R21, R4, P4, P5 ;  /* 0x000000151d19e210 */ /* 0x000fe200027ea404 */
[----:B-1----:R-:W-:-:S04]  /*6f100*/  FMUL R19, R28, UR21 ;  /* 0x000000151c137c20 */ /* 0x002fc80008400000 */
[----:B------:R-:W-:Y:S04]  /*6f110*/  @!P6 STL.64 [R1+0x8], R24 ;  /* 0x000008180100e387 */ /* 0x000fe80000100a00 */
[----:B------:R-:W2:Y:S01]  /*6f120*/  LDL.LU R28, [R1+0xcb0] ;  /* 0x000cb000011c7983 */ /* 0x000ea20000300800 */
[----:B------:R-:W-:-:S13]  /*6f130*/  ISETP.LT.OR P0, PT, R27, 0x121, !P3 ;  /* 0x000001211b00780c */ /* 0x000fda0005f01670 */
[----:B------:R-:W0:Y:S01]  /*6f140*/  @!P0 LDC.64 R20, c[0x0][0x5c0] ;  /* 0x00017000ff148b82 */ /* 0x000e220000000a00 */
[----:B------:R-:W-:Y:S02]  /*6f150*/  LOP3.LUT P1, RZ, R17, 0x1000000, RZ, 0xc0, !PT ;  /* 0x0100000011ff7812 */ /* 0x000fe4000782c0ff */
[----:B0-----:R-:W-:-:S04]  /*6f160*/  @!P0 IADD3 R22, P4, P5, R16, R20, R5 ;  /* 0x0000001410168210 */ /* 0x001fc80007d9e005 */
[----:B------:R-:W-:Y:S02]  /*6f170*/  @!P0 IADD3.X R23, R29, R21, R4, P4, P5 ;  /* 0x000000151d178210 */ /* 0x000fe400027ea404 */
[----:B------:R-:W-:Y:S02]  /*6f180*/  ISETP.LT.OR P5, PT, R27, 0x9, !P1 ;  /* 0x000000091b00780c */ /* 0x000fe40004fa1670 */
[----:B------:R-:W-:-:S11]  /*6f190*/  LOP3.LUT P2, RZ, R0, 0x80000000, RZ, 0xc0, !PT ;  /* 0x8000000000ff7812 */ /* 0x000fd6000784c0ff */
[----:B------:R-:W0:Y:S01]  /*6f1a0*/  @!P5 LDC.64 R20, c[0x0][0x5c0] ;  /* 0x00017000ff14db82 */ /* 0x000e220000000a00 */
[----:B------:R-:W-:Y:S01]  /*6f1b0*/  F2FP.SATFINITE.E4M3.F32.PACK_AB_MERGE_C R19, RZ, R19, RZ ;  /* 0x00000013ff13723e */ /* 0x000fe200048070ff */
[----:B------:R-:W-:Y:S01]  /*6f1c0*/  @!P0 STL.64 [R1+0xa0], R22 ;  /* 0x0000a01601008387 */ /* 0x000fe20000100a00 */
[----:B------:R-:W-:-:S03]  /*6f1d0*/  LOP3.LUT R18, R18, 0xffffefff, RZ, 0xc0, !PT ;  /* 0xffffefff12127812 */ /* 0x000fc600078ec0ff */
[----:B------:R-:W3:Y:S01]  /*6f1e0*/  LDL.LU R114, [R1+0xcb4] ;  /* 0x000cb40001727983 */ /* 0x000ee20000300800 */
[----:B------:R-:W-:-:S03]  /*6f1f0*/  @P6 LOP3.LUT R18, R18, 0x1000, RZ, 0xfc, !PT ;  /* 0x0000100012126812 */ /* 0x000fc600078efcff */
[----:B------:R1:W-:Y:S02]  /*6f200*/  @!P2 STG.E.U8 desc[UR22][R54.64+0x9], R19 ;  /* 0x000009133600a986 */ /* 0x0003e4000c101116 */
[----:B-1----:R-:W-:-:S04]  /*6f210*/  @!P5 IADD3 R19, P4, P6, R3, R16, R7 ;  /* 0x000000100313d210 */ /* 0x002fc80007e9e007 */
[----:B------:R-:W-:Y:S02]  /*6f220*/  @!P5 IADD3.X R22, R2, R29, R6, P4, P6 ;  /* 0x0000001d0216d210 */ /* 0x000fe400027ec406 */
[----:B0-----:R-:W-:Y:S01]  /*6f230*/  @!P5 IADD3 R20, P4, R19, R20, RZ ;  /* 0x000000141314d210 */ /* 0x001fe20007f9e0ff */
[----:B------:R-:W-:Y:S02]  /*6f240*/  FMUL R19, R115, UR21 ;  /* 0x0000001573137c20 */ /* 0x000fe40008400000 */
[----:B------:R-:W4:Y:S02]  /*6f250*/  LDL.LU R115, [R1+0xcb8] ;  /* 0x000cb80001737983 */ /* 0x000f240000300800 */
[----:B------:R-:W-:Y:S01]  /*6f260*/  @!P5 IMAD.X R21, R22, 0x1, R21, P4 ;  /* 0x000000011615d824 */ /* 0x000fe200020e0615 */
[----:B------:R-:W-:-:S05]  /*6f270*/  F2FP.SATFINITE.E4M3.F32.PACK_AB_MERGE_C R19, RZ, R19, RZ ;  /* 0x00000013ff13723e */ /* 0x000fca00048070ff */
[----:B------:R0:W-:Y:S01]  /*6f280*/  @!P5 STG.E.U8 desc[UR22][R20.64+0x8], R19 ;  /* 0x000008131400d986 */ /* 0x0001e2000c101116 */
[----:B------:R-:W-:-:S04]  /*6f290*/  LOP3.LUT R18, R18, 0xfffff7ff, RZ, 0xc0, !PT ;  /* 0xfffff7ff12127812 */ /* 0x000fc800078ec0ff */
[----:B------:R-:W-:Y:S02]  /*6f2a0*/  @P0 LOP3.LUT R18, R18, 0x800, RZ, 0xfc, !PT ;  /* 0x0000080012120812 */ /* 0x000fe400078efcff */
[----:B------:R-:W-:Y:S02]  /*6f2b0*/  LOP3.LUT P0, RZ, R9, 0x20, RZ, 0xc0, !PT ;  /* 0x0000002009ff7812 */ /* 0x000fe4000780c0ff */
[----:B------:R-:W-:Y:S02]  /*6f2c0*/  LOP3.LUT R17, R17, 0xffdfffff, RZ, 0xc0, !PT ;  /* 0xffdfffff11117812 */ /* 0x000fe400078ec0ff */
[----:B------:R-:W-:-:S09]  /*6f2d0*/  ISETP.LT.OR P4, PT, R27, 0xa, !P1 ;  /* 0x0000000a1b00780c */ /* 0x000fd20004f81670 */
[----:B------:R-:W-:-:S04]  /*6f2e0*/  @P0 LOP3.LUT R17, R17, 0x200000, RZ, 0xfc, !PT ;  /* 0x0020000011110812 */ /* 0x000fc800078efcff */
[----:B------:R-:W-:Y:S01]  /*6f2f0*/  LOP3.LUT R17, R17, 0xffbfffff, RZ, 0xc0, !PT ;  /* 0xffbfffff11117812 */ /* 0x000fe200078ec0ff */
[----:B------:R-:W1:Y:S03]  /*6f300*/  @!P4 LDC.64 R22, c[0x0][0x5c0] ;  /* 0x00017000ff16cb82 */ /* 0x000e660000000a00 */
[----:B------:R-:W-:Y:S02]  /*6f310*/  @P1 LOP3.LUT R17, R17, 0x400000, RZ, 0xfc, !PT ;  /* 0x0040000011111812 */ /* 0x000fe400078efcff */
[----:B------:R-:W-:-:S13]  /*6f320*/  ISETP.LT.OR P1, PT, R27, 0x122, !P3 ;  /* 0x000001221b00780c */ /* 0x000fda0005f21670 */
[----:B0-----:R-:W0:Y:S01]  /*6f330*/  @!P1 LDC.64 R20, c[0x0][0x5c0] ;  /* 0x00017000ff149b82 */ /* 0x001e220000000a00 */
[----:B------:R-:W-:-:S04]  /*6f340*/  @!P4 IADD3 R24, P2, P6, R3, R16, R7 ;  /* 0x000000100318c210 */ /* 0x000fc80007e5e007 */
[----:B------:R-:W-:Y:S02]  /*6f350*/  @!P4 IADD3.X R25, R2, R29, R6, P2, P6 ;  /* 0x0000001d0219c210 */ /* 0x000fe400017ec406 */
[----:B0-----:R-:W-:-:S04]  /*6f360*/  @!P1 IADD3 R152, P5, P6, R16, R20, R5 ;  /* 0x0000001410989210 */ /* 0x001fc80007ebe005 */
[----:B------:R-:W-:Y:S02]  /*6f370*/  @!P1 IADD3.X R153, R29, R21, R4, P5, P6 ;  /* 0x000000151d999210 */ /* 0x000fe40002fec404 */
[----:B------:R-:W-:-:S13]  /*6f380*/  ISETP.LT.OR P6, PT, R27, 0x129, !P3 ;  /* 0x000001291b00780c */ /* 0x000fda0005fc1670 */
[----:B------:R-:W0:Y:S01]  /*6f390*/  @!P6 LDC.64 R20, c[0x0][0x5c0] ;  /* 0x00017000ff14eb82 */ /* 0x000e220000000a00 */
[----:B--2---:R-:W-:Y:S02]  /*6f3a0*/  FMUL R19, R28, UR21 ;  /* 0x000000151c137c20 */ /* 0x004fe40008400000 */
[----:B------:R-:W2:Y:S01]  /*6f3b0*/  LDL.LU R28, [R1+0xcbc] ;  /* 0x000cbc00011c7983 */ /* 0x000ea20000300800 */
[----:B-1----:R-:W-:Y:S02]  /*6f3c0*/  @!P4 IADD3 R22, P0, R24, R22, RZ ;  /* 0x000000161816c210 */ /* 0x002fe40007f1e0ff */
[----:B------:R-:W-:-:S03]  /*6f3d0*/  F2FP.SATFINITE.E4M3.F32.PACK_AB_MERGE_C R19, RZ, R19, RZ ;  /* 0x00000013ff13723e */ /* 0x000fc600048070ff */
[----:B------:R-:W-:Y:S01]  /*6f3e0*/  @!P4 IMAD.X R23, R25, 0x1, R23, P0 ;  /* 0x000000011917c824 */ /* 0x000fe200000e0617 */
[----:B------:R-:W-:-:S04]  /*6f3f0*/  LOP3.LUT R18, R18, 0xffffff7f, RZ, 0xc0, !PT ;  /* 0xffffff7f12127812 */ /* 0x000fc800078ec0ff */
[----:B------:R3:W-:Y:S01]  /*6f400*/  @!P4 STG.E.U8 desc[UR22][R22.64+0x9], R19 ;  /* 0x000009131600c986 */ /* 0x0007e2000c101116 */
[----:B0-----:R-:W-:Y:S02]  /*6f410*/  @!P6 IADD3 R24, P4, P5, R16, R20, R5 ;  /* 0x000000141018e210 */ /* 0x001fe40007d9e005 */
[----:B------:R-:W-:Y:S02]  /*6f420*/  @P1 LOP3.LUT R18, R18, 0x80, RZ, 0xfc, !PT ;  /* 0x0000008012121812 */ /* 0x000fe400078efcff */
[----:B------:R-:W-:Y:S02]  /*6f430*/  @!P6 IADD3.X R25, R29, R21, R4, P4, P5 ;  /* 0x000000151d19e210 */ /* 0x000fe400027ea404 */
[----:B------:R-:W-:-:S03]  /*6f440*/  LOP3.LUT R18, R18, 0xffffffbf, RZ, 0xc0, !PT ;  /* 0xffffffbf12127812 */ /* 0x000fc600078ec0ff */
[----:B------:R-:W-:Y:S01]  /*6f450*/  @!P6 STL.64 [R1+0x18], R24 ;  /* 0x000018180100e387 */ /* 0x000fe20000100a00 */
[----:B------:R-:W-:Y:S02]  /*6f460*/  @P6 LOP3.LUT R18, R18, 0x40, RZ, 0xfc, !PT ;  /* 0x0000004012126812 */ /* 0x000fe400078efcff */
[----:B------:R-:W-:-:S13]  /*6f470*/  ISETP.LT.OR P6, PT, R27, 0x12a, !P3 ;  /* 0x0000012a1b00780c */ /* 0x000fda0005fc1670 */
[----:B------:R-:W0:Y:S01]  /*6f480*/  @!P6 LDC.64 R20, c[0x0][0x5c0] ;  /* 0x00017000ff14eb82 */ /* 0x000e220000000a00 */
[----:B------:R-:W-:Y:S01]  /*6f490*/  LOP3.LUT P0, RZ, R17, 0x200000, RZ, 0xc0, !PT ;  /* 0x0020000011ff7812 */ /* 0x000fe2000780c0ff */
[----:B---3--:R-:W-:Y:S01]  /*6f4a0*/  FMUL R19, R114, UR21 ;  /* 0x0000001572137c20 */ /* 0x008fe20008400000 */
[----:B0-----:R-:W-:-:S04]  /*6f4b0*/  @!P6 IADD3 R22, P4, P5, R16, R20, R5 ;  /* 0x000000141016e210 */ /* 0x001fc80007d9e005 */
[----:B------:R-:W-:Y:S02]  /*6f4c0*/  F2FP.SATFINITE.E4M3.F32.PACK_AB_MERGE_C R19, RZ, R19, RZ ;  /* 0x00000013ff13723e */ /* 0x000fe400048070ff */
[----:B------:R-:W-:-:S05]  /*6f4d0*/  @!P6 IADD3.X R23, R29, R21, R4, P4, P5 ;  /* 0x000000151d17e210 */ /* 0x000fca00027ea404 */
[----:B------:R4:W-:Y:S04]  /*6f4e0*/  @!P0 STG.E.U8 desc[UR22][R162.64+0x10], R19 ;  /* 0x00001013a2008986 */ /* 0x0009e8000c101116 */
[----:B------:R0:W-:Y:S01]  /*6f4f0*/  @!P6 STL.64 [R1+0x40], R22 ;  /* 0x000040160100e387 */ /* 0x0001e20000100a00 */
[----:B----4-:R-:W-:-:S03]  /*6f500*/  FMUL R19, R115, UR21 ;  /* 0x0000001573137c20 */ /* 0x010fc60008400000 */
[----:B------:R-:W3:Y:S01]  /*6f510*/  LDL.LU R115, [R1+0xcc0] ;  /* 0x000cc00001737983 */ /* 0x000ee20000300800 */
        /* <DEDUP_REMOVED lines=11> */
[----:B------:R-:W4:Y:S01]  /*6f5d0*/  LDL.LU R114, [R1+0xcc4] ;  /* 0x000cc40001727983 */ /* 0x000f220000300800 */
[----:B------:R-:W-:-:S03]  /*6f5e0*/  @P6 LOP3.LUT R18, R18, 0x10, RZ, 0xfc, !PT ;  /* 0x0000001012126812 */ /* 0x000fc600078efcff */
[----:B------:R1:W-:Y:S02]  /*6f5f0*/  @!P2 STG.E.U8 desc[UR22][R44.64+0x11], R19 ;  /* 0x000011132c00a986 */ /* 0x0003e4000c101116 */
[----:B-1----:R-:W-:-:S04]  /*6f600*/  @!P5 IADD3 R19, P4, P6, R3, R16, R7 ;  /* 0x000000100313d210 */ /* 0x002fc80007e9e007 */
[----:B------:R-:W-:Y:S02]  /*6f610*/  @!P5 IADD3.X R22, R2, R29, R6, P4, P6 ;  /* 0x0000001d0216d210 */ /* 0x000fe400027ec406 */
[----:B0-----:R-:W-:Y:S02]  /*6f620*/  @!P5 IADD3 R20, P4, R19, R20, RZ ;  /* 0x000000141314d210 */ /* 0x001fe40007f9e0ff */
[----:B------:R-:W-:-:S04]  /*6f630*/  LOP3.LUT R18, R18, 0xfffffff7, RZ, 0xc0, !PT ;  /* 0xfffffff712127812 */ /* 0x000fc800078ec0ff */
[----:B------:R-:W-:Y:S02]  /*6f640*/  @P0 LOP3.LUT R18, R18, 0x8, RZ, 0xfc, !PT ;  /* 0x0000000812120812 */ /* 0x000fe400078efcff */
[----:B------:R-:W-:Y:S01]  /*6f650*/  LOP3.LUT P0, RZ, R9, 0x40, RZ, 0xc0, !PT ;  /* 0x0000004009ff7812 */ /* 0x000fe2000780c0ff */
[----:B--2---:R-:W-:Y:S02]  /*6f660*/  FMUL R19, R28, UR21 ;  /* 0x000000151c137c20 */ /* 0x004fe40008400000 */
[----:B------:R-:W2:Y:S01]  /*6f670*/  LDL.LU R28, [R1+0xcc8] ;  /* 0x000cc800011c7983 */ /* 0x000ea20000300800 */
[----:B------:R-:W-:-:S09]  /*6f680*/  LOP3.LUT R17, R17, 0xfff7ffff, RZ, 0xc0, !PT ;  /* 0xfff7ffff11117812 */ /* 0x000fd200078ec0ff */
[----:B------:R-:W-:Y:S01]  /*6f690*/  @P0 LOP3.LUT R17, R17, 0x80000, RZ, 0xfc, !PT ;  /* 0x0008000011110812 */ /* 0x000fe200078efcff */
[----:B------:R-:W-:-:S03]  /*6f6a0*/  @!P5 IMAD.X R21, R22, 0x1, R21, P4 ;  /* 0x000000011615d824 */ /* 0x000fc600020e0615 */
[----:B------:R-:W-:Y:S02]  /*6f6b0*/  LOP3.LUT R17, R17, 0xffefffff, RZ, 0xc0, !PT ;  /* 0xffefffff11117812 */ /* 0x000fe400078ec0ff */
[----:B------:R-:W-:Y:S02]  /*6f6c0*/  ISETP.LT.OR P4, PT, R27, 0x12, !P1 ;  /* 0x000000121b00780c */ /* 0x000fe40004f81670 */
[----:B------:R-:W-:Y:S02]  /*6f6d0*/  @P1 LOP3.LUT R17, R17, 0x100000, RZ, 0xfc, !PT ;  /* 0x0010000011111812 */ /* 0x000fe400078efcff */
[----:B------:R-:W-:Y:S02]  /*6f6e0*/  ISETP.LT.OR P1, PT, R27, 0x132, !P3 ;  /* 0x000001321b00780c */ /* 0x000fe40005f21670 */
[----:B------:R-:W-:-:S05]  /*6f6f0*/  F2FP.SATFINITE.E4M3.F32.PACK_AB_MERGE_C R19, RZ, R19, RZ ;  /* 0x00000013ff13723e */ /* 0x000fca00048070ff */
[----:B------:R0:W-:Y:S02]  /*6f700*/  @!P5 STG.E.U8 desc[UR22][R20.64+0x10], R19 ;  /* 0x000010131400d986 */ /* 0x0001e4000c101116 */
[----:B------:R-:W1:Y:S08]  /*6f710*/  @!P4 LDC.64 R22, c[0x0][0x5c0] ;  /* 0x00017000ff16cb82 */ /* 0x000e700000000a00 */
[----:B0-----:R-:W0:Y:S01]  /*6f720*/  @!P1 LDC.64 R20, c[0x0][0x5c0] ;  /* 0x00017000ff149b82 */ /* 0x001e220000000a00 */
[----:B------:R-:W-:-:S04]  /*6f730*/  @!P4 IADD3 R24, P2, P6, R3, R16, R7 ;  /* 0x000000100318c210 */ /* 0x000fc80007e5e007 */
[----:B------:R-:W-:Y:S02]  /*6f740*/  @!P4 IADD3.X R25, R2, R29, R6, P2, P6 ;  /* 0x0000001d0219c210 */ /* 0x000fe400017ec406 */
[----:B0-----:R-:W-:-:S04]  /*6f750*/  @!P1 IADD3 R160, P5, P6, R16, R20, R5 ;  /* 0x0000001410a09210 */ /* 0x001fc80007ebe005 */
[----:B------:R-:W-:Y:S01]  /*6f760*/  @!P1 IADD3.X R161, R29, R21, R4, P5, P6 ;  /* 0x000000151da19210 */ /* 0x000fe20002fec404 */
[----:B------:R-:W-:Y:S04]  /*6f770*/  STL [R1+0x16d0], R160 ;  /* 0x0016d0a001007387 */ /* 0x000fe80000100800 */
[----:B------:R-:W-:Y:S01]  /*6f780*/  STL [R1+0x16cc], R161 ;  /* 0x0016cca101007387 */ /* 0x000fe20000100800 */
[----:B---3--:R-:W-:-:S03]  /*6f790*/  FMUL R19, R115, UR21 ;  /* 0x0000001573137c20 */ /* 0x008fc60008400000 */
[----:B------:R-:W3:Y:S01]  /*6f7a0*/  LDL.LU R115, [R1+0xccc] ;  /* 0x000ccc0001737983 */ /* 0x000ee20000300800 */
[----:B------:R-:W-:-:S13]  /*6f7b0*/  ISETP.LT.OR P6, PT, R27, 0x139, !P3 ;  /* 0x000001391b00780c */ /* 0x000fda0005fc1670 */
[----:B------:R-:W0:Y:S01]  /*6f7c0*/  @!P6 LDC.64 R20, c[0x0][0x5c0] ;  /* 0x00017000ff14eb82 */ /* 0x000e220000000a00 */
[----:B-1----:R-:W-:Y:S02]  /*6f7d0*/  @!P4 IADD3 R22, P0, R24, R22, RZ ;  /* 0x000000161816c210 */ /* 0x002fe40007f1e0ff */
[----:B------:R-:W-:-:S03]  /*6f7e0*/  F2FP.SATFINITE.E4M3.F32.PACK_AB_MERGE_C R19, RZ, R19, RZ ;  /* 0x00000013ff13723e */ /* 0x000fc600048070ff */
[----:B------:R-:W-:-:S05]  /*6f7f0*/  @!P4 IMAD.X R23, R25, 0x1, R23, P0 ;  /* 0x000000011917c824 */ /* 0x000fca00000e0617 */
[----:B------:R4:W-:Y:S01]  /*6f800*/  @!P4 STG.E.U8 desc[UR22][R22.64+0x11], R19 ;  /* 0x000011131600c986 */ /* 0x0009e2000c101116 */
[----:B------:R-:W-:Y:S02]  /*6f810*/  LOP3.LUT R14, R14, 0x7fffffff, RZ, 0xc0, !PT ;  /* 0x7fffffff0e0e7812 */ /* 0x000fe400078ec0ff */
[----:B0-----:R-:W-:-:S04]  /*6f820*/  @!P6 IADD3 R24, P4, P5, R16, R20, R5 ;  /* 0x000000141018e210 */ /* 0x001fc80007d9e005 */
[----:B------:R-:W-:Y:S02]  /*6f830*/  @!P6 IADD3.X R25, R29, R21, R4, P4, P5 ;  /* 0x000000151d19e210 */ /* 0x000fe400027ea404 */
[----:B------:R-:W-:-:S03]  /*6f840*/  @P6 LOP3.LUT R14, R14, 0x80000000, RZ, 0xfc, !PT ;  /* 0x800000000e0e6812 */ /* 0x000fc600078efcff */
[----:B------:R-:W-:Y:S01]  /*6f850*/  @!P6 STL.64 [R1+0x50], R24 ;  /* 0x000050180100e387 */ /* 0x000fe20000100a00 */
[----:B------:R-:W-:-:S13]  /*6f860*/  ISETP.LT.OR P6, PT, R27, 0x13a, !P3 ;  /* 0x0000013a1b00780c */ /* 0x000fda0005fc1670 */
[----:B------:R-:W0:Y:S01]  /*6f870*/  @!P6 LDC.64 R20, c[0x0][0x5c0] ;  /* 0x00017000ff14eb82 */ /* 0x000e220000000a00 */
[----:B------:R-:W-:Y:S01]  /*6f880*/  LOP3.LUT P0, RZ, R17, 0x80000, RZ, 0xc0, !PT ;  /* 0x0008000011ff7812 */ /* 0x000fe2000780c0ff */
[----:B----4-:R-:W-:-:S05]  /*6f890*/  FMUL R19, R114, UR21 ;  /* 0x0000001572137c20 */ /* 0x010fca0008400000 */
[----:B------:R-:W-:-:S07]  /*6f8a0*/  F2FP.SATFINITE.E4M3.F32.PACK_AB_MERGE_C R19, RZ, R19, RZ ;  /* 0x00000013ff13723e */ /* 0x000fce00048070ff */
[----:B------:R2:W-:Y:S01]  /*6f8b0*/  @!P0 STG.E.U8 desc[UR22][R166.64+0x18], R19 ;  /* 0x00001813a6008986 */ /* 0x0005e2000c101116 */
[----:B0-----:R-:W-:-:S04]  /*6f8c0*/  @!P6 IADD3 R22, P4, P5, R16, R20, R5 ;  /* 0x000000141016e210 */ /* 0x001fc80007d9e005 */
[----:B------:R-:W-:-:S05]  /*6f8d0*/  @!P6 IADD3.X R23, R29, R21, R4, P4, P5 ;  /* 0x000000151d17e210 */ /* 0x000fca00027ea404 */
[----:B------:R0:W-:Y:S01]  /*6f8e0*/  @!P6 STL.64 [R1+0x70], R22 ;  /* 0x000070160100e387 */ /* 0x0001e20000100a00 */
[----:B------:R-:W-:-:S13]  /*6f8f0*/  ISETP.LT.OR P0, PT, R27, 0x141, !P3 ;  /* 0x000001411b00780c */ /* 0x000fda0005f01670 */
[----:B------:R-:W0:Y:S01]  /*6f900*/  @!P0 LDC.64 R20, c[0x0][0x5c0] ;  /* 0x00017000ff148b82 */ /* 0x000e220000000a00 */
[----:B--2---:R-:W-:Y:S02]  /*6f910*/  FMUL R19, R28, UR21 ;  /* 0x000000151c137c20 */ /* 0x004fe40008400000 */
[----:B------:R-:W2:Y:S01]  /*6f920*/  LDL.LU R28, [R1+0xcd0] ;  /* 0x000cd000011c7983 */ /* 0x000ea20000300800 */
[----:B------:R-:W-:Y:S02]  /*6f930*/  LOP3.LUT R18, R18, 0xfffffffe, RZ, 0xc0, !PT ;  /* 0xfffffffe12127812 */ /* 0x000fe400078ec0ff */
[----:B0-----:R-:W-:Y:S02]  /*6f940*/  @!P0 IADD3 R22, P4, P5, R16, R20, R5 ;  /* 0x0000001410168210 */ /* 0x001fe40007d9e005 */
[----:B------:R-:W-:Y:S02]  /*6f950*/  @P1 LOP3.LUT R18, R18, 0x1, RZ, 0xfc, !PT ;  /* 0x0000000112121812 */ /* 0x000fe400078efcff */
[----:B------:R-:W-:-:S02]  /*6f960*/  LOP3.LUT P1, RZ, R17, 0x100000, RZ, 0xc0, !PT ;  /* 0x0010000011ff7812 */ /* 0x000fc4000782c0ff */
        /* <DEDUP_REMOVED lines=12> */
[----:B0-----:R-:W-:Y:S01]  /*6fa30*/  @!P5 IADD3 R20, P4, R19, R20, RZ ;  /* 0x000000141314d210 */ /* 0x001fe20007f9e0ff */
[----:B---3--:R-:W-:Y:S02]  /*6fa40*/  FMUL R19, R115, UR21 ;  /* 0x0000001573137c20 */ /* 0x008fe40008400000 */
[----:B------:R-:W3:Y:S01]  /*6fa50*/  LDL.LU R115, [R1+0xcd8] ;  /* 0x000cd80001737983 */ /* 0x000ee20000300800 */
[----:B------:R-:W-:-:S04]  /*6fa60*/  LOP3.LUT R14, R14, 0xefffffff, RZ, 0xc0, !PT ;  /* 0xefffffff0e0e7812 */ /* 0x000fc800078ec0ff */
[----:B------:R-:W-:Y:S02]  /*6fa70*/  @P0 LOP3.LUT R14, R14, 0x10000000, RZ, 0xfc, !PT ;  /* 0x100000000e0e0812 */ /* 0x000fe400078efcff */
[----:B------:R-:W-:Y:S02]  /*6fa80*/  LOP3.LUT P0, RZ, R9, 0x80, RZ, 0xc0, !PT ;  /* 0x0000008009ff7812 */ /* 0x000fe4000780c0ff */
[----:B------:R-:W-:Y:S01]  /*6fa90*/  LOP3.LUT R17, R17, 0xfffdffff, RZ, 0xc0, !PT ;  /* 0xfffdffff11117812 */ /* 0x000fe200078ec0ff */
[----:B------:R-:W-:Y:S01]  /*6faa0*/  @!P5 IMAD.X R21, R22, 0x1, R21, P4 ;  /* 0x000000011615d824 */ /* 0x000fe200020e0615 */
[----:B------:R-:W-:-:S09]  /*6fab0*/  ISETP.LT.OR P4, PT, R27, 0x1a, !P1 ;  /* 0x0000001a1b00780c */ /* 0x000fd20004f81670 */
[----:B------:R-:W-:-:S04]  /*6fac0*/  @P0 LOP3.LUT R17, R17, 0x20000, RZ, 0xfc, !PT ;  /* 0x0002000011110812 */ /* 0x000fc800078efcff */
[----:B------:R-:W-:Y:S01]  /*6fad0*/  LOP3.LUT R17, R17, 0xfffbffff, RZ, 0xc0, !PT ;  /* 0xfffbffff11117812 */ /* 0x000fe200078ec0ff */
[----:B------:R-:W0:Y:S03]  /*6fae0*/  @!P4 LDC.64 R22, c[0x0][0x5c0] ;  /* 0x00017000ff16cb82 */ /* 0x000e260000000a00 */
[----:B------:R-:W-:Y:S02]  /*6faf0*/  @P1 LOP3.LUT R17, R17, 0x40000, RZ, 0xfc, !PT ;  /* 0x0004000011111812 */ /* 0x000fe400078efcff */
[----:B------:R-:W-:Y:S02]  /*6fb00*/  ISETP.LT.OR P1, PT, R27, 0x142, !P3 ;  /* 0x000001421b00780c */ /* 0x000fe40005f21670 */
[----:B------:R-:W-:-:S05]  /*6fb10*/  F2FP.SATFINITE.E4M3.F32.PACK_AB_MERGE_C R19, RZ, R19, RZ ;  /* 0x00000013ff13723e */ /* 0x000fca00048070ff */
[----:B------:R1:W-:Y:S06]  /*6fb20*/  @!P5 STG.E.U8 desc[UR22][R20.64+0x18], R19 ;  /* 0x000018131400d986 */ /* 0x0003ec000c101116 */
[----:B-1----:R-:W1:Y:S01]  /*6fb30*/  @!P1 LDC.64 R20, c[0x0][0x5c0] ;  /* 0x00017000ff149b82 */ /* 0x002e620000000a00 */
[----:B------:R-:W-:-:S04]  /*6fb40*/  @!P4 IADD3 R24, P2, P6, R3, R16, R7 ;  /* 0x000000100318c210 */ /* 0x000fc80007e5e007 */
[----:B------:R-:W-:Y:S02]  /*6fb50*/  @!P4 IADD3.X R25, R2, R29, R6, P2, P6 ;  /* 0x0000001d0219c210 */ /* 0x000fe400017ec406 */
[----:B-1----:R-:W-:-:S04]  /*6fb60*/  @!P1 IADD3 R162, P5, P6, R16, R20, R5 ;  /* 0x0000001410a29210 */ /* 0x002fc80007ebe005 */
[----:B------:R-:W-:Y:S01]  /*6fb70*/  @!P1 IADD3.X R163, R29, R21, R4, P5, P6 ;  /* 0x000000151da39210 */ /* 0x000fe20002fec404 */
[----:B------:R-:W-:Y:S04]  /*6fb80*/  STL [R1+0x16c8], R162 ;  /* 0x0016c8a201007387 */ /* 0x000fe80000100800 */
[----:B------:R-:W-:Y:S01]  /*6fb90*/  STL [R1+0x16c4], R163 ;  /* 0x0016c4a301007387 */ /* 0x000fe20000100800 */
[----:B------:R-:W-:-:S13]  /*6fba0*/  ISETP.LT.OR P6, PT, R27, 0x149, !P3 ;  /* 0x000001491b00780c */ /* 0x000fda0005fc1670 */
[----:B------:R-:W1:Y:S01]  /*6fbb0*/  @!P6 LDC.64 R20, c[0x0][0x5c0] ;  /* 0x00017000ff14eb82 */ /* 0x000e620000000a00 */
[----:B--2---:R-:W-:Y:S02]  /*6fbc0*/  FMUL R19, R28, UR21 ;  /* 0x000000151c137c20 */ /* 0x004fe40008400000 */
[----:B------:R-:W2:Y:S01]  /*6fbd0*/  LDL.LU R28, [R1+0xcdc] ;  /* 0x000cdc00011c7983 */ /* 0x000ea20000300800 */
[----:B0-----:R-:W-:Y:S02]  /*6fbe0*/  @!P4 IADD3 R22, P0, R24, R22, RZ ;  /* 0x000000161816c210 */ /* 0x001fe40007f1e0ff */
[----:B------:R-:W-:-:S03]  /*6fbf0*/  F2FP.SATFINITE.E4M3.F32.PACK_AB_MERGE_C R19, RZ, R19, RZ ;  /* 0x00000013ff13723e */ /* 0x000fc600048070ff */
[----:B------:R-:W-:Y:S01]  /*6fc00*/  @!P4 IMAD.X R23, R25, 0x1, R23, P0 ;  /* 0x000000011917c824 */ /* 0x000fe200000e0617 */
[----:B------:R-:W-:-:S04]  /*6fc10*/  LOP3.LUT R14, R14, 0xfdffffff, RZ, 0xc0, !PT ;  /* 0xfdffffff0e0e7812 */ /* 0x000fc800078ec0ff */
[----:B------:R4:W-:Y:S01]  /*6fc20*/  @!P4 STG.E.U8 desc[UR22][R22.64+0x19], R19 ;  /* 0x000019131600c986 */ /* 0x0009e2000c101116 */
[----:B-1----:R-:W-:Y:S02]  /*6fc30*/  @!P6 IADD3 R24, P4, P5, R16, R20, R5 ;  /* 0x000000141018e210 */ /* 0x002fe40007d9e005 */
        /* <DEDUP_REMOVED lines=14> */
[----:B---3--:R-:W-:-:S03]  /*6fd20*/  FMUL R19, R115, UR21 ;  /* 0x0000001573137c20 */ /* 0x008fc60008400000 */
        /* <DEDUP_REMOVED lines=46> */
[----:B------:R-:W-:Y:S01]  /*70010*/  @!P4 IMAD.X R23, R25, 0x1, R23, P0 ;  /* 0x000000011917c824 */ /* 0x000fe200000e0617 */
[----:B------:R-:W-:-:S04]  /*70020*/  LOP3.LUT R14, R14, 0xfffbffff, RZ, 0xc0, !PT ;  /* 0xfffbffff0e0e7812 */ /* 0x000fc800078ec0ff */
[----:B------:R4:W-:Y:S01]  /*70030*/  @!P4 STG.E.U8 desc[UR22][R22.64+0x21], R19 ;  /* 0x000021131600c986 */ /* 0x0009e2000c101116 */
[----:B------:R-:W-:-:S04]  /*70040*/  @P1 LOP3.LUT R14, R14, 0x40000, RZ, 0xfc, !PT ;  /* 0x000400000e0e1812 */ /* 0x000fc800078efcff */
        /* <DEDUP_REMOVED lines=18> */
[----:B0-----:R-:W-:Y:S02]  /*70170*/  @!P0 IADD3 R22, P4, P5, R16, R20, R5 ;  /* 0x0000001410168210 */ /* 0x001fe40007d9e005 */
[----:B------:R-:W-:Y:S02]  /*70180*/  LOP3.LUT P1, RZ, R17, 0x10000, RZ, 0xc0, !PT ;  /* 0x0001000011ff7812 */ /* 0x000fe4000782c0ff */
[----:B------:R-:W-:Y:S02]  /*70190*/  @!P0 IADD3.X R23, R29, R21, R4, P4, P5 ;  /* 0x000000151d178210 */ /* 0x000fe400027ea404 */
[----:B------:R-:W-:-:S02]  /*701a0*/  ISETP.LT.OR P5, PT, R27, 0x29, !P1 ;  /* 0x000000291b00780c */ /* 0x000fc40004fa1670 */
        /* <DEDUP_REMOVED lines=466> */
[----:B--2---:R-:W-:Y:S02]  /*71ed0*/  FMUL R19, R28, UR21 ;  /* 0x000000151c137c20 */ /* 0x004fe40008400000 */
[----:B------:R-:W2:Y:S01]  /*71ee0*/  LDL.LU R28, [R1+0xd68] ;  /* 0x000d6800011c7983 */ /* 0x000ea20000300800 */
[----:B------:R-:W-:Y:S01]  /*71ef0*/  LOP3.LUT R17, R17, 0xfffffffe, RZ, 0xc0, !PT ;  /* 0xfffffffe11117812 */ /* 0x000fe200078ec0ff */
[----:B------:R-:W-:Y:S01]  /*71f00*/  @!P5 IMAD.X R21, R22, 0x1, R21, P4 ;  /* 0x000000011615d824 */ /* 0x000fe200020e0615 */
[----:B------:R-:W-:Y:S02]  /*71f10*/  ISETP.LT.OR P4, PT, R27, 0x62, !P1 ;  /* 0x000000621b00780c */ /* 0x000fe40004f81670 */
[----:B------:R-:W-:-:S02]  /*71f20*/  @P1 LOP3.LUT R17, R17, 0x1, RZ, 0xfc, !PT ;  /* 0x0000000111111812 */ /* 0x000fc400078efcff */
[----:B------:R-:W-:Y:S02]  /*71f30*/  ISETP.LT.OR P1, PT, R27, 0x1d2, !P3 ;  /* 0x000001d21b00780c */ /* 0x000fe40005f21670 */
[----:B------:R-:W-:-:S05]  /*71f40*/  F2FP.SATFINITE.E4M3.F32.PACK_AB_MERGE_C R19, RZ, R19, RZ ;  /* 0x00000013ff13723e */ /* 0x000fca00048070ff */
[----:B------:R0:W-:Y:S01]  /*71f50*/  @!P5 STG.E.U8 desc[UR22][R20.64+0x60], R19 ;  /* 0x000060131400d986 */ /* 0x0001e2000c101116 */
[----:B------:R-:W-:Y:S01]  /*71f60*/  LOP3.LUT R11, R11, 0xffffffdf, RZ, 0xc0, !PT ;  /* 0xffffffdf0b0b7812 */ /* 0x000fe200078ec0ff */
[----:B------:R-:W1:Y:S08]  /*71f70*/  @!P4 LDC.64 R22, c[0x0][0x5c0] ;  /* 0x00017000ff16cb82 */ /* 0x000e700000000a00 */
[----:B0-----:R-:W0:Y:S01]  /*71f80*/  @!P1 LDC.64 R20, c[0x0][0x5c0] ;  /* 0x00017000ff149b82 */ /* 0x001e220000000a00 */
[----:B------:R-:W-:-:S02]  /*71f90*/  @!P4 IADD3 R24, P2, P6, R3, R16, R7 ;  /* 0x000000100318c210 */ /* 0x000fc40007e5e007 */
[----:B------:R-:W-:Y:S02]  /*71fa0*/  @P0 LOP3.LUT R11, R11, 0x20, RZ, 0xfc, !PT ;  /* 0x000000200b0b0812 */ /* 0x000fe400078efcff */
[----:B------:R-:W-:Y:S02]  /*71fb0*/  @!P4 IADD3.X R25, R2, R29, R6, P2, P6 ;  /* 0x0000001d0219c210 */ /* 0x000fe400017ec406 */
[----:B------:R-:W-:-:S04]  /*71fc0*/  LOP3.LUT R11, R11, 0xffffffef, RZ, 0xc0, !PT ;  /* 0xffffffef0b0b7812 */ /* 0x000fc800078ec0ff */
[----:B------:R-:W-:Y:S02]  /*71fd0*/  @P1 LOP3.LUT R11, R11, 0x10, RZ, 0xfc, !PT ;  /* 0x000000100b0b1812 */ /* 0x000fe400078efcff */
[----:B0-----:R-:W-:-:S04]  /*71fe0*/  @!P1 IADD3 R184, P5, P6, R16, R20, R5 ;  /* 0x0000001410b89210 */ /* 0x001fc80007ebe005 */
[----:B------:R-:W-:Y:S01]  /*71ff0*/  @!P1 IADD3.X R185, R29, R21, R4, P5, P6 ;  /* 0x000000151db99210 */ /* 0x000fe20002fec404 */
[----:B------:R-:W-:Y:S01]  /*72000*/  STL [R1+0x166c], R184 ;  /* 0x00166cb801007387 */ /* 0x000fe20000100800 */
[----:B------:R-:W-:-:S03]  /*72010*/  LOP3.LUT P1, RZ, R17, 0x1, RZ, 0xc0, !PT ;  /* 0x0000000111ff7812 */ /* 0x000fc6000782c0ff */
[----:B------:R-:W-:Y:S01]  /*72020*/  STL [R1+0x1668], R185 ;  /* 0x001668b901007387 */ /* 0x000fe20000100800 */
[----:B------:R-:W-:Y:S02]  /*72030*/  ISETP.LT.OR P6, PT, R27, 0x1d9, !P3 ;  /* 0x000001d91b00780c */ /* 0x000fe40005fc1670 */
[----:B------:R-:W-:Y:S02]  /*72040*/  LOP3.LUT P0, RZ, R9, 0x10000, RZ, 0xc0, !PT ;  /* 0x0001000009ff7812 */ /* 0x000fe4000780c0ff */
[----:B------:R-:W-:-:S09]  /*72050*/  LOP3.LUT R15, R15, 0x7fffffff, RZ, 0xc0, !PT ;  /* 0x7fffffff0f0f7812 */ /* 0x000fd200078ec0ff */
[----:B------:R-:W0:Y:S01]  /*72060*/  @!P6 LDC.64 R20, c[0x0][0x5c0] ;  /* 0x00017000ff14eb82 */ /* 0x000e220000000a00 */
[----:B---3--:R-:W-:Y:S02]  /*72070*/  FMUL R17, R115, UR21 ;  /* 0x0000001573117c20 */ /* 0x008fe40008400000 */
[----:B------:R-:W3:Y:S01]  /*72080*/  LDL.LU R115, [R1+0xd6c] ;  /* 0x000d6c0001737983 */ /* 0x000ee20000300800 */
[----:B------:R-:W-:Y:S02]  /*72090*/  @P0 LOP3.LUT R15, R15, 0x80000000, RZ, 0xfc, !PT ;  /* 0x800000000f0f0812 */ /* 0x000fe400078efcff */
[----:B-1----:R-:W-:Y:S02]  /*720a0*/  @!P4 IADD3 R22, P0, R24, R22, RZ ;  /* 0x000000161816c210 */ /* 0x002fe40007f1e0ff */
[----:B------:R-:W-:-:S03]  /*720b0*/  F2FP.SATFINITE.E4M3.F32.PACK_AB_MERGE_C R17, RZ, R17, RZ ;  /* 0x00000011ff11723e */ /* 0x000fc600048070ff */
[----:B------:R-:W-:-:S05]  /*720c0*/  @!P4 IMAD.X R23, R25, 0x1, R23, P0 ;  /* 0x000000011917c824 */ /* 0x000fca00000e0617 */
[----:B------:R4:W-:Y:S01]  /*720d0*/  @!P4 STG.E.U8 desc[UR22][R22.64+0x61], R17 ;  /* 0x000061111600c986 */ /* 0x0009e2000c101116 */
[----:B0-----:R-:W-:Y:S02]  /*720e0*/  @!P6 IADD3 R24, P4, P5, R16, R20, R5 ;  /* 0x000000141018e210 */ /* 0x001fe40007d9e005 */
[----:B------:R-:W-:Y:S02]  /*720f0*/  LOP3.LUT R11, R11, 0xfffffff7, RZ, 0xc0, !PT ;  /* 0xfffffff70b0b7812 */ /* 0x000fe400078ec0ff */
[----:B------:R-:W-:Y:S02]  /*72100*/  @!P6 IADD3.X R25, R29, R21, R4, P4, P5 ;  /* 0x000000151d19e210 */ /* 0x000fe400027ea404 */
[----:B------:R-:W-:-:S03]  /*72110*/  @P6 LOP3.LUT R11, R11, 0x8, RZ, 0xfc, !PT ;  /* 0x000000080b0b6812 */ /* 0x000fc600078efcff */
[----:B------:R-:W-:Y:S01]  /*72120*/  @!P6 STL.64 [R1+0x1d8], R24 ;  /* 0x0001d8180100e387 */ /* 0x000fe20000100a00 */
[----:B------:R-:W-:-:S13]  /*72130*/  ISETP.LT.OR P6, PT, R27, 0x1da, !P3 ;  /* 0x000001da1b00780c */ /* 0x000fda0005fc1670 */
[----:B------:R-:W0:Y:S01]  /*72140*/  @!P6 LDC.64 R20, c[0x0][0x5c0] ;  /* 0x00017000ff14eb82 */ /* 0x000e220000000a00 */
[----:B------:R-:W-:Y:S01]  /*72150*/  LOP3.LUT P0, RZ, R15, 0x80000000, RZ, 0xc0, !PT ;  /* 0x800000000fff7812 */ /* 0x000fe2000780c0ff */
[----:B----4-:R-:W-:Y:S01]  /*72160*/  FMUL R17, R114, UR21 ;  /* 0x0000001572117c20 */ /* 0x010fe20008400000 */
[----:B0-----:R-:W-:-:S04]  /*72170*/  @!P6 IADD3 R22, P4, P5, R16, R20, R5 ;  /* 0x000000141016e210 */ /* 0x001fc80007d9e005 */
[----:B------:R-:W-:Y:S02]  /*72180*/  F2FP.SATFINITE.E4M3.F32.PACK_AB_MERGE_C R17, RZ, R17, RZ ;  /* 0x00000011ff11723e */ /* 0x000fe400048070ff */
[----:B------:R-:W-:-:S05]  /*72190*/  @!P6 IADD3.X R23, R29, R21, R4, P4, P5 ;  /* 0x000000151d17e210 */ /* 0x000fca00027ea404 */
[----:B------:R2:W-:Y:S04]  /*721a0*/  @!P0 STG.E.U8 desc[UR22][R186.64+0x68], R17 ;  /* 0x00006811ba008986 */ /* 0x0005e8000c101116 */
[----:B------:R0:W-:Y:S01]  /*721b0*/  @!P6 STL.64 [R1+0x1f8], R22 ;  /* 0x0001f8160100e387 */ /* 0x0001e20000100a00 */
[----:B------:R-:W-:-:S13]  /*721c0*/  ISETP.LT.OR P0, PT, R27, 0x1e1, !P3 ;  /* 0x000001e11b00780c */ /* 0x000fda0005f01670 */
[----:B------:R-:W0:Y:S01]  /*721d0*/  @!P0 LDC.64 R20, c[0x0][0x5c0] ;  /* 0x00017000ff148b82 */ /* 0x000e220000000a00 */
[----:B--2---:R-:W-:Y:S02]  /*721e0*/  FMUL R17, R28, UR21 ;  /* 0x000000151c117c20 */ /* 0x004fe40008400000 */
[----:B------:R-:W2:Y:S01]  /*721f0*/  LDL.LU R28, [R1+0xd70] ;  /* 0x000d7000011c7983 */ /* 0x000ea20000300800 */
        /* <DEDUP_REMOVED lines=8> */
[----:B------:R-:W-:-:S03]  /*72280*/  @P6 LOP3.LUT R11, R11, 0x4, RZ, 0xfc, !PT ;  /* 0x000000040b0b6812 */ /* 0x000fc600078efcff */
[----:B------:R4:W-:Y:S01]  /*72290*/  @!P0 STL.64 [R1+0x278], R22 ;  /* 0x0002781601008387 */ /* 0x0009e20000100a00 */
[----:B-1----:R-:W-:-:S04]  /*722a0*/  @!P5 IADD3 R17, P4, P6, R3, R16, R7 ;  /* 0x000000100311d210 */ /* 0x002fc80007e9e007 */
[----:B------:R-:W-:Y:S02]  /*722b0*/  @!P5 IADD3.X R19, R2, R29, R6, P4, P6 ;  /* 0x0000001d0213d210 */ /* 0x000fe400027ec406 */
[----:B0-----:R-:W-:Y:S01]  /*722c0*/  @!P5 IADD3 R20, P4, R17, R20, RZ ;  /* 0x000000141114d210 */ /* 0x001fe20007f9e0ff */
[----:B---3--:R-:W-:Y:S02]  /*722d0*/  FMUL R17, R115, UR21 ;  /* 0x0000001573117c20 */ /* 0x008fe40008400000 */
[----:B------:R-:W3:Y:S01]  /*722e0*/  LDL.LU R115, [R1+0xd74] ;  /* 0x000d740001737983 */ /* 0x000ee20000300800 */
[----:B------:R-:W-:Y:S02]  /*722f0*/  LOP3.LUT R11, R11, 0xfffffffd, RZ, 0xc0, !PT ;  /* 0xfffffffd0b0b7812 */ /* 0x000fe400078ec0ff */
[----:B------:R-:W-:Y:S01]  /*72300*/  LOP3.LUT R15, R15, 0xdfffffff, RZ, 0xc0, !PT ;  /* 0xdfffffff0f0f7812 */ /* 0x000fe200078ec0ff */
[----:B------:R-:W-:Y:S01]  /*72310*/  @!P5 IMAD.X R21, R19, 0x1, R21, P4 ;  /* 0x000000011315d824 */ /* 0x000fe200020e0615 */
[----:B------:R-:W-:Y:S01]  /*72320*/  @P0 LOP3.LUT R11, R11, 0x2, RZ, 0xfc, !PT ;  /* 0x000000020b0b0812 */ /* 0x000fe200078efcff */
[----:B------:R-:W3:Y:S01]  /*72330*/  LDL.LU R114, [R1+0xd78] ;  /* 0x000d780001727983 */ /* 0x000ee20000300800 */
[----:B------:R-:W-:-:S02]  /*72340*/  LOP3.LUT P0, RZ, R9, 0x20000, RZ, 0xc0, !PT ;  /* 0x0002000009ff7812 */ /* 0x000fc4000780c0ff */
[----:B------:R-:W-:-:S11]  /*72350*/  ISETP.LT.OR P4, PT, R27, 0x6a, !P1 ;  /* 0x0000006a1b00780c */ /* 0x000fd60004f81670 */
[----:B------:R-:W-:Y:S02]  /*72360*/  @P0 LOP3.LUT R15, R15, 0x20000000, RZ, 0xfc, !PT ;  /* 0x200000000f0f0812 */ /* 0x000fe400078efcff */
[----:B------:R-:W-:Y:S01]  /*72370*/  F2FP.SATFINITE.E4M3.F32.PACK_AB_MERGE_C R17, RZ, R17, RZ ;  /* 0x00000011ff11723e */ /* 0x000fe200048070ff */
[----:B----4-:R-:W0:Y:S01]  /*72380*/  @!P4 LDC.64 R22, c[0x0][0x5c0] ;  /* 0x00017000ff16cb82 */ /* 0x010e220000000a00 */
[----:B------:R-:W-:-:S04]  /*72390*/  LOP3.LUT R15, R15, 0xbfffffff, RZ, 0xc0, !PT ;  /* 0xbfffffff0f0f7812 */ /* 0x000fc800078ec0ff */
[----:B------:R-:W-:Y:S02]  /*723a0*/  @P1 LOP3.LUT R15, R15, 0x40000000, RZ, 0xfc, !PT ;  /* 0x400000000f0f1812 */ /* 0x000fe400078efcff */
[----:B------:R-:W-:Y:S01]  /*723b0*/  ISETP.LT.OR P1, PT, R27, 0x1e2, !P3 ;  /* 0x000001e21b00780c */ /* 0x000fe20005f21670 */
[----:B------:R1:W-:-:S12]  /*723c0*/  @!P5 STG.E.U8 desc[UR22][R20.64+0x68], R17 ;  /* 0x000068111400d986 */ /* 0x0003d8000c101116 */
        /* <DEDUP_REMOVED lines=13> */
[----:B------:R-:W-:-:S05]  /*724a0*/  @!P4 IMAD.X R23, R24, 0x1, R23, P0 ;  /* 0x000000011817c824 */ /* 0x000fca00000e0617 */
[----:B------:R3:W-:Y:S01]  /*724b0*/  @!P4 STG.E.U8 desc[UR22][R22.64+0x69], R17 ;  /* 0x000069111600c986 */ /* 0x0007e2000c101116 */
[----:B-1----:R-:W-:Y:S02]  /*724c0*/  @!P6 IADD3 R24, P4, P5, R16, R20, R5 ;  /* 0x000000141018e210 */ /* 0x002fe40007d9e005 */
[----:B------:R-:W-:Y:S02]  /*724d0*/  LOP3.LUT R13, R13, 0x7fffffff, RZ, 0xc0, !PT ;  /* 0x7fffffff0d0d7812 */ /* 0x000fe400078ec0ff */
[----:B------:R-:W-:Y:S02]  /*724e0*/  @!P6 IADD3.X R25, R29, R21, R4, P4, P5 ;  /* 0x000000151d19e210 */ /* 0x000fe400027ea404 */
[----:B------:R-:W-:-:S03]  /*724f0*/  @P6 LOP3.LUT R13, R13, 0x80000000, RZ, 0xfc, !PT ;  /* 0x800000000d0d6812 */ /* 0x000fc600078efcff */
[----:B------:R-:W-:Y:S01]  /*72500*/  @!P6 STL.64 [R1+0x208], R24 ;  /* 0x000208180100e387 */ /* 0x000fe20000100a00 */
[----:B------:R-:W-:Y:S02]  /*72510*/  ISETP.LT.OR P6, PT, R27, 0x1ea, !P3 ;  /* 0x000001ea1b00780c */ /* 0x000fe40005fc1670 */
[----:B------:R-:W-:-:S11]  /*72520*/  LOP3.LUT P0, RZ, R15, 0x20000000, RZ, 0xc0, !PT ;  /* 0x200000000fff7812 */ /* 0x000fd6000780c0ff */
[----:B------:R-:W0:Y:S01]  /*72530*/  @!P6 LDC.64 R20, c[0x0][0x5c0] ;  /* 0x00017000ff14eb82 */ /* 0x000e220000000a00 */
[----:B---3--:R-:W-:Y:S02]  /*72540*/  FMUL R17, R115, UR21 ;  /* 0x0000001573117c20 */ /* 0x008fe40008400000 */
[----:B------:R-:W3:Y:S03]  /*72550*/  LDL.LU R115, [R1+0xd80] ;  /* 0x000d800001737983 */ /* 0x000ee60000300800 */
[----:B------:R-:W-:-:S05]  /*72560*/  F2FP.SATFINITE.E4M3.F32.PACK_AB_MERGE_C R17, RZ, R17, RZ ;  /* 0x00000011ff11723e */ /* 0x000fca00048070ff */
[----:B------:R1:W-:Y:S01]  /*72570*/  @!P0 STG.E.U8 desc[UR22][R188.64+0x70], R17 ;  /* 0x00007011bc008986 */ /* 0x0003e2000c101116 */
[----:B------:R-:W-:Y:S02]  /*72580*/  ISETP.LT.OR P0, PT, R27, 0x1f1, !P3 ;  /* 0x000001f11b00780c */ /* 0x000fe40005f01670 */
[----:B0-----:R-:W-:-:S04]  /*72590*/  @!P6 IADD3 R22, P4, P5, R16, R20, R5 ;  /* 0x000000141016e210 */ /* 0x001fc80007d9e005 */
[----:B------:R-:W-:-:S07]  /*725a0*/  @!P6 IADD3.X R23, R29, R21, R4, P4, P5 ;  /* 0x000000151d17e210 */ /* 0x000fce00027ea404 */
[----:B------:R-:W0:Y:S01]  /*725b0*/  @!P0 LDC.64 R20, c[0x0][0x5c0] ;  /* 0x00017000ff148b82 */ /* 0x000e220000000a00 */
[----:B------:R0:W-:Y:S01]  /*725c0*/  @!P6 STL.64 [R1+0x218], R22 ;  /* 0x000218160100e387 */ /* 0x0001e20000100a00 */
[----:B-1----:R-:W-:Y:S01]  /*725d0*/  FMUL R17, R114, UR21 ;  /* 0x0000001572117c20 */ /* 0x002fe20008400000 */
[----:B------:R-:W-:-:S04]  /*725e0*/  LOP3.LUT R11, R11, 0xfffffffe, RZ, 0xc0, !PT ;  /* 0xfffffffe0b0b7812 */ /* 0x000fc800078ec0ff */
[----:B------:R-:W-:Y:S02]  /*725f0*/  @P1 LOP3.LUT R11, R11, 0x1, RZ, 0xfc, !PT ;  /* 0x000000010b0b1812 */ /* 0x000fe400078efcff */
[----:B0-----:R-:W-:-:S04]  /*72600*/  @!P0 IADD3 R22, P4, P5, R16, R20, R5 ;  /* 0x0000001410168210 */ /* 0x001fc80007d9e005 */
[----:B------:R-:W-:-:S05]  /*72610*/  @!P0 IADD3.X R23, R29, R21, R4, P4, P5 ;  /* 0x000000151d178210 */ /* 0x000fca00027ea404 */
[----:B------:R-:W-:Y:S04]  /*72620*/  @!P0 STL.64 [R1+0x290], R22 ;  /* 0x0002901601008387 */ /* 0x000fe80000100a00 */
[----:B------:R-:W4:Y:S01]  /*72630*/  LDL.LU R114, [R1+0xd84] ;  /* 0x000d840001727983 */ /* 0x000f220000300800 */
[----:B------:R-:W-:-:S04]  /*72640*/  LOP3.LUT P1, RZ, R15, 0x40000000, RZ, 0xc0, !PT ;  /* 0x400000000fff7812 */ /* 0x000fc8000782c0ff */
[----:B------:R-:W-:Y:S02]  /*72650*/  ISETP.LT.OR P5, PT, R27, 0x71, !P1 ;  /* 0x000000711b00780c */ /* 0x000fe40004fa1670 */
[----:B------:R-:W-:-:S11]  /*72660*/  LOP3.LUT P2, RZ, R8, 0x100, RZ, 0xc0, !PT ;  /* 0x0000010008ff7812 */ /* 0x000fd6000784c0ff */
[----:B------:R-:W0:Y:S01]  /*72670*/  @!P5 LDC.64 R20, c[0x0][0x5c0] ;  /* 0x00017000ff14db82 */ /* 0x000e220000000a00 */
[----:B------:R-:W-:Y:S02]  /*72680*/  F2FP.SATFINITE.E4M3.F32.PACK_AB_MERGE_C R17, RZ, R17, RZ ;  /* 0x00000011ff11723e */ /* 0x000fe400048070ff */
[----:B------:R-:W-:-:S03]  /*72690*/  LOP3.LUT R13, R13, 0xbfffffff, RZ, 0xc0, !PT ;  /* 0xbfffffff0d0d7812 */ /* 0x000fc600078ec0ff */
[----:B------:R1:W-:Y:S01]  /*726a0*/  @!P2 STG.E.U8 desc[UR22][R66.64+0x71], R17 ;  /* 0x000071114200a986 */ /* 0x0003e2000c101116 */
[----:B------:R-:W-:Y:S02]  /*726b0*/  @P6 LOP3.LUT R13, R13, 0x40000000, RZ, 0xfc, !PT ;  /* 0x400000000d0d6812 */ /* 0x000fe400078efcff */
[----:B-1----:R-:W-:-:S04]  /*726c0*/  @!P5 IADD3 R17, P4, P6, R3, R16, R7 ;  /* 0x000000100311d210 */ /* 0x002fc80007e9e007 */
[----:B------:R-:W-:Y:S02]  /*726d0*/  @!P5 IADD3.X R19, R2, R29, R6, P4, P6 ;  /* 0x0000001d0213d210 */ /* 0x000fe400027ec406 */
[----:B0-----:R-:W-:Y:S01]  /*726e0*/  @!P5 IADD3 R20, P4, R17, R20, RZ ;  /* 0x000000141114d210 */ /* 0x001fe20007f9e0ff */
[----:B--2---:R-:W-:Y:S02]  /*726f0*/  FMUL R17, R28, UR21 ;  /* 0x000000151c117c20 */ /* 0x004fe40008400000 */
[----:B------:R-:W2:Y:S01]  /*72700*/  LDL.LU R28, [R1+0xd88] ;  /* 0x000d8800011c7983 */ /* 0x000ea20000300800 */
[----:B------:R-:W-:Y:S01]  /*72710*/  ISETP.LT.OR P2, PT, R27, 0x1f2, !P3 ;  /* 0x000001f21b00780c */ /* 0x000fe20005f41670 */
[----:B------:R-:W-:Y:S01]  /*72720*/  @!P5 IMAD.X R21, R19, 0x1, R21, P4 ;  /* 0x000000011315d824 */ /* 0x000fe200020e0615 */
[----:B------:R-:W-:-:S05]  /*72730*/  F2FP.SATFINITE.E4M3.F32.PACK_AB_MERGE_C R17, RZ, R17, RZ ;  /* 0x00000011ff11723e */ /* 0x000fca00048070ff */
[----:B------:R0:W-:Y:S01]  /*72740*/  @!P5 STG.E.U8 desc[UR22][R20.64+0x70], R17 ;  /* 0x000070111400d986 */ /* 0x0001e2000c101116 */
[----:B------:R-:W-:-:S05]  /*72750*/  ISETP.LT.OR P4, PT, R27, 0x72, !P1 ;  /* 0x000000721b00780c */ /* 0x000fca0004f81670 */
[----:B0-----:R-:W0:Y:S01]  /*72760*/  @!P2 LDC.64 R20, c[0x0][0x5c0] ;  /* 0x00017000ff14ab82 */ /* 0x001e220000000a00 */
[----:B------:R-:W-:-:S04]  /*72770*/  LOP3.LUT R13, R13, 0xdfffffff, RZ, 0xc0, !PT ;  /* 0xdfffffff0d0d7812 */ /* 0x000fc800078ec0ff */
[----:B------:R-:W-:-:S03]  /*72780*/  @P0 LOP3.LUT R13, R13, 0x20000000, RZ, 0xfc, !PT ;  /* 0x200000000d0d0812 */ /* 0x000fc600078efcff */
[----:B------:R-:W-:Y:S01]  /*72790*/  @!P4 IADD3 R19, P0, P6, R3, R16, R7 ;  /* 0x000000100313c210 */ /* 0x000fe20007e1e007 */
[----:B------:R-:W1:Y:S03]  /*727a0*/  @!P4 LDC.64 R22, c[0x0][0x5c0] ;  /* 0x00017000ff16cb82 */ /* 0x000e660000000a00 */
[----:B------:R-:W-:Y:S02]  /*727b0*/  @!P4 IADD3.X R24, R2, R29, R6, P0, P6 ;  /* 0x0000001d0218c210 */ /* 0x000fe400007ec406 */
[----:B0-----:R-:W-:-:S04]  /*727c0*/  @!P2 IADD3 R30, P5, P6, R16, R20, R5 ;  /* 0x00000014101ea210 */ /* 0x001fc80007ebe005 */
[----:B------:R-:W-:-:S05]  /*727d0*/  @!P2 IADD3.X R31, R29, R21, R4, P5, P6 ;  /* 0x000000151d1fa210 */ /* 0x000fca0002fec404 */
[----:B------:R-:W-:Y:S01]  /*727e0*/  @!P2 STL.64 [R1+0x1d0], R30 ;  /* 0x0001d01e0100a387 */ /* 0x000fe20000100a00 */
[----:B-1----:R-:W-:-:S05]  /*727f0*/  @!P4 IADD3 R22, P0, R19, R22, RZ ;  /* 0x000000161316c210 */ /* 0x002fca0007f1e0ff */
[----:B------:R-:W-:Y:S01]  /*72800*/  @!P4 IMAD.X R23, R24, 0x1, R23, P0 ;  /* 0x000000011817c824 */ /* 0x000fe200000e0617 */
[----:B------:R-:W-:Y:S01]  /*72810*/  ISETP.LT.OR P0, PT, R27, 0x1f9, !P3 ;  /* 0x000001f91b00780c */ /* 0x000fe20005f01670 */
[----:B---3--:R-:W-:-:S12]  /*72820*/  FMUL R17, R115, UR21 ;  /* 0x0000001573117c20 */ /* 0x008fd80008400000 */
[----:B------:R-:W0:Y:S01]  /*72830*/  @!P0 LDC.64 R20, c[0x0][0x5c0] ;  /* 0x00017000ff148b82 */ /* 0x000e220000000a00 */
[----:B------:R-:W3:Y:S01]  /*72840*/  LDL.LU R115, [R1+0xd8c] ;  /* 0x000d8c0001737983 */ /* 0x000ee20000300800 */
[----:B------:R-:W-:-:S04]  /*72850*/  LOP3.LUT R13, R13, 0xefffffff, RZ, 0xc0, !PT ;  /* 0xefffffff0d0d7812 */ /* 0x000fc800078ec0ff */
[----:B------:R-:W-:Y:S02]  /*72860*/  @P2 LOP3.LUT R13, R13, 0x10000000, RZ, 0xfc, !PT ;  /* 0x100000000d0d2812 */ /* 0x000fe400078efcff */
[----:B------:R-:W-:Y:S02]  /*72870*/  ISETP.LT.OR P6, PT, R27, 0x1fa, !P3 ;  /* 0x000001fa1b00780c */ /* 0x000fe40005fc1670 */
[----:B------:R-:W-:Y:S02]  /*72880*/  LOP3.LUT R13, R13, 0xf7ffffff, RZ, 0xc0, !PT ;  /* 0xf7ffffff0d0d7812 */ /* 0x000fe400078ec0ff */
[----:B------:R-:W-:Y:S02]  /*72890*/  F2FP.SATFINITE.E4M3.F32.PACK_AB_MERGE_C R17, RZ, R17, RZ ;  /* 0x00000011ff11723e */ /* 0x000fe400048070ff */
[----:B------:R-:W-:-:S03]  /*728a0*/  @P0 LOP3.LUT R13, R13, 0x8000000, RZ, 0xfc, !PT ;  /* 0x080000000d0d0812 */ /* 0x000fc600078efcff */
[----:B------:R4:W-:Y:S01]  /*728b0*/  @!P4 STG.E.U8 desc[UR22][R22.64+0x71], R17 ;  /* 0x000071111600c986 */ /* 0x0009e2000c101116 */
[----:B------:R-:W-:Y:S02]  /*728c0*/  LOP3.LUT R13, R13, 0xfbffffff, RZ, 0xc0, !PT ;  /* 0xfbffffff0d0d7812 */ /* 0x000fe400078ec0ff */
[----:B0-----:R-:W-:Y:S02]  /*728d0*/  @!P0 IADD3 R24, P4, P5, R16, R20, R5 ;  /* 0x0000001410188210 */ /* 0x001fe40007d9e005 */
[----:B------:R-:W-:Y:S02]  /*728e0*/  @P6 LOP3.LUT R13, R13, 0x4000000, RZ, 0xfc, !PT ;  /* 0x040000000d0d6812 */ /* 0x000fe400078efcff */
[----:B------:R-:W-:Y:S02]  /*728f0*/  @!P0 IADD3.X R25, R29, R21, R4, P4, P5 ;  /* 0x000000151d198210 */ /* 0x000fe400027ea404 */
[----:B------:R-:W0:Y:S03]  /*72900*/  @!P6 LDC.64 R20, c[0x0][0x5c0] ;  /* 0x00017000ff14eb82 */ /* 0x000e260000000a00 */
[----:B------:R-:W-:Y:S04]  /*72910*/  @!P0 STL.64 [R1+0x230], R24 ;  /* 0x0002301801008387 */ /* 0x000fe80000100a00 */
[----:B------:R-:W-:Y:S01]  /*72920*/  STL [R1+0x1658], R13 ;  /* 0x0016580d01007387 */ /* 0x000fe20000100800 */
[----:B----4-:R-:W-:-:S03]  /*72930*/  FMUL R17, R114, UR21 ;  /* 0x0000001572117c20 */ /* 0x010fc60008400000 */
[----:B------:R-:W4:Y:S01]  /*72940*/  LDL.LU R114, [R1+0xd90] ;  /* 0x000d900001727983 */ /* 0x000f220000300800 */
[----:B------:R-:W-:-:S04]  /*72950*/  LOP3.LUT P2, RZ, R15, 0x10000000, RZ, 0xc0, !PT ;  /* 0x100000000fff7812 */ /* 0x000fc8000784c0ff */
[----:B------:R-:W-:Y:S02]  /*72960*/  ISETP.LT.OR P0, PT, R27, 0x79, !P2 ;  /* 0x000000791b00780c */ /* 0x000fe40005701670 */
[----:B0-----:R-:W-:Y:S02]  /*72970*/  @!P6 IADD3 R22, P3, P4, R16, R20, R5 ;  /* 0x000000141016e210 */ /* 0x001fe40007c7e005 */
[----:B------:R-:W-:Y:S02]  /*72980*/  F2FP.SATFINITE.E4M3.F32.PACK_AB_MERGE_C R17, RZ, R17, RZ ;  /* 0x00000011ff11723e */ /* 0x000fe400048070ff */
[----:B------:R-:W-:-:S05]  /*72990*/  @!P6 IADD3.X R23, R29, R21, R4, P3, P4 ;  /* 0x000000151d17e210 */ /* 0x000fca0001fe8404 */
[----:B------:R-:W-:Y:S04]  /*729a0*/  @!P6 STL.64 [R1+0x240], R22 ;  /* 0x000240160100e387 */ /* 0x000fe80000100a00 */
[----:B------:R2:W-:Y:S01]  /*729b0*/  @!P0 STG.E.U8 desc[UR22][R190.64+0x78], R17 ;  /* 0x00007811be008986 */ /* 0x0005e2000c101116 */
[----:B------:R-:W-:-:S13]  /*729c0*/  ISETP.LT.OR P5, PT, R27, 0x101, !P2 ;  /* 0x000001011b00780c */ /* 0x000fda00057a1670 */
[----:B------:R-:W0:Y:S01]  /*729d0*/  @!P5 LDC.64 R20, c[0x0][0x5c0] ;  /* 0x00017000ff14db82 */ /* 0x000e220000000a00 */
[----:B--2---:R-:W-:Y:S02]  /*729e0*/  FMUL R17, R28, UR21 ;  /* 0x000000151c117c20 */ /* 0x004fe40008400000 */
[----:B------:R-:W2:Y:S01]  /*729f0*/  LDL.LU R28, [R1+0xd94] ;  /* 0x000d9400011c7983 */ /* 0x000ea20000300800 */
[----:B0-----:R-:W-:-:S04]  /*72a00*/  @!P5 IADD3 R12, P3, P4, R16, R20, R7 ;  /* 0x00000014100cd210 */ /* 0x001fc80007c7e007 */
[----:B------:R-:W-:Y:S02]  /*72a10*/  @!P5 IADD3.X R13, R29, R21, R6, P3, P4 ;  /* 0x000000151d0dd210 */ /* 0x000fe40001fe8406 */
[C---:B------:R-:W-:Y:S02]  /*72a20*/  ISETP.LT.OR P4, PT, R27.reuse, 0x79, !P1 ;  /* 0x000000791b00780c */ /* 0x040fe40004f81670 */
[----:B------:R-:W-:-:S11]  /*72a30*/  ISETP.LT.OR P0, PT, R27, 0x7a, !P2 ;  /* 0x0000007a1b00780c */ /* 0x000fd60005701670 */
[----:B------:R-:W0:Y:S01]  /*72a40*/  @!P4 LDC.64 R20, c[0x0][0x5c0] ;  /* 0x00017000ff14cb82 */ /* 0x000e220000000a00 */
[----:B------:R-:W-:Y:S01]  /*72a50*/  F2FP.SATFINITE.E4M3.F32.PACK_AB_MERGE_C R17, RZ, R17, RZ ;  /* 0x00000011ff11723e */ /* 0x000fe200048070ff */
[----:B------:R-:W-:Y:S04]  /*72a60*/  @!P5 STL.64 [R1+0x2a8], R12 ;  /* 0x0002a80c0100d387 */ /* 0x000fe80000100a00 */
[----:B------:R1:W-:Y:S02]  /*72a70*/  @!P0 STG.E.U8 desc[UR22][R68.64+0x79], R17 ;  /* 0x0000791144008986 */ /* 0x0003e4000c101116 */
[----:B-1----:R-:W-:-:S04]  /*72a80*/  @!P4 IADD3 R17, P3, P5, R3, R16, R7 ;  /* 0x000000100311c210 */ /* 0x002fc80007d7e007 */
[----:B------:R-:W-:Y:S02]  /*72a90*/  @!P4 IADD3.X R19, R2, R29, R6, P3, P5 ;  /* 0x0000001d0213c210 */ /* 0x000fe40001fea406 */
[----:B0-----:R-:W-:Y:S02]  /*72aa0*/  @!P4 IADD3 R20, P3, R17, R20, RZ ;  /* 0x000000141114c210 */ /* 0x001fe40007f7e0ff */
[----:B------:R-:W-:-:S03]  /*72ab0*/  ISETP.LT.OR P0, PT, R27, 0x102, !P2 ;  /* 0x000001021b00780c */ /* 0x000fc60005701670 */
[----:B------:R-:W-:Y:S02]  /*72ac0*/  @!P4 IMAD.X R21, R19, 0x1, R21, P3 ;  /* 0x000000011315c824 */ /* 0x000fe400018e0615 */
[----:B---3--:R-:W-:Y:S02]  /*72ad0*/  FMUL R17, R115, UR21 ;  /* 0x0000001573117c20 */ /* 0x008fe40008400000 */
[----:B------:R-:W3:Y:S03]  /*72ae0*/  LDL.LU R115, [R1+0xd98] ;  /* 0x000d980001737983 */ /* 0x000ee60000300800 */
[----:B------:R-:W-:-:S05]  /*72af0*/  F2FP.SATFINITE.E4M3.F32.PACK_AB_MERGE_C R17, RZ, R17, RZ ;  /* 0x00000011ff11723e */ /* 0x000fca00048070ff */
[----:B------:R0:W-:Y:S01]  /*72b00*/  @!P4 STG.E.U8 desc[UR22][R20.64+0x78], R17 ;  /* 0x000078111400c986 */ /* 0x0001e2000c101116 */
[----:B------:R-:W-:Y:S01]  /*72b10*/  ISETP.LT.OR P3, PT, R27, 0x7a, !P1 ;  /* 0x0000007a1b00780c */ /* 0x000fe20004f61670 */
[----:B0-----:R-:W0:-:S12]  /*72b20*/  @!P0 LDC.64 R20, c[0x0][0x5c0] ;  /* 0x00017000ff148b82 */ /* 0x001e180000000a00 */
[----:B------:R-:W-:-:S04]  /*72b30*/  @!P3 IADD3 R19, P5, P6, R3, R16, R7 ;  /* 0x000000100313b210 */ /* 0x000fc80007ebe007 */
[----:B------:R-:W-:Y:S01]  /*72b40*/  @!P3 IADD3.X R24, R2, R29, R6, P5, P6 ;  /* 0x0000001d0218b210 */ /* 0x000fe20002fec406 */
[----:B------:R-:W1:Y:S01]  /*72b50*/  @!P3 LDC.64 R22, c[0x0][0x5c0] ;  /* 0x00017000ff16bb82 */ /* 0x000e620000000a00 */
[----:B0-----:R-:W-:-:S04]  /*72b60*/  @!P0 IADD3 R12, P5, P6, R16, R20, R7 ;  /* 0x00000014100c8210 */ /* 0x001fc80007ebe007 */
[----:B------:R-:W-:Y:S01]  /*72b70*/  @!P0 IADD3.X R13, R29, R21, R6, P5, P6 ;  /* 0x000000151d0d8210 */ /* 0x000fe20002fec406 */
[----:B----4-:R-:W-:Y:S02]  /*72b80*/  FMUL R17, R114, UR21 ;  /* 0x0000001572117c20 */ /* 0x010fe40008400000 */
[----:B------:R-:W4:Y:S04]  /*72b90*/  LDL.LU R114, [R1+0xd9c] ;  /* 0x000d9c0001727983 */ /* 0x000f280000300800 */
[----:B------:R0:W-:Y:S01]  /*72ba0*/  @!P0 STL.64 [R1+0x200], R12 ;  /* 0x0002000c01008387 */ /* 0x0001e20000100a00 */
[----:B------:R-:W-:-:S13]  /*72bb0*/  ISETP.LT.OR P0, PT, R27, 0x109, !P2 ;  /* 0x000001091b00780c */ /* 0x000fda0005701670 */
[----:B------:R-:W0:Y:S01]  /*72bc0*/  @!P0 LDC.64 R20, c[0x0][0x5c0] ;  /* 0x00017000ff148b82 */ /* 0x000e220000000a00 */
[----:B-1----:R-:W-:Y:S02]  /*72bd0*/  @!P3 IADD3 R22, P4, R19, R22, RZ ;  /* 0x000000161316b210 */ /* 0x002fe40007f9e0ff */
[----:B------:R-:W-:-:S03]  /*72be0*/  F2FP.SATFINITE.E4M3.F32.PACK_AB_MERGE_C R17, RZ, R17, RZ ;  /* 0x00000011ff11723e */ /* 0x000fc600048070ff */
[----:B------:R-:W-:-:S05]  /*72bf0*/  @!P3 IMAD.X R23, R24, 0x1, R23, P4 ;  /* 0x000000011817b824 */ /* 0x000fca00020e0617 */
[----:B------:R2:W-:Y:S01]  /*72c00*/  @!P3 STG.E.U8 desc[UR22][R22.64+0x79], R17 ;  /* 0x000079111600b986 */ /* 0x0005e2000c101116 */
[----:B0-----:R-:W-:-:S04]  /*72c10*/  @!P0 IADD3 R12, P3, P4, R16, R20, R7 ;  /* 0x00000014100c8210 */ /* 0x001fc80007c7e007 */
[----:B------:R-:W-:-:S05]  /*72c20*/  @!P0 IADD3.X R13, R29, R21, R6, P3, P4 ;  /* 0x000000151d0d8210 */ /* 0x000fca0001fe8406 */
[----:B------:R0:W-:Y:S01]  /*72c30*/  @!P0 STL.64 [R1+0x258], R12 ;  /* 0x0002580c01008387 */ /* 0x0001e20000100a00 */
[----:B--2---:R-:W-:-:S03]  /*72c40*/  FMUL R17, R28, UR21 ;  /* 0x000000151c117c20 */ /* 0x004fc60008400000 */
[----:B------:R-:W2:Y:S01]  /*72c50*/  LDL.LU R28, [R1+0xda0] ;  /* 0x000da000011c7983 */ /* 0x000ea20000300800 */
[----:B------:R-:W-:-:S13]  /*72c60*/  ISETP.LT.OR P5, PT, R27, 0x10a, !P2 ;  /* 0x0000010a1b00780c */ /* 0x000fda00057a1670 */
[----:B------:R-:W0:Y:S01]  /*72c70*/  @!P5 LDC.64 R20, c[0x0][0x5c0] ;  /* 0x00017000ff14db82 */ /* 0x000e220000000a00 */
[----:B------:R-:W-:Y:S02]  /*72c80*/  ISETP.LT.OR P0, PT, R27, 0x81, !P2 ;  /* 0x000000811b00780c */ /* 0x000fe40005701670 */
[----:B------:R-:W-:Y:S02]  /*72c90*/  F2FP.SATFINITE.E4M3.F32.PACK_AB_MERGE_C R17, RZ, R17, RZ ;  /* 0x00000011ff11723e */ /* 0x000fe400048070ff */
[----:B0-----:R-:W-:-:S04]  /*72ca0*/  @!P5 IADD3 R12, P3, P4, R16, R20, R7 ;  /* 0x00000014100cd210 */ /* 0x001fc80007c7e007 */
[----:B------:R-:W-:-:S05]  /*72cb0*/  @!P5 IADD3.X R13, R29, R21, R6, P3, P4 ;  /* 0x000000151d0dd210 */ /* 0x000fca0001fe8406 */
[----:B------:R-:W-:Y:S01]  /*72cc0*/  @!P5 STL.64 [R1+0x270], R12 ;  /* 0x0002700c0100d387 */ /* 0x000fe20000100a00 */
[----:B------:R-:W-:-:S03]  /*72cd0*/  ISETP.LT.OR P5, PT, R27, 0x111, !P2 ;  /* 0x000001111b00780c */ /* 0x000fc600057a1670 */
[----:B------:R3:W-:Y:S10]  /*72ce0*/  @!P0 STG.E.U8 desc[UR22][R192.64+0x80], R17 ;  /* 0x00008011c0008986 */ /* 0x0007f4000c101116 */
[----:B------:R-:W0:Y:S01]  /*72cf0*/  @!P5 LDC.64 R20, c[0x0][0x5c0] ;  /* 0x00017000ff14db82 */ /* 0x000e220000000a00 */
[----:B---3--:R-:W-:-:S02]  /*72d00*/  FMUL R17, R115, UR21 ;  /* 0x0000001573117c20 */ /* 0x008fc40008400000 */
[----:B------:R-:W3:Y:S01]  /*72d10*/  LDL.LU R115, [R1+0xda4] ;  /* 0x000da40001737983 */ /* 0x000ee20000300800 */
[----:B0-----:R-:W-:-:S04]  /*72d20*/  @!P5 IADD3 R12, P3, P4, R16, R20, R7 ;  /* 0x00000014100cd210 */ /* 0x001fc80007c7e007 */
[----:B------:R-:W-:Y:S02]  /*72d30*/  @!P5 IADD3.X R13, R29, R21, R6, P3, P4 ;  /* 0x000000151d0dd210 */ /* 0x000fe40001fe8406 */
[C---:B------:R-:W-:Y:S02]  /*72d40*/  ISETP.LT.OR P4, PT, R27.reuse, 0x81, !P1 ;  /* 0x000000811b00780c */ /* 0x040fe40004f81670 */
[----:B------:R-:W-:-:S11]  /*72d50*/  ISETP.LT.OR P0, PT, R27, 0x82, !P2 ;  /* 0x000000821b00780c */ /* 0x000fd60005701670 */
[----:B------:R-:W0:Y:S01]  /*72d60*/  @!P4 LDC.64 R20, c[0x0][0x5c0] ;  /* 0x00017000ff14cb82 */ /* 0x000e220000000a00 */
[----:B------:R-:W-:Y:S01]  /*72d70*/  F2FP.SATFINITE.E4M3.F32.PACK_AB_MERGE_C R17, RZ, R17, RZ ;  /* 0x00000011ff11723e */ /* 0x000fe200048070ff */
[----:B------:R-:W-:Y:S04]  /*72d80*/  @!P5 STL.64 [R1+0x2d0], R12 ;  /* 0x0002d00c0100d387 */ /* 0x000fe80000100a00 */
[----:B------:R1:W-:Y:S01]  /*72d90*/  @!P0 STG.E.U8 desc[UR22][R62.64+0x81], R17 ;  /* 0x000081113e008986 */ /* 0x0003e2000c101116 */
[----:B------:R-:W-:Y:S02]  /*72da0*/  ISETP.LT.OR P0, PT, R27, 0x112, !P2 ;  /* 0x000001121b00780c */ /* 0x000fe40005701670 */
[----:B-1----:R-:W-:-:S04]  /*72db0*/  @!P4 IADD3 R17, P3, P5, R3, R16, R7 ;  /* 0x000000100311c210 */ /* 0x002fc80007d7e007 */
[----:B------:R-:W-:Y:S02]  /*72dc0*/  @!P4 IADD3.X R19, R2, R29, R6, P3, P5 ;  /* 0x0000001d0213c210 */ /* 0x000fe40001fea406 */
[----:B0-----:R-:W-:Y:S01]  /*72dd0*/  @!P4 IADD3 R20, P3, R17, R20, RZ ;  /* 0x000000141114c210 */ /* 0x001fe20007f7e0ff */
[----:B----4-:R-:W-:Y:S02]  /*72de0*/  FMUL R17, R114, UR21 ;  /* 0x0000001572117c20 */ /* 0x010fe40008400000 */
[----:B------:R-:W4:Y:S02]  /*72df0*/  LDL.LU R114, [R1+0xda8] ;  /* 0x000da80001727983 */ /* 0x000f240000300800 */
[----:B------:R-:W-:Y:S01]  /*72e00*/  @!P4 IMAD.X R21, R19, 0x1, R21, P3 ;  /* 0x000000011315c824 */ /* 0x000fe200018e0615 */
        /* <DEDUP_REMOVED lines=9> */
[----:B------:R-:W-:Y:S04]  /*72ea0*/  STL [R1+0x15ec], R192 ;  /* 0x0015ecc001007387 */ /* 0x000fe80000100800 */
[----:B------:R-:W-:Y:S01]  /*72eb0*/  STL [R1+0x15e8], R193 ;  /* 0x0015e8c101007387 */ /* 0x000fe20000100800 */
[----:B--2---:R-:W-:-:S03]  /*72ec0*/  FMUL R17, R28, UR21 ;  /* 0x000000151c117c20 */ /* 0x004fc60008400000 */
[----:B------:R-:W2:Y:S01]  /*72ed0*/  LDL.LU R28, [R1+0xdac] ;  /* 0x000dac00011c7983 */ /* 0x000ea20000300800 */
[----:B------:R-:W-:-:S13]  /*72ee0*/  ISETP.LT.OR P0, PT, R27, 0x119, !P2 ;  /* 0x000001191b00780c */ /* 0x000fda0005701670 */
[----:B------:R-:W0:Y:S01]  /*72ef0*/  @!P0 LDC.64 R20, c[0x0][0x5c0] ;  /* 0x00017000ff148b82 */ /* 0x000e220000000a00 */
[----:B-1----:R-:W-:Y:S02]  /*72f00*/  @!P3 IADD3 R22, P4, R19, R22, RZ ;  /* 0x000000161316b210 */ /* 0x002fe40007f9e0ff */
[----:B------:R-:W-:Y:S02]  /*72f10*/  ISETP.LT.OR P5, PT, R27, 0x11a, !P2 ;  /* 0x0000011a1b00780c */ /* 0x000fe400057a1670 */
[----:B------:R-:W-:Y:S01]  /*72f20*/  F2FP.SATFINITE.E4M3.F32.PACK_AB_MERGE_C R17, RZ, R17, RZ ;  /* 0x00000011ff11723e */ /* 0x000fe200048070ff */
[----:B------:R-:W-:-:S05]  /*72f30*/  @!P3 IMAD.X R23, R24, 0x1, R23, P4 ;  /* 0x000000011817b824 */ /* 0x000fca00020e0617 */
[----:B------:R-:W-:Y:S01]  /*72f40*/  @!P3 STG.E.U8 desc[UR22][R22.64+0x81], R17 ;  /* 0x000081111600b986 */ /* 0x000fe2000c101116 */
[----:B0-----:R-:W-:-:S04]  /*72f50*/  @!P0 IADD3 R12, P3, P4, R16, R20, R7 ;  /* 0x00000014100c8210 */ /* 0x001fc80007c7e007 */
[----:B------:R-:W-:Y:S02]  /*72f60*/  @!P0 IADD3.X R13, R29, R21, R6, P3, P4 ;  /* 0x000000151d0d8210 */ /* 0x000fe40001fe8406 */
[----:B------:R-:W0:Y:S03]  /*72f70*/  @!P5 LDC.64 R20, c[0x0][0x5c0] ;  /* 0x00017000ff14db82 */ /* 0x000e260000000a00 */
[----:B------:R0:W-:Y:S02]  /*72f80*/  @!P0 STL.64 [R1+0x280], R12 ;  /* 0x0002800c01008387 */ /* 0x0001e40000100a00 */
[----:B0-----:R-:W-:-:S04]  /*72f90*/  @!P5 IADD3 R12, P3, P4, R16, R20, R7 ;  /* 0x00000014100cd210 */ /* 0x001fc80007c7e007 */
[----:B------:R-:W-:Y:S01]  /*72fa0*/  @!P5 IADD3.X R13, R29, R21, R6, P3, P4 ;  /* 0x000000151d0dd210 */ /* 0x000fe20001fe8406 */
[----:B---3--:R-:W-:Y:S02]  /*72fb0*/  FMUL R17, R115, UR21 ;  /* 0x0000001573117c20 */ /* 0x008fe40008400000 */
[----:B------:R-:W3:Y:S04]  /*72fc0*/  LDL.LU R115, [R1+0xdb0] ;  /* 0x000db00001737983 */ /* 0x000ee80000300800 */
[----:B------:R-:W-:Y:S01]  /*72fd0*/  @!P5 STL.64 [R1+0x288], R12 ;  /* 0x0002880c0100d387 */ /* 0x000fe20000100a00 */
[C---:B------:R-:W-:Y:S02]  /*72fe0*/  ISETP.LT.OR P5, PT, R27.reuse, 0x121, !P2 ;  /* 0x000001211b00780c */ /* 0x040fe400057a1670 */
[----:B------:R-:W-:-:S11]  /*72ff0*/  ISETP.LT.OR P0, PT, R27, 0x89, !P2 ;  /* 0x000000891b00780c */ /* 0x000fd60005701670 */
[----:B------:R-:W0:Y:S01]  /*73000*/  @!P5 LDC.64 R20, c[0x0][0x5c0] ;  /* 0x00017000ff14db82 */ /* 0x000e220000000a00 */
[----:B------:R-:W-:-:S05]  /*73010*/  F2FP.SATFINITE.E4M3.F32.PACK_AB_MERGE_C R17, RZ, R17, RZ ;  /* 0x00000011ff11723e */ /* 0x000fca00048070ff */
[----:B------:R0:W-:Y:S02]  /*73020*/  @!P0 STG.E.U8 desc[UR22][R194.64+0x88], R17 ;  /* 0x00008811c2008986 */ /* 0x0001e4000c101116 */
[----:B0-----:R-:W-:-:S04]  /*73030*/  @!P5 IADD3 R194, P3, P4, R16, R20, R7 ;  /* 0x0000001410c2d210 */ /* 0x001fc80007c7e007 */
[----:B------:R-:W-:Y:S01]  /*73040*/  @!P5 IADD3.X R195, R29, R21, R6, P3, P4 ;  /* 0x000000151dc3d210 */ /* 0x000fe20001fe8406 */
[----:B------:R-:W-:Y:S04]  /*73050*/  STL [R1+0x15d0], R194 ;  /* 0x0015d0c201007387 */ /* 0x000fe80000100800 */
[----:B------:R-:W-:Y:S01]  /*73060*/  STL [R1+0x15cc], R195 ;  /* 0x0015ccc301007387 */ /* 0x000fe20000100800 */
[----:B----4-:R-:W-:-:S03]  /*73070*/  FMUL R17, R114, UR21 ;  /* 0x0000001572117c20 */ /* 0x010fc60008400000 */
[----:B------:R-:W4:Y:S01]  /*73080*/  LDL.LU R114, [R1+0xdb4] ;  /* 0x000db40001727983 */ /* 0x000f220000300800 */
[C---:B------:R-:W-:Y:S02]  /*73090*/  ISETP.LT.OR P4, PT, R27.reuse, 0x89, !P1 ;  /* 0x000000891b00780c */ /* 0x040fe40004f81670 */
[----:B------:R-:W-:-:S11]  /*730a0*/  ISETP.LT.OR P0, PT, R27, 0x8a, !P2 ;  /* 0x0000008a1b00780c */ /* 0x000fd60005701670 */
[----:B------:R-:W0:Y:S01]  /*730b0*/  @!P4 LDC.64 R20, c[0x0][0x5c0] ;  /* 0x00017000ff14cb82 */ /* 0x000e220000000a00 */
[----:B------:R-:W-:-:S05]  /*730c0*/  F2FP.SATFINITE.E4M3.F32.PACK_AB_MERGE_C R17, RZ, R17, RZ ;  /* 0x00000011ff11723e */ /* 0x000fca00048070ff */
[----:B------:R1:W-:Y:S02]  /*730d0*/  @!P0 STG.E.U8 desc[UR22][R110.64+0x89], R17 ;  /* 0x000089116e008986 */ /* 0x0003e4000c101116 */
        /* <DEDUP_REMOVED lines=10> */
[----:B0-----:R-:W0:Y:S08]  /*73180*/  @!P0 LDC.64 R20, c[0x0][0x5c0] ;  /* 0x00017000ff148b82 */ /* 0x001e300000000a00 */
[----:B------:R-:W-:-:S04]  /*73190*/  @!P3 IADD3 R19, P5, P6, R3, R16, R7 ;  /* 0x000000100313b210 */ /* 0x000fc80007ebe007 */
[----:B------:R-:W-:Y:S01]  /*731a0*/  @!P3 IADD3.X R24, R2, R29, R6, P5, P6 ;  /* 0x0000001d0218b210 */ /* 0x000fe20002fec406 */
[----:B------:R-:W1:Y:S01]  /*731b0*/  @!P3 LDC.64 R22, c[0x0][0x5c0] ;  /* 0x00017000ff16bb82 */ /* 0x000e620000000a00 */
[----:B0-----:R-:W-:-:S04]  /*731c0*/  @!P0 IADD3 R190, P5, P6, R16, R20, R7 ;  /* 0x0000001410be8210 */ /* 0x001fc80007ebe007 */
[----:B------:R-:W-:Y:S02]  /*731d0*/  @!P0 IADD3.X R191, R29, R21, R6, P5, P6 ;  /* 0x000000151dbf8210 */ /* 0x000fe40002fec406 */
[----:B------:R-:W-:Y:S01]  /*731e0*/  ISETP.LT.OR P0, PT, R27, 0x129, !P2 ;  /* 0x000001291b00780c */ /* 0x000fe20005701670 */
[----:B------:R-:W-:Y:S04]  /*731f0*/  STL [R1+0x15d4], R190 ;  /* 0x0015d4be01007387 */ /* 0x000fe80000100800 */
[----:B------:R-:W-:Y:S08]  /*73200*/  STL [R1+0x15c8], R191 ;  /* 0x0015c8bf01007387 */ /* 0x000ff00000100800 */
[----:B------:R-:W0:Y:S01]  /*73210*/  @!P0 LDC.64 R20, c[0x0][0x5c0] ;  /* 0x00017000ff148b82 */ /* 0x000e220000000a00 */
[----:B-1----:R-:W-:-:S02]  /*73220*/  @!P3 IADD3 R22, P4, R19, R22, RZ ;  /* 0x000000161316b210 */ /* 0x002fc40007f9e0ff */
[----:B------:R-:W-:Y:S01]  /*73230*/  ISETP.LT.OR P5, PT, R27, 0x12a, !P2 ;  /* 0x0000012a1b00780c */ /* 0x000fe200057a1670 */
[----:B---3--:R-:W-:Y:S02]  /*73240*/  FMUL R17, R115, UR21 ;  /* 0x0000001573117c20 */ /* 0x008fe40008400000 */
[----:B------:R-:W3:Y:S01]  /*73250*/  LDL.LU R115, [R1+0xdbc] ;  /* 0x000dbc0001737983 */ /* 0x000ee20000300800 */
[----:B------:R-:W-:Y:S02]  /*73260*/  @!P3 IMAD.X R23, R24, 0x1, R23, P4 ;  /* 0x000000011817b824 */ /* 0x000fe400020e0617 */
[----:B------:R-:W-:-:S05]  /*73270*/  F2FP.SATFINITE.E4M3.F32.PACK_AB_MERGE_C R17, RZ, R17, RZ ;  /* 0x00000011ff11723e */ /* 0x000fca00048070ff */
[----:B------:R4:W-:Y:S01]  /*73280*/  @!P3 STG.E.U8 desc[UR22][R22.64+0x89], R17 ;  /* 0x000089111600b986 */ /* 0x0009e2000c101116 */
[----:B0-----:R-:W-:-:S04]  /*73290*/  @!P0 IADD3 R188, P3, P4, R16, R20, R7 ;  /* 0x0000001410bc8210 */ /* 0x001fc80007c7e007 */
[----:B------:R-:W-:Y:S02]  /*732a0*/  @!P0 IADD3.X R189, R29, R21, R6, P3, P4 ;  /* 0x000000151dbd8210 */ /* 0x000fe40001fe8406 */
[----:B------:R-:W0:Y:S01]  /*732b0*/  @!P5 LDC.64 R20, c[0x0][0x5c0] ;  /* 0x00017000ff14db82 */ /* 0x000e220000000a00 */
[----:B------:R-:W-:Y:S04]  /*732c0*/  STL [R1+0x15c0], R188 ;  /* 0x0015c0bc01007387 */ /* 0x000fe80000100800 */
[----:B------:R-:W-:Y:S01]  /*732d0*/  STL [R1+0x15bc], R189 ;  /* 0x0015bcbd01007387 */ /* 0x000fe20000100800 */
[----:B0-----:R-:W-:-:S04]  /*732e0*/  @!P5 IADD3 R176, P3, P4, R16, R20, R7 ;  /* 0x0000001410b0d210 */ /* 0x001fc80007c7e007 */
[----:B------:R-:W-:Y:S01]  /*732f0*/  @!P5 IADD3.X R177, R29, R21, R6, P3, P4 ;  /* 0x000000151db1d210 */ /* 0x000fe20001fe8406 */
[----:B------:R-:W-:Y:S01]  /*73300*/  STL [R1+0x15c4], R176 ;  /* 0x0015c4b001007387 */ /* 0x000fe20000100800 */
[----:B------:R-:W-:-:S03]  /*73310*/  ISETP.LT.OR P5, PT, R27, 0x131, !P2 ;  /* 0x000001311b00780c */ /* 0x000fc600057a1670 */
[----:B------:R-:W-:Y:S01]  /*73320*/  STL [R1+0x15b8], R177 ;  /* 0x0015b8b101007387 */ /* 0x000fe20000100800 */
[----:B----4-:R-:W-:-:S09]  /*73330*/  FMUL R17, R114, UR21 ;  /* 0x0000001572117c20 */ /* 0x010fd20008400000 */
[----:B------:R-:W0:Y:S01]  /*73340*/  @!P5 LDC.64 R20, c[0x0][0x5c0] ;  /* 0x00017000ff14db82 */ /* 0x000e220000000a00 */
[----:B------:R-:W4:Y:S01]  /*73350*/  LDL.LU R114, [R1+0xdc0] ;  /* 0x000dc00001727983 */ /* 0x000f220000300800 */
[----:B------:R-:W-:Y:S02]  /*73360*/  ISETP.LT.OR P0, PT, R27, 0x91, !P2 ;  /* 0x000000911b00780c */ /* 0x000fe40005701670 */
[----:B------:R-:W-:-:S11]  /*73370*/  F2FP.SATFINITE.E4M3.F32.PACK_AB_MERGE_C R17, RZ, R17, RZ ;  /* 0x00000011ff11723e */ /* 0x000fd600048070ff */
[----:B------:R2:W-:Y:S01]  /*73380*/  @!P0 STG.E.U8 desc[UR22][R196.64+0x90], R17 ;  /* 0x00009011c4008986 */ /* 0x0005e2000c101116 */
[----:B0-----:R-:W-:-:S04]  /*73390*/  @!P5 IADD3 R174, P3, P4, R16, R20, R7 ;  /* 0x0000001410aed210 */ /* 0x001fc80007c7e007 */
[----:B------:R-:W-:Y:S01]  /*733a0*/  @!P5 IADD3.X R175, R29, R21, R6, P3, P4 ;  /* 0x000000151dafd210 */ /* 0x000fe20001fe8406 */
[----:B------:R-:W-:Y:S04]  /*733b0*/  STL [R1+0x15b0], R174 ;  /* 0x0015b0ae01007387 */ /* 0x000fe80000100800 */
[----:B------:R-:W-:Y:S01]  /*733c0*/  STL [R1+0x15ac], R175 ;  /* 0x0015acaf01007387 */ /* 0x000fe20000100800 */
[----:B--2---:R-:W-:-:S03]  /*733d0*/  FMUL R17, R28, UR21 ;  /* 0x000000151c117c20 */ /* 0x004fc60008400000 */
[----:B------:R-:W2:Y:S01]  /*733e0*/  LDL.LU R28, [R1+0xdc4] ;  /* 0x000dc400011c7983 */ /* 0x000ea20000300800 */
[C---:B------:R-:W-:Y:S02]  /*733f0*/  ISETP.LT.OR P4, PT, R27.reuse, 0x91, !P1 ;  /* 0x000000911b00780c */ /* 0x040fe40004f81670 */
[----:B------:R-:W-:-:S11]  /*73400*/  ISETP.LT.OR P0, PT, R27, 0x92, !P2 ;  /* 0x000000921b00780c */ /* 0x000fd60005701670 */
[----:B------:R-:W0:Y:S01]  /*73410*/  @!P4 LDC.64 R20, c[0x0][0x5c0] ;  /* 0x00017000ff14cb82 */ /* 0x000e220000000a00 */
[----:B------:R-:W-:-:S05]  /*73420*/  F2FP.SATFINITE.E4M3.F32.PACK_AB_MERGE_C R17, RZ, R17, RZ ;  /* 0x00000011ff11723e */ /* 0x000fca00048070ff */
[----:B------:R1:W-:Y:S01]  /*73430*/  @!P0 STG.E.U8 desc[UR22][R48.64+0x91], R17 ;  /* 0x0000911130008986 */ /* 0x0003e2000c101116 */
[----:B------:R-:W-:Y:S02]  /*73440*/  ISETP.LT.OR P0, PT, R27, 0x132, !P2 ;  /* 0x000001321b00780c */ /* 0x000fe40005701670 */
[----:B-1----:R-:W-:-:S04]  /*73450*/  @!P4 IADD3 R17, P3, P5, R3, R16, R7 ;  /* 0x000000100311c210 */ /* 0x002fc80007d7e007 */
[----:B------:R-:W-:Y:S02]  /*73460*/  @!P4 IADD3.X R19, R2, R29, R6, P3, P5 ;  /* 0x0000001d0213c210 */ /* 0x000fe40001fea406 */
[----:B0-----:R-:W-:-:S05]  /*73470*/  @!P4 IADD3 R20, P3, R17, R20, RZ ;  /* 0x000000141114c210 */ /* 0x001fca0007f7e0ff */
[----:B------:R-:W-:Y:S01]  /*73480*/  @!P4 IMAD.X R21, R19, 0x1, R21, P3 ;  /* 0x000000011315c824 */ /* 0x000fe200018e0615 */
[----:B------:R-:W-:Y:S01]  /*73490*/  ISETP.LT.OR P3, PT, R27, 0x92, !P1 ;  /* 0x000000921b00780c */ /* 0x000fe20004f61670 */
[----:B---3--:R-:W-:-:S12]  /*734a0*/  FMUL R17, R115, UR21 ;  /* 0x0000001573117c20 */ /* 0x008fd80008400000 */
[----:B------:R-:W-:Y:S01]  /*734b0*/  @!P3 IADD3 R19, P5, P6, R3, R16, R7 ;  /* 0x000000100313b210 */ /* 0x000fe20007ebe007 */
[----:B------:R-:W0:Y:S01]  /*734c0*/  @!P3 LDC.64 R22, c[0x0][0x5c0] ;  /* 0x00017000ff16bb82 */ /* 0x000e220000000a00 */
[----:B------:R-:W3:Y:S01]  /*734d0*/  LDL.LU R115, [R1+0xdc8] ;  /* 0x000dc80001737983 */ /* 0x000ee20000300800 */
[----:B------:R-:W-:-:S05]  /*734e0*/  F2FP.SATFINITE.E4M3.F32.PACK_AB_MERGE_C R17, RZ, R17, RZ ;  /* 0x00000011ff11723e */ /* 0x000fca00048070ff */
[----:B------:R1:W-:Y:S02]  /*734f0*/  @!P4 STG.E.U8 desc[UR22][R20.64+0x90], R17 ;  /* 0x000090111400c986 */ /* 0x0003e4000c101116 */
[----:B-1----:R-:W1:Y:S01]  /*73500*/  @!P0 LDC.64 R20, c[0x0][0x5c0] ;  /* 0x00017000ff148b82 */ /* 0x002e620000000a00 */
[----:B------:R-:W-:Y:S02]  /*73510*/  @!P3 IADD3.X R24, R2, R29, R6, P5, P6 ;  /* 0x0000001d0218b210 */ /* 0x000fe40002fec406 */
[----:B-1----:R-:W-:-:S04]  /*73520*/  @!P0 IADD3 R144, P5, P6, R16, R20, R7 ;  /* 0x0000001410908210 */ /* 0x002fc80007ebe007 */
[----:B------:R-:W-:Y:S02]  /*73530*/  @!P0 IADD3.X R145, R29, R21, R6, P5, P6 ;  /* 0x000000151d918210 */ /* 0x000fe40002fec406 */
[----:B------:R-:W-:-:S13]  /*73540*/  ISETP.LT.OR P0, PT, R27, 0x139, !P2 ;  /* 0x000001391b00780c */ /* 0x000fda0005701670 */
[----:B------:R-:W1:Y:S01]  /*73550*/  @!P0 LDC.64 R20, c[0x0][0x5c0] ;  /* 0x00017000ff148b82 */ /* 0x000e620000000a00 */
[----:B0-----:R-:W-:Y:S01]  /*73560*/  @!P3 IADD3 R22, P4, R19, R22, RZ ;  /* 0x000000161316b210 */ /* 0x001fe20007f9e0ff */
[----:B----4-:R-:W-:Y:S01]  /*73570*/  FMUL R17, R114, UR21 ;  /* 0x0000001572117c20 */ /* 0x010fe20008400000 */
[----:B------:R-:W-:Y:S01]  /*73580*/  ISETP.LT.OR P5, PT, R27, 0x13a, !P2 ;  /* 0x0000013a1b00780c */ /* 0x000fe200057a1670 */
[----:B------:R-:W-:Y:S02]  /*73590*/  STL [R1+0x15b4], R144 ;  /* 0x0015b49001007387 */ /* 0x000fe40000100800 */
[----:B------:R-:W-:Y:S01]  /*735a0*/  @!P3 IMAD.X R23, R24, 0x1, R23, P4 ;  /* 0x000000011817b824 */ /* 0x000fe200020e0617 */
[----:B------:R-:W-:Y:S01]  /*735b0*/  F2FP.SATFINITE.E4M3.F32.PACK_AB_MERGE_C R17, RZ, R17, RZ ;  /* 0x00000011ff11723e */ /* 0x000fe200048070ff */
[----:B------:R-:W-:Y:S04]  /*735c0*/  STL [R1+0x15a8], R145 ;  /* 0x0015a89101007387 */ /* 0x000fe80000100800 */
[----:B------:R-:W4:Y:S04]  /*735d0*/  LDL.LU R114, [R1+0xdcc] ;  /* 0x000dcc0001727983 */ /* 0x000f280000300800 */
[----:B------:R2:W-:Y:S01]  /*735e0*/  @!P3 STG.E.U8 desc[UR22][R22.64+0x91], R17 ;  /* 0x000091111600b986 */ /* 0x0005e2000c101116 */
[----:B-1----:R-:W-:-:S04]  /*735f0*/  @!P0 IADD3 R136, P3, P4, R16, R20, R7 ;  /* 0x0000001410888210 */ /* 0x002fc80007c7e007 */
[----:B------:R-:W-:Y:S02]  /*73600*/  @!P0 IADD3.X R137, R29, R21, R6, P3, P4 ;  /* 0x000000151d898210 */ /* 0x000fe40001fe8406 */
[----:B------:R-:W0:Y:S01]  /*73610*/  @!P5 LDC.64 R20, c[0x0][0x5c0] ;  /* 0x00017000ff14db82 */ /* 0x000e220000000a00 */
[----:B------:R-:W-:Y:S04]  /*73620*/  STL [R1+0x15a0], R136 ;  /* 0x0015a08801007387 */ /* 0x000fe80000100800 */
[----:B------:R-:W-:Y:S01]  /*73630*/  STL [R1+0x159c], R137 ;  /* 0x00159c8901007387 */ /* 0x000fe20000100800 */
        /* <DEDUP_REMOVED lines=8> */
[----:B------:R-:W-:Y:S02]  /*736c0*/  ISETP.LT.OR P0, PT, R27, 0x99, !P2 ;  /* 0x000000991b00780c */ /* 0x000fe40005701670 */
[----:B------:R-:W-:Y:S02]  /*736d0*/  F2FP.SATFINITE.E4M3.F32.PACK_AB_MERGE_C R17, RZ, R17, RZ ;  /* 0x00000011ff11723e */ /* 0x000fe400048070ff */
[----:B0-----:R-:W-:-:S04]  /*736e0*/  @!P5 IADD3 R122, P3, P4, R16, R20, R7 ;  /* 0x00000014107ad210 */ /* 0x001fc80007c7e007 */
[----:B------:R-:W-:Y:S02]  /*736f0*/  @!P5 IADD3.X R123, R29, R21, R6, P3, P4 ;  /* 0x000000151d7bd210 */ /* 0x000fe40001fe8406 */
[----:B------:R-:W-:-:S03]  /*73700*/  ISETP.LT.OR P4, PT, R27, 0x99, !P1 ;  /* 0x000000991b00780c */ /* 0x000fc60004f81670 */
[----:B------:R3:W-:Y:S01]  /*73710*/  @!P0 STG.E.U8 desc[UR22][R198.64+0x98], R17 ;  /* 0x00009811c6008986 */ /* 0x0007e2000c101116 */
[----:B------:R-:W-:-:S03]  /*73720*/  ISETP.LT.OR P0, PT, R27, 0x9a, !P2 ;  /* 0x0000009a1b00780c */ /* 0x000fc60005701670 */
[----:B------:R-:W-:Y:S06]  /*73730*/  STL [R1+0x1590], R122 ;  /* 0x0015907a01007387 */ /* 0x000fec0000100800 */
[----:B------:R-:W0:Y:S01]  /*73740*/  @!P4 LDC.64 R20, c[0x0][0x5c0] ;  /* 0x00017000ff14cb82 */ /* 0x000e220000000a00 */
[----:B------:R-:W-:Y:S01]  /*73750*/  STL [R1+0x158c], R123 ;  /* 0x00158c7b01007387 */ /* 0x000fe20000100800 */
[----:B---3--:R-:W-:-:S03]  /*73760*/  FMUL R17, R115, UR21 ;  /* 0x0000001573117c20 */ /* 0x008fc60008400000 */
[----:B------:R-:W3:Y:S02]  /*73770*/  LDL.LU R115, [R1+0xdd4] ;  /* 0x000dd40001737983 */ /* 0x000ee40000300800 */
[----:B------:R-:W-:Y:S02]  /*73780*/  F2FP.SATFINITE.E4M3.F32.PACK_AB_MERGE_C R17, RZ, R17, RZ ;  /* 0x00000011ff11723e */ /* 0x000fe400048070ff */
[----:B------:R-:W3:Y:S04]  /*73790*/  LDL.LU R75, [R1+0xdd8] ;  /* 0x000dd800014b7983 */ /* 0x000ee80000300800 */
[----:B------:R1:W-:Y:S01]  /*737a0*/  @!P0 STG.E.U8 desc[UR22][R112.64+0x99], R17 ;  /* 0x0000991170008986 */ /* 0x0003e2000c101116 */
[----:B------:R-:W-:Y:S02]  /*737b0*/  ISETP.LT.OR P0, PT, R27, 0x142, !P2 ;  /* 0x000001421b00780c */ /* 0x000fe40005701670 */
[----:B-1----:R-:W-:-:S04]  /*737c0*/  @!P4 IADD3 R17, P3, P5, R3, R16, R7 ;  /* 0x000000100311c210 */ /* 0x002fc80007d7e007 */
[----:B------:R-:W-:Y:S02]  /*737d0*/  @!P4 IADD3.X R19, R2, R29, R6, P3, P5 ;  /* 0x0000001d0213c210 */ /* 0x000fe40001fea406 */
[----:B0-----:R-:W-:-:S05]  /*737e0*/  @!P4 IADD3 R20, P3, R17, R20, RZ ;  /* 0x000000141114c210 */ /* 0x001fca0007f7e0ff */
[----:B------:R-:W-:Y:S01]  /*737f0*/  @!P4 IMAD.X R21, R19, 0x1, R21, P3 ;  /* 0x000000011315c824 */ /* 0x000fe200018e0615 */
[----:B------:R-:W-:Y:S01]  /*73800*/  ISETP.LT.OR P3, PT, R27, 0x9a, !P1 ;  /* 0x0000009a1b00780c */ /* 0x000fe20004f61670 */
[----:B----4-:R-:W-:-:S12]  /*73810*/  FMUL R17, R114, UR21 ;  /* 0x0000001572117c20 */ /* 0x010fd80008400000 */
[----:B------:R-:W0:Y:S01]  /*73820*/  @!P3 LDC.64 R22, c[0x0][0x5c0] ;  /* 0x00017000ff16bb82 */ /* 0x000e220000000a00 */
[----:B------:R-:W-:-:S05]  /*73830*/  F2FP.SATFINITE.E4M3.F32.PACK_AB_MERGE_C R17, RZ, R17, RZ ;  /* 0x00000011ff11723e */ /* 0x000fca00048070ff */
[----:B------:R1:W-:Y:S02]  /*73840*/  @!P4 STG.E.U8 desc[UR22][R20.64+0x98], R17 ;  /* 0x000098111400c986 */ /* 0x0003e4000c101116 */
[----:B-1----:R-:W1:Y:S01]  /*73850*/  @!P0 LDC.64 R20, c[0x0][0x5c0] ;  /* 0x00017000ff148b82 */ /* 0x002e620000000a00 */
[----:B------:R-:W-:-:S04]  /*73860*/  @!P3 IADD3 R19, P5, P6, R3, R16, R7 ;  /* 0x000000100313b210 */ /* 0x000fc80007ebe007 */
[----:B------:R-:W-:Y:S02]  /*73870*/  @!P3 IADD3.X R24, R2, R29, R6, P5, P6 ;  /* 0x0000001d0218b210 */ /* 0x000fe40002fec406 */
[----:B-1----:R-:W-:-:S04]  /*73880*/  @!P0 IADD3 R120, P5, P6, R16, R20, R7 ;  /* 0x0000001410788210 */ /* 0x002fc80007ebe007 */
[----:B------:R-:W-:Y:S01]  /*73890*/  @!P0 IADD3.X R121, R29, R21, R6, P5, P6 ;  /* 0x000000151d798210 */ /* 0x000fe20002fec406 */
[----:B------:R-:W-:Y:S04]  /*738a0*/  STL [R1+0x1594], R120 ;  /* 0x0015947801007387 */ /* 0x000fe80000100800 */
[----:B------:R-:W-:Y:S01]  /*738b0*/  STL [R1+0x1588], R121 ;  /* 0x0015887901007387 */ /* 0x000fe20000100800 */
[----:B--2---:R-:W-:-:S03]  /*738c0*/  FMUL R17, R28, UR21 ;  /* 0x000000151c117c20 */ /* 0x004fc60008400000 */
[----:B------:R-:W2:Y:S01]  /*738d0*/  LDL.LU R28, [R1+0xddc] ;  /* 0x000ddc00011c7983 */ /* 0x000ea20000300800 */
[----:B------:R-:W-:-:S13]  /*738e0*/  ISETP.LT.OR P0, PT, R27, 0x149, !P2 ;  /* 0x000001491b00780c */ /* 0x000fda0005701670 */
[----:B------:R-:W1:Y:S01]  /*738f0*/  @!P0 LDC.64 R20, c[0x0][0x5c0] ;  /* 0x00017000ff148b82 */ /* 0x000e620000000a00 */
[----:B0-----:R-:W-:Y:S02]  /*73900*/  @!P3 IADD3 R22, P4, R19, R22, RZ ;  /* 0x000000161316b210 */ /* 0x001fe40007f9e0ff */
[----:B------:R-:W-:Y:S02]  /*73910*/  ISETP.LT.OR P5, PT, R27, 0x14a, !P2 ;  /* 0x0000014a1b00780c */ /* 0x000fe400057a1670 */
[----:B------:R-:W-:Y:S01]  /*73920*/  F2FP.SATFINITE.E4M3.F32.PACK_AB_MERGE_C R17, RZ, R17, RZ ;  /* 0x00000011ff11723e */ /* 0x000fe200048070ff */
[----:B------:R-:W-:-:S05]  /*73930*/  @!P3 IMAD.X R23, R24, 0x1, R23, P4 ;  /* 0x000000011817b824 */ /* 0x000fca00020e0617 */
        /* <DEDUP_REMOVED lines=9> */
[----:B------:R-:W-:Y:S04]  /*739d0*/  STL [R1+0x1578], R113 ;  /* 0x0015787101007387 */ /* 0x000fe80000100800 */
[----:B------:R-:W4:Y:S01]  /*739e0*/  LDL.LU R74, [R1+0xde0] ;  /* 0x000de000014a7983 */ /* 0x000f220000300800 */
[----:B------:R-:W-:-:S13]  /*739f0*/  ISETP.LT.OR P5, PT, R27, 0x151, !P2 ;  /* 0x000001511b00780c */ /* 0x000fda00057a1670 */
[----:B------:R-:W0:Y:S01]  /*73a00*/  @!P5 LDC.64 R20, c[0x0][0x5c0] ;  /* 0x00017000ff14db82 */ /* 0x000e220000000a00 */
[----:B------:R-:W-:Y:S01]  /*73a10*/  ISETP.LT.OR P0, PT, R27, 0xa1, !P2 ;  /* 0x000000a11b00780c */ /* 0x000fe20005701670 */
[----:B---3--:R-:W-:-:S05]  /*73a20*/  FMUL R17, R115, UR21 ;  /* 0x0000001573117c20 */ /* 0x008fca0008400000 */
[----:B------:R-:W-:-:S07]  /*73a30*/  F2FP.SATFINITE.E4M3.F32.PACK_AB_MERGE_C R17, RZ, R17, RZ ;  /* 0x00000011ff11723e */ /* 0x000fce00048070ff */
[----:B------:R1:W-:Y:S01]  /*73a40*/  @!P0 STG.E.U8 desc[UR22][R200.64+0xa0], R17 ;  /* 0x0000a011c8008986 */ /* 0x0003e2000c101116 */
[----:B0-----:R-:W-:-:S04]  /*73a50*/  @!P5 IADD3 R114, P3, P4, R16, R20, R7 ;  /* 0x000000141072d210 */ /* 0x001fc80007c7e007 */
[----:B------:R-:W-:Y:S01]  /*73a60*/  @!P5 IADD3.X R115, R29, R21, R6, P3, P4 ;  /* 0x000000151d73d210 */ /* 0x000fe20001fe8406 */
[----:B------:R-:W-:Y:S01]  /*73a70*/  STL [R1+0x1570], R114 ;  /* 0x0015707201007387 */ /* 0x000fe20000100800 */
[----:B-1----:R-:W-:-:S03]  /*73a80*/  FMUL R17, R75, UR21 ;  /* 0x000000154b117c20 */ /* 0x002fc60008400000 */
[----:B------:R-:W-:Y:S04]  /*73a90*/  STL [R1+0x156c], R115 ;  /* 0x00156c7301007387 */ /* 0x000fe80000100800 */
[----:B------:R-:W3:Y:S01]  /*73aa0*/  LDL.LU R75, [R1+0xde4] ;  /* 0x000de400014b7983 */ /* 0x000ee20000300800 */
        /* <DEDUP_REMOVED lines=25> */
[----:B----4-:R-:W-:-:S02]  /*73c40*/  FMUL R17, R74, UR21 ;  /* 0x000000154a117c20 */ /* 0x010fc40008400000 */
[----:B------:R-:W4:Y:S01]  /*73c50*/  LDL.LU R74, [R1+0xdec] ;  /* 0x000dec00014a7983 */ /* 0x000f220000300800 */
[----:B-1----:R-:W-:Y:S02]  /*73c60*/  @!P3 IADD3 R22, P4, R19, R22, RZ ;  /* 0x000000161316b210 */ /* 0x002fe40007f9e0ff */
[----:B------:R-:W-:Y:S02]  /*73c70*/  ISETP.LT.OR P5, PT, R27, 0x15a, !P2 ;  /* 0x0000015a1b00780c */ /* 0x000fe400057a1670 */
[----:B------:R-:W-:Y:S01]  /*73c80*/  F2FP.SATFINITE.E4M3.F32.PACK_AB_MERGE_C R17, RZ, R17, RZ ;  /* 0x00000011ff11723e */ /* 0x000fe200048070ff */
[----:B------:R-:W-:-:S05]  /*73c90*/  @!P3 IMAD.X R23, R24, 0x1, R23, P4 ;  /* 0x000000011817b824 */ /* 0x000fca00020e0617 */
        /* <DEDUP_REMOVED lines=9> */
[----:B---3--:R-:W-:-:S03]  /*73d30*/  FMUL R17, R75, UR21 ;  /* 0x000000154b117c20 */ /* 0x008fc60008400000 */
[----:B------:R-:W-:Y:S01]  /*73d40*/  STL [R1+0x1558], R105 ;  /* 0x0015586901007387 */ /* 0x000fe20000100800 */
[----:B------:R-:W-:-:S03]  /*73d50*/  ISETP.LT.OR P5, PT, R27, 0x161, !P2 ;  /* 0x000001611b00780c */ /* 0x000fc600057a1670 */
[----:B------:R-:W3:Y:S10]  /*73d60*/  LDL.LU R75, [R1+0xdf0] ;  /* 0x000df000014b7983 */ /* 0x000ef40000300800 */
[----:B------:R-:W0:Y:S01]  /*73d70*/  @!P5 LDC.64 R20, c[0x0][0x5c0] ;  /* 0x00017000ff14db82 */ /* 0x000e220000000a00 */
[----:B------:R-:W-:-:S02]  /*73d80*/  ISETP.LT.OR P0, PT, R27, 0xa9, !P2 ;  /* 0x000000a91b00780c */ /* 0x000fc40005701670 */
        /* <DEDUP_REMOVED lines=21> */
[----:B------:R-:W4:Y:S01]  /*73ee0*/  LDL.LU R74, [R1+0xdf8] ;  /* 0x000df800014a7983 */ /* 0x000f220000300800 */
[----:B------:R-:W-:-:S05]  /*73ef0*/  F2FP.SATFINITE.E4M3.F32.PACK_AB_MERGE_C R17, RZ, R17, RZ ;  /* 0x00000011ff11723e */ /* 0x000fca00048070ff */
[----:B------:R1:W-:Y:S02]  /*73f00*/  @!P4 STG.E.U8 desc[UR22][R20.64+0xa8], R17 ;  /* 0x0000a8111400c986 */ /* 0x0003e4000c101116 */
[----:B-1----:R-:W1:Y:S01]  /*73f10*/  @!P0 LDC.64 R20, c[0x0][0x5c0] ;  /* 0x00017000ff148b82 */ /* 0x002e620000000a00 */
[----:B------:R-:W-:-:S04]  /*73f20*/  @!P3 IADD3 R19, P5, P6, R3, R16, R7 ;  /* 0x000000100313b210 */ /* 0x000fc80007ebe007 */
[----:B------:R-:W-:Y:S02]  /*73f30*/  @!P3 IADD3.X R24, R2, R29, R6, P5, P6 ;  /* 0x0000001d0218b210 */ /* 0x000fe40002fec406 */
[----:B-1----:R-:W-:-:S04]  /*73f40*/  @!P0 IADD3 R102, P5, P6, R16, R20, R7 ;  /* 0x0000001410668210 */ /* 0x002fc80007ebe007 */
[----:B------:R-:W-:Y:S02]  /*73f50*/  @!P0 IADD3.X R103, R29, R21, R6, P5, P6 ;  /* 0x000000151d678210 */ /* 0x000fe40002fec406 */
[----:B------:R-:W-:Y:S01]  /*73f60*/  ISETP.LT.OR P0, PT, R27, 0x169, !P2 ;  /* 0x000001691b00780c */ /* 0x000fe20005701670 */
[----:B------:R-:W-:-:S12]  /*73f70*/  STL [R1+0x1554], R102 ;  /* 0x0015546601007387 */ /* 0x000fd80000100800 */
[----:B------:R-:W1:Y:S01]  /*73f80*/  @!P0 LDC.64 R20, c[0x0][0x5c0] ;  /* 0x00017000ff148b82 */ /* 0x000e620000000a00 */
[----:B0-----:R-:W-:Y:S01]  /*73f90*/  @!P3 IADD3 R22, P4, R19, R22, RZ ;  /* 0x000000161316b210 */ /* 0x001fe20007f9e0ff */
[----:B------:R-:W-:Y:S01]  /*73fa0*/  STL [R1+0x1548], R103 ;  /* 0x0015486701007387 */ /* 0x000fe20000100800 */
[----:B---3--:R-:W-:Y:S01]  /*73fb0*/  FMUL R17, R75, UR21 ;  /* 0x000000154b117c20 */ /* 0x008fe20008400000 */
[----:B------:R-:W-:Y:S02]  /*73fc0*/  ISETP.LT.OR P5, PT, R27, 0x16a, !P2 ;  /* 0x0000016a1b00780c */ /* 0x000fe400057a1670 */
[----:B------:R-:W3:Y:S01]  /*73fd0*/  LDL.LU R75, [R1+0xdfc] ;  /* 0x000dfc00014b7983 */ /* 0x000ee20000300800 */
[----:B------:R-:W-:Y:S01]  /*73fe0*/  @!P3 IMAD.X R23, R24, 0x1, R23, P4 ;  /* 0x000000011817b824 */ /* 0x000fe200020e0617 */
[----:B------:R-:W-:-:S05]  /*73ff0*/  F2FP.SATFINITE.E4M3.F32.PACK_AB_MERGE_C R17, RZ, R17, RZ ;  /* 0x00000011ff11723e */ /* 0x000fca00048070ff */
        /* <DEDUP_REMOVED lines=15> */
[----:B------:R-:W-:-:S11]  /*740f0*/  F2FP.SATFINITE.E4M3.F32.PACK_AB_MERGE_C R17, RZ, R17, RZ ;  /* 0x00000011ff11723e */ /* 0x000fd600048070ff */
[----:B------:R4:W-:Y:S01]  /*74100*/  @!P0 STG.E.U8 desc[UR22][R206.64+0xb0], R17 ;  /* 0x0000b011ce008986 */ /* 0x0009e2000c101116 */
[----:B0-----:R-:W-:-:S04]  /*74110*/  @!P5 IADD3 R98, P3, P4, R16, R20, R7 ;  /* 0x000000141062d210 */ /* 0x001fc80007c7e007 */
[----:B------:R-:W-:Y:S01]  /*74120*/  @!P5 IADD3.X R99, R29, R21, R6, P3, P4 ;  /* 0x000000151d63d210 */ /* 0x000fe20001fe8406 */
[----:B------:R-:W-:Y:S04]  /*74130*/  STL [R1+0x1530], R98 ;  /* 0x0015306201007387 */ /* 0x000fe80000100800 */
[----:B------:R-:W-:Y:S01]  /*74140*/  STL [R1+0x152c], R99 ;  /* 0x00152c6301007387 */ /* 0x000fe20000100800 */
[----:B------:R-:W-:Y:S01]  /*74150*/  ISETP.LT.OR P4, PT, R27, 0xb1, !P1 ;  /* 0x000000b11b00780c */ /* 0x000fe20004f81670 */
[----:B----4-:R-:W-:-:S12]  /*74160*/  FMUL R17, R74, UR21 ;  /* 0x000000154a117c20 */ /* 0x010fd80008400000 */
[----:B------:R-:W0:Y:S01]  /*74170*/  @!P4 LDC.64 R20, c[0x0][0x5c0] ;  /* 0x00017000ff14cb82 */ /* 0x000e220000000a00 */
[----:B------:R-:W4:Y:S01]  /*74180*/  LDL.LU R74, [R1+0xe04] ;  /* 0x000e0400014a7983 */ /* 0x000f220000300800 */
[----:B------:R-:W-:Y:S02]  /*74190*/  ISETP.LT.OR P0, PT, R27, 0xb2, !P2 ;  /* 0x000000b21b00780c */ /* 0x000fe40005701670 */
[----:B------:R-:W-:-:S11]  /*741a0*/  F2FP.SATFINITE.E4M3.F32.PACK_AB_MERGE_C R17, RZ, R17, RZ ;  /* 0x00000011ff11723e */ /* 0x000fd600048070ff */
        /* <DEDUP_REMOVED lines=8> */
[----:B------:R-:W0:Y:S01]  /*74230*/  @!P3 LDC.64 R22, c[0x0][0x5c0] ;  /* 0x00017000ff16bb82 */ /* 0x000e220000000a00 */
[----:B------:R-:W3:Y:S01]  /*74240*/  LDL.LU R75, [R1+0xe08] ;  /* 0x000e0800014b7983 */ /* 0x000ee20000300800 */
        /* <DEDUP_REMOVED lines=27> */
[----:B----4-:R-:W-:-:S03]  /*74400*/  FMUL R17, R74, UR21 ;  /* 0x000000154a117c20 */ /* 0x010fc60008400000 */
[----:B------:R-:W4:Y:S01]  /*74410*/  LDL.LU R74, [R1+0xe10] ;  /* 0x000e1000014a7983 */ /* 0x000f220000300800 */
        /* <DEDUP_REMOVED lines=10> */
[----:B---3--:R-:W-:-:S12]  /*744c0*/  FMUL R17, R75, UR21 ;  /* 0x000000154b117c20 */ /* 0x008fd80008400000 */
[----:B------:R-:W0:Y:S01]  /*744d0*/  @!P4 LDC.64 R20, c[0x0][0x5c0] ;  /* 0x00017000ff14cb82 */ /* 0x000e220000000a00 */
[----:B------:R-:W3:Y:S01]  /*744e0*/  LDL.LU R75, [R1+0xe14] ;  /* 0x000e1400014b7983 */ /* 0x000ee20000300800 */
[----:B------:R-:W-:Y:S02]  /*744f0*/  ISETP.LT.OR P0, PT, R27, 0xba, !P2 ;  /* 0x000000ba1b00780c */ /* 0x000fe40005701670 */
[----:B------:R-:W-:-:S11]  /*74500*/  F2FP.SATFINITE.E4M3.F32.PACK_AB_MERGE_C R17, RZ, R17, RZ ;  /* 0x00000011ff11723e */ /* 0x000fd600048070ff */
        /* <DEDUP_REMOVED lines=37> */
[----:B------:R-:W-:Y:S10]  /*74760*/  STL [R1+0x14f8], R83 ;  /* 0x0014f85301007387 */ /* 0x000ff40000100800 */
[----:B------:R-:W0:Y:S01]  /*74770*/  @!P5 LDC.64 R20, c[0x0][0x5c0] ;  /* 0x00017000ff14db82 */ /* 0x000e220000000a00 */
[----:B---3--:R-:W-:-:S02]  /*74780*/  FMUL R17, R75, UR21 ;  /* 0x000000154b117c20 */ /* 0x008fc40008400000 */
[----:B------:R-:W3:Y:S01]  /*74790*/  LDL.LU R75, [R1+0xe20] ;  /* 0x000e2000014b7983 */ /* 0x000ee20000300800 */
[----:B------:R-:W-:Y:S02]  /*747a0*/  ISETP.LT.OR P0, PT, R27, 0xc1, !P2 ;  /* 0x000000c11b00780c */ /* 0x000fe40005701670 */
[----:B------:R-:W-:Y:S02]  /*747b0*/  F2FP.SATFINITE.E4M3.F32.PACK_AB_MERGE_C R17, RZ, R17, RZ ;  /* 0x00000011ff11723e */ /* 0x000fe400048070ff */
[----:B0-----:R-:W-:-:S04]  /*747c0*/  @!P5 IADD3 R80, P3, P4, R16, R20, R7 ;  /* 0x000000141050d210 */ /* 0x001fc80007c7e007 */
[----:B------:R-:W-:-:S05]  /*747d0*/  @!P5 IADD3.X R81, R29, R21, R6, P3, P4 ;  /* 0x000000151d51d210 */ /* 0x000fca0001fe8406 */
[----:B------:R2:W-:Y:S04]  /*747e0*/  @!P0 STG.E.U8 desc[UR22][R210.64+0xc0], R17 ;  /* 0x0000c011d2008986 */ /* 0x0005e8000c101116 */
[----:B------:R-:W-:Y:S04]  /*747f0*/  STL [R1+0x14f0], R80 ;  /* 0x0014f05001007387 */ /* 0x000fe80000100800 */
[----:B------:R-:W-:Y:S01]  /*74800*/  STL [R1+0x14ec], R81 ;  /* 0x0014ec5101007387 */ /* 0x000fe20000100800 */
[----:B--2---:R-:W-:-:S03]  /*74810*/  FMUL R17, R28, UR21 ;  /* 0x000000151c117c20 */ /* 0x004fc60008400000 */
[----:B------:R-:W2:Y:S01]  /*74820*/  LDL.LU R28, [R1+0xe24] ;  /* 0x000e2400011c7983 */ /* 0x000ea20000300800 */
[C---:B------:R-:W-:Y:S02]  /*74830*/  ISETP.LT.OR P4, PT, R27.reuse, 0xc1, !P1 ;  /* 0x000000c11b00780c */ /* 0x040fe40004f81670 */
[----:B------:R-:W-:Y:S01]  /*74840*/  ISETP.LT.OR P0, PT, R27, 0xc2, !P2 ;  /* 0x000000c21b00780c */ /* 0x000fe20005701670 */
[----:B------:R-:W2:Y:S10]  /*74850*/  LDL.LU R52, [R1+0xe28] ;  /* 0x000e280001347983 */ /* 0x000eb40000300800 */
        /* <DEDUP_REMOVED lines=23> */
[----:B---3--:R-:W-:-:S03]  /*749d0*/  FMUL R17, R75, UR21 ;  /* 0x000000154b117c20 */ /* 0x008fc60008400000 */
[----:B------:R-:W3:Y:S01]  /*749e0*/  LDL.LU R53, [R1+0xe2c] ;  /* 0x000e2c0001357983 */ /* 0x000ee20000300800 */
[----:B------:R-:W-:Y:S01]  /*749f0*/  ISETP.LT.OR P5, PT, R27, 0x19a, !P2 ;  /* 0x0000019a1b00780c */ /* 0x000fe200057a1670 */
        /* <DEDUP_REMOVED lines=22> */
[----:B------:R-:W-:-:S09]  /*74b60*/  ISETP.LT.OR P0, PT, R27, 0xca, !P2 ;  /* 0x000000ca1b00780c */ /* 0x000fd20005701670 */
[----:B------:R-:W1:Y:S01]  /*74b70*/  @!P4 LDC.64 R20, c[0x0][0x5c0] ;  /* 0x00017000ff14cb82 */ /* 0x000e620000000a00 */
[----:B0-----:R-:W-:-:S05]  /*74b80*/  FMUL R17, R52, UR21 ;  /* 0x0000001534117c20 */ /* 0x001fca0008400000 */
[----:B------:R-:W-:-:S05]  /*74b90*/  F2FP.SATFINITE.E4M3.F32.PACK_AB_MERGE_C R17, RZ, R17, RZ ;  /* 0x00000011ff11723e */ /* 0x000fca00048070ff */
[----:B------:R0:W-:Y:S04]  /*74ba0*/  @!P0 STG.E.U8 desc[UR22][R70.64+0xc9], R17 ;  /* 0x0000c91146008986 */ /* 0x0001e8000c101116 */
[----:B------:R-:W-:Y:S01]  /*74bb0*/  STL [R1+0x14d0], R72 ;  /* 0x0014d04801007387 */ /* 0x000fe20000100800 */
[----:B0-----:R-:W-:-:S03]  /*74bc0*/  @!P4 IADD3 R17, P3, P5, R3, R16, R7 ;  /* 0x000000100311c210 */ /* 0x001fc60007d7e007 */
[----:B------:R-:W-:Y:S01]  /*74bd0*/  STL [R1+0x14cc], R73 ;  /* 0x0014cc4901007387 */ /* 0x000fe20000100800 */
[----:B------:R-:W-:Y:S02]  /*74be0*/  @!P4 IADD3.X R19, R2, R29, R6, P3, P5 ;  /* 0x0000001d0213c210 */ /* 0x000fe40001fea406 */
[----:B-1----:R-:W-:Y:S02]  /*74bf0*/  @!P4 IADD3 R20, P3, R17, R20, RZ ;  /* 0x000000141114c210 */ /* 0x002fe40007f7e0ff */
[----:B------:R-:W-:-:S03]  /*74c00*/  ISETP.LT.OR P0, PT, R27, 0x1a2, !P2 ;  /* 0x000001a21b00780c */ /* 0x000fc60005701670 */
[----:B------:R-:W-:Y:S01]  /*74c10*/  @!P4 IMAD.X R21, R19, 0x1, R21, P3 ;  /* 0x000000011315c824 */ /* 0x000fe200018e0615 */
[----:B------:R-:W-:-:S13]  /*74c20*/  ISETP.LT.OR P3, PT, R27, 0xca, !P1 ;  /* 0x000000ca1b00780c */ /* 0x000fda0004f61670 */
[--C-:B------:R-:W-:Y:S01]  /*74c30*/  @!P3 IADD3 R19, P5, P6, R3, R16, R7.reuse ;  /* 0x000000100313b210 */ /* 0x100fe20007ebe007 */
[----:B------:R-:W0:Y:S03]  /*74c40*/  @!P3 LDC.64 R22, c[0x0][0x5c0] ;  /* 0x00017000ff16bb82 */ /* 0x000e260000000a00 */
[----:B------:R-:W-:Y:S01]  /*74c50*/  @!P3 IADD3.X R24, R2, R29, R6, P5, P6 ;  /* 0x0000001d0218b210 */ /* 0x000fe20002fec406 */
[----:B---3--:R-:W-:Y:S02]  /*74c60*/  FMUL R17, R53, UR21 ;  /* 0x0000001535117c20 */ /* 0x008fe40008400000 */
[----:B------:R-:W3:Y:S03]  /*74c70*/  LDL.LU R53, [R1+0xe34] ;  /* 0x000e340001357983 */ /* 0x000ee60000300800 */
[----:B------:R-:W-:Y:S01]  /*74c80*/  F2FP.SATFINITE.E4M3.F32.PACK_AB_MERGE_C R17, RZ, R17, RZ ;  /* 0x00000011ff11723e */ /* 0x000fe200048070ff */
[----:B------:R-:W4:Y:S04]  /*74c90*/  LDL.64 R40, [R1+0xe0] ;  /* 0x0000e00001287983 */ /* 0x000f280000100a00 */
[----:B------:R1:W-:Y:S04]  /*74ca0*/  @!P4 STG.E.U8 desc[UR22][R20.64+0xc8], R17 ;  /* 0x0000c8111400c986 */ /* 0x0003e8000c101116 */
[----:B------:R-:W4:Y:S04]  /*74cb0*/  LDL.LU R52, [R1+0xe38] ;  /* 0x000e380001347983 */ /* 0x000f280000300800 */
[----:B------:R-:W4:Y:S01]  /*74cc0*/  LDL.64 R50, [R1+0x68] ;  /* 0x0000680001327983 */ /* 0x000f220000100a00 */
[----:B-1----:R-:W1:Y:S02]  /*74cd0*/  @!P0 LDC.64 R20, c[0x0][0x5c0] ;  /* 0x00017000ff148b82 */ /* 0x002e640000000a00 */
        /* <DEDUP_REMOVED lines=15> */
[----:B------:R-:W0:Y:S02]  /*74dd0*/  @!P5 LDC.64 R20, c[0x0][0x5c0] ;  /* 0x00017000ff14db82 */ /* 0x000e240000000a00 */
[----:B0-----:R-:W-:-:S04]  /*74de0*/  @!P5 IADD3 R66, P3, P4, R16, R20, R7 ;  /* 0x000000141042d210 */ /* 0x001fc80007c7e007 */
[----:B------:R-:W-:Y:S02]  /*74df0*/  @!P5 IADD3.X R67, R29, R21, R6, P3, P4 ;  /* 0x000000151d43d210 */ /* 0x000fe40001fe8406 */
[----:B------:R-:W-:-:S13]  /*74e00*/  ISETP.LT.OR P5, PT, R27, 0x1b1, !P2 ;  /* 0x000001b11b00780c */ /* 0x000fda00057a1670 */
[----:B------:R-:W0:Y:S01]  /*74e10*/  @!P5 LDC.64 R20, c[0x0][0x5c0] ;  /* 0x00017000ff14db82 */ /* 0x000e220000000a00 */
[----:B------:R-:W-:Y:S04]  /*74e20*/  STL [R1+0x14c4], R68 ;  /* 0x0014c44401007387 */ /* 0x000fe80000100800 */
[----:B------:R-:W-:Y:S04]  /*74e30*/  STL [R1+0x14c0], R69 ;  /* 0x0014c04501007387 */ /* 0x000fe80000100800 */
[----:B------:R-:W-:Y:S04]  /*74e40*/  STL [R1+0x15d8], R66 ;  /* 0x0015d84201007387 */ /* 0x000fe80000100800 */
[----:B------:R-:W-:Y:S01]  /*74e50*/  STL [R1+0x14bc], R67 ;  /* 0x0014bc4301007387 */ /* 0x000fe20000100800 */
[----:B------:R-:W-:-:S02]  /*74e60*/  ISETP.LT.OR P0, PT, R27, 0xd1, !P2 ;  /* 0x000000d11b00780c */ /* 0x000fc40005701670 */
[----:B0-----:R-:W-:-:S04]  /*74e70*/  @!P5 IADD3 R64, P3, P4, R16, R20, R7 ;  /* 0x000000141040d210 */ /* 0x001fc80007c7e007 */
[----:B------:R-:W-:Y:S02]  /*74e80*/  @!P5 IADD3.X R65, R29, R21, R6, P3, P4 ;  /* 0x000000151d41d210 */ /* 0x000fe40001fe8406 */
[----:B------:R-:W-:-:S13]  /*74e90*/  ISETP.LT.OR P4, PT, R27, 0xd1, !P1 ;  /* 0x000000d11b00780c */ /* 0x000fda0004f81670 */
[----:B------:R-:W0:Y:S01]  /*74ea0*/  @!P4 LDC.64 R20, c[0x0][0x5c0] ;  /* 0x00017000ff14cb82 */ /* 0x000e220000000a00 */
[----:B---3--:R-:W-:Y:S02]  /*74eb0*/  FMUL R17, R53, UR21 ;  /* 0x0000001535117c20 */ /* 0x008fe40008400000 */
[----:B------:R-:W3:Y:S03]  /*74ec0*/  LDL.LU R53, [R1+0xe40] ;  /* 0x000e400001357983 */ /* 0x000ee60000300800 */
[----:B------:R-:W-:-:S05]  /*74ed0*/  F2FP.SATFINITE.E4M3.F32.PACK_AB_MERGE_C R17, RZ, R17, RZ ;  /* 0x00000011ff11723e */ /* 0x000fca00048070ff */
[----:B----4-:R1:W-:Y:S01]  /*74ee0*/  @!P0 STG.E.U8 desc[UR22][R40.64+0xd0], R17 ;  /* 0x0000d01128008986 */ /* 0x0103e2000c101116 */
[----:B------:R-:W-:Y:S01]  /*74ef0*/  ISETP.LT.OR P0, PT, R27, 0xd2, !P2 ;  /* 0x000000d21b00780c */ /* 0x000fe20005701670 */
[----:B-1----:R-:W-:-:S05]  /*74f00*/  FMUL R17, R52, UR21 ;  /* 0x0000001534117c20 */ /* 0x002fca0008400000 */
[----:B------:R-:W-:-:S07]  /*74f10*/  F2FP.SATFINITE.E4M3.F32.PACK_AB_MERGE_C R17, RZ, R17, RZ ;  /* 0x00000011ff11723e */ /* 0x000fce00048070ff */
[----:B------:R1:W-:Y:S04]  /*74f20*/  @!P0 STG.E.U8 desc[UR22][R50.64+0xd1], R17 ;  /* 0x0000d11132008986 */ /* 0x0003e8000c101116 */
[----:B------:R-:W-:Y:S01]  /*74f30*/  STL [R1+0x15dc], R64 ;  /* 0x0015dc4001007387 */ /* 0x000fe20000100800 */
[----:B-1----:R-:W-:-:S03]  /*74f40*/  @!P4 IADD3 R17, P3, P5, R3, R16, R7 ;  /* 0x000000100311c210 */ /* 0x002fc60007d7e007 */
[----:B------:R-:W-:Y:S01]  /*74f50*/  STL [R1+0x14b8], R65 ;  /* 0x0014b84101007387 */ /* 0x000fe20000100800 */
[----:B------:R-:W-:Y:S02]  /*74f60*/  @!P4 IADD3.X R19, R2, R29, R6, P3, P5 ;  /* 0x0000001d0213c210 */ /* 0x000fe40001fea406 */
[----:B0-----:R-:W-:Y:S01]  /*74f70*/  @!P4 IADD3 R20, P3, R17, R20, RZ ;  /* 0x000000141114c210 */ /* 0x001fe20007f7e0ff */
[----:B--2---:R-:W-:Y:S02]  /*74f80*/  FMUL R17, R28, UR21 ;  /* 0x000000151c117c20 */ /* 0x004fe40008400000 */
[----:B------:R-:W2:Y:S01]  /*74f90*/  LDL.LU R28, [R1+0xe44] ;  /* 0x000e4400011c7983 */ /* 0x000ea20000300800 */
[----:B------:R-:W-:Y:S01]  /*74fa0*/  ISETP.LT.OR P0, PT, R27, 0x1b2, !P2 ;  /* 0x000001b21b00780c */ /* 0x000fe20005701670 */
[----:B------:R-:W-:Y:S01]  /*74fb0*/  @!P4 IMAD.X R21, R19, 0x1, R21, P3 ;  /* 0x000000011315c824 */ /* 0x000fe200018e0615 */
[----:B------:R-:W-:Y:S01]  /*74fc0*/  F2FP.SATFINITE.E4M3.F32.PACK_AB_MERGE_C R17, RZ, R17, RZ ;  /* 0x00000011ff11723e */ /* 0x000fe200048070ff */
[----:B------:R-:W4:Y:S04]  /*74fd0*/  LDL.64 R40, [R1+0x170] ;  /* 0x0001700001287983 */ /* 0x000f280000100a00 */
[----:B------:R0:W-:Y:S01]  /*74fe0*/  @!P4 STG.E.U8 desc[UR22][R20.64+0xd0], R17 ;  /* 0x0000d0111400c986 */ /* 0x0001e2000c101116 */
[----:B------:R-:W-:-:S03]  /*74ff0*/  ISETP.LT.OR P3, PT, R27, 0xd2, !P1 ;  /* 0x000000d21b00780c */ /* 0x000fc60004f61670 */
[----:B------:R-:W4:Y:S04]  /*75000*/  LDL.LU R52, [R1+0xe48] ;  /* 0x000e480001347983 */ /* 0x000f280000300800 */
[----:B------:R-:W4:Y:S01]  /*75010*/  LDL.64 R50, [R1+0x150] ;  /* 0x0001500001327983 */ /* 0x000f220000100a00 */
[----:B0-----:R-:W0:Y:S05]  /*75020*/  @!P0 LDC.64 R20, c[0x0][0x5c0] ;  /* 0x00017000ff148b82 */ /* 0x001e2a0000000a00 */
[----:B------:R-:W-:-:S04]  /*75030*/  @!P3 IADD3 R19, P5, P6, R3, R16, R7 ;  /* 0x000000100313b210 */ /* 0x000fc80007ebe007 */
[----:B------:R-:W-:Y:S01]  /*75040*/  @!P3 IADD3.X R24, R2, R29, R6, P5, P6 ;  /* 0x0000001d0218b210 */ /* 0x000fe20002fec406 */
[----:B------:R-:W1:Y:S01]  /*75050*/  @!P3 LDC.64 R22, c[0x0][0x5c0] ;  /* 0x00017000ff16bb82 */ /* 0x000e620000000a00 */
[----:B0-----:R-:W-:-:S04]  /*75060*/  @!P0 IADD3 R62, P5, P6, R16, R20, R7 ;  /* 0x00000014103e8210 */ /* 0x001fc80007ebe007 */
[----:B------:R-:W-:Y:S02]  /*75070*/  @!P0 IADD3.X R63, R29, R21, R6, P5, P6 ;  /* 0x000000151d3f8210 */ /* 0x000fe40002fec406 */
[----:B------:R-:W-:-:S13]  /*75080*/  ISETP.LT.OR P0, PT, R27, 0x1b9, !P2 ;  /* 0x000001b91b00780c */ /* 0x000fda0005701670 */
[----:B------:R-:W0:Y:S01]  /*75090*/  @!P0 LDC.64 R20, c[0x0][0x5c0] ;  /* 0x00017000ff148b82 */ /* 0x000e220000000a00 */
[----:B-1----:R-:W-:Y:S01]  /*750a0*/  @!P3 IADD3 R22, P4, R19, R22, RZ ;  /* 0x000000161316b210 */ /* 0x002fe20007f9e0ff */
[----:B------:R-:W-:Y:S01]  /*750b0*/  STL [R1+0x15e4], R62 ;  /* 0x0015e43e01007387 */ /* 0x000fe20000100800 */
[----:B------:R-:W-:-:S03]  /*750c0*/  ISETP.LT.OR P5, PT, R27, 0x1ba, !P2 ;  /* 0x000001ba1b00780c */ /* 0x000fc600057a1670 */
[----:B------:R-:W-:Y:S01]  /*750d0*/  STL [R1+0x15e0], R63 ;  /* 0x0015e03f01007387 */ /* 0x000fe20000100800 */
[----:B------:R-:W-:Y:S02]  /*750e0*/  @!P3 IMAD.X R23, R24, 0x1, R23, P4 ;  /* 0x000000011817b824 */ /* 0x000fe400020e0617 */
[----:B---3--:R-:W-:Y:S02]  /*750f0*/  FMUL R17, R53, UR21 ;  /* 0x0000001535117c20 */ /* 0x008fe40008400000 */
[----:B------:R-:W3:Y:S03]  /*75100*/  LDL.LU R53, [R1+0xe4c] ;  /* 0x000e4c0001357983 */ /* 0x000ee60000300800 */
        /* <DEDUP_REMOVED lines=20> */
[----:B----4-:R0:W-:Y:S01]  /*75250*/  @!P0 STG.E.U8 desc[UR22][R40.64+0xd8], R17 ;  /* 0x0000d81128008986 */ /* 0x0101e2000c101116 */
[----:B------:R-:W-:-:S09]  /*75260*/  ISETP.LT.OR P0, PT, R27, 0xda, !P2 ;  /* 0x000000da1b00780c */ /* 0x000fd20005701670 */
[----:B------:R-:W1:Y:S01]  /*75270*/  @!P4 LDC.64 R20, c[0x0][0x5c0] ;  /* 0x00017000ff14cb82 */ /* 0x000e620000000a00 */
[----:B0-----:R-:W-:-:S05]  /*75280*/  FMUL R17, R52, UR21 ;  /* 0x0000001534117c20 */ /* 0x001fca0008400000 */
[----:B------:R-:W-:Y:S01]  /*75290*/  F2FP.SATFINITE.E4M3.F32.PACK_AB_MERGE_C R17, RZ, R17, RZ ;  /* 0x00000011ff11723e */ /* 0x000fe200048070ff */
[----:B------:R-:W-:Y:S04]  /*752a0*/  STL [R1+0x1604], R56 ;  /* 0x0016043801007387 */ /* 0x000fe80000100800 */
[----:B------:R0:W-:Y:S01]  /*752b0*/  @!P0 STG.E.U8 desc[UR22][R50.64+0xd9], R17 ;  /* 0x0000d91132008986 */ /* 0x0001e2000c101116 */
[----:B------:R-:W-:-:S03]  /*752c0*/  ISETP.LT.OR P0, PT, R27, 0x1c2, !P2 ;  /* 0x000001c21b00780c */ /* 0x000fc60005701670 */
[----:B------:R-:W-:Y:S04]  /*752d0*/  STL [R1+0x1600], R57 ;  /* 0x0016003901007387 */ /* 0x000fe80000100800 */
[----:B------:R-:W4:Y:S01]  /*752e0*/  LDL.LU R35, [R1+0xe54] ;  /* 0x000e540001237983 */ /* 0x000f220000300800 */
[----:B0-----:R-:W-:-:S03]  /*752f0*/  @!P4 IADD3 R17, P3, P5, R3, R16, R7 ;  /* 0x000000100311c210 */ /* 0x001fc60007d7e007 */
[----:B------:R-:W4:Y:S01]  /*75300*/  LDL.64 R38, [R1+0x250] ;  /* 0x0002500001267983 */ /* 0x000f220000100a00 */
[----:B------:R-:W-:-:S03]  /*75310*/  @!P4 IADD3.X R19, R2, R29, R6, P3, P5 ;  /* 0x0000001d0213c210 */ /* 0x000fc60001fea406 */
[----:B------:R-:W4:Y:S01]  /*75320*/  LDL.LU R34, [R1+0xe58] ;  /* 0x000e580001227983 */ /* 0x000f220000300800 */
[----:B-1----:R-:W-:-:S03]  /*75330*/  @!P4 IADD3 R20, P3, R17, R20, RZ ;  /* 0x000000141114c210 */ /* 0x002fc60007f7e0ff */
[----:B------:R-:W4:Y:S02]  /*75340*/  LDL.64 R40, [R1+0x1c8] ;  /* 0x0001c80001287983 */ /* 0x000f240000100a00 */
[----:B------:R-:W-:Y:S01]  /*75350*/  @!P4 IMAD.X R21, R19, 0x1, R21, P3 ;  /* 0x000000011315c824 */ /* 0x000fe200018e0615 */
[----:B------:R-:W-:-:S13]  /*75360*/  ISETP.LT.OR P3, PT, R27, 0xda, !P1 ;  /* 0x000000da1b00780c */ /* 0x000fda0004f61670 */
[----:B------:R-:W-:Y:S01]  /*75370*/  @!P3 IADD3 R19, P5, P6, R3, R16, R7 ;  /* 0x000000100313b210 */ /* 0x000fe20007ebe007 */
[----:B------:R-:W0:Y:S03]  /*75380*/  @!P3 LDC.64 R22, c[0x0][0x5c0] ;  /* 0x00017000ff16bb82 */ /* 0x000e260000000a00 */
[----:B------:R-:W-:Y:S01]  /*75390*/  @!P3 IADD3.X R24, R2, R29, R6, P5, P6 ;  /* 0x0000001d0218b210 */ /* 0x000fe20002fec406 */
[----:B---3--:R-:W-:-:S05]  /*753a0*/  FMUL R17, R53, UR21 ;  /* 0x0000001535117c20 */ /* 0x008fca0008400000 */
[----:B------:R-:W-:-:S05]  /*753b0*/  F2FP.SATFINITE.E4M3.F32.PACK_AB_MERGE_C R17, RZ, R17, RZ ;  /* 0x00000011ff11723e */ /* 0x000fca00048070ff */
[----:B------:R1:W-:Y:S02]  /*753c0*/  @!P4 STG.E.U8 desc[UR22][R20.64+0xd8], R17 ;  /* 0x0000d8111400c986 */ /* 0x0003e4000c101116 */
        /* <DEDUP_REMOVED lines=21> */
[----:B------:R-:W-:Y:S01]  /*75520*/  STL [R1+0x1614], R52 ;  /* 0x0016143401007387 */ /* 0x000fe20000100800 */
[----:B----4-:R-:W-:-:S03]  /*75530*/  FMUL R17, R35, UR21 ;  /* 0x0000001523117c20 */ /* 0x010fc60008400000 */
[----:B------:R-:W-:Y:S04]  /*75540*/  STL [R1+0x1610], R53 ;  /* 0x0016103501007387 */ /* 0x000fe80000100800 */
[----:B------:R-:W-:Y:S04]  /*75550*/  STL [R1+0x161c], R50 ;  /* 0x00161c3201007387 */ /* 0x000fe80000100800 */
[----:B------:R-:W-:Y:S04]  /*75560*/  STL [R1+0x1618], R51 ;  /* 0x0016183301007387 */ /* 0x000fe80000100800 */
[----:B------:R-:W3:Y:S01]  /*75570*/  LDL.LU R35, [R1+0xe60] ;  /* 0x000e600001237983 */ /* 0x000ee20000300800 */
[----:B0-----:R-:W-:-:S04]  /*75580*/  @!P5 IADD3 R48, P3, P4, R16, R20, R7 ;  /* 0x000000141030d210 */ /* 0x001fc80007c7e007 */
[----:B------:R-:W-:Y:S02]  /*75590*/  @!P5 IADD3.X R49, R29, R21, R6, P3, P4 ;  /* 0x000000151d31d210 */ /* 0x000fe40001fe8406 */
[C---:B------:R-:W-:Y:S02]  /*755a0*/  ISETP.LT.OR P4, PT, R27.reuse, 0xe1, !P1 ;  /* 0x000000e11b00780c */ /* 0x040fe40004f81670 */
[----:B------:R-:W-:Y:S02]  /*755b0*/  ISETP.LT.OR P0, PT, R27, 0xe1, !P2 ;  /* 0x000000e11b00780c */ /* 0x000fe40005701670 */
[----:B------:R-:W-:-:S09]  /*755c0*/  F2FP.SATFINITE.E4M3.F32.PACK_AB_MERGE_C R17, RZ, R17, RZ ;  /* 0x00000011ff11723e */ /* 0x000fd200048070ff */
[----:B------:R-:W0:Y:S02]  /*755d0*/  @!P4 LDC.64 R20, c[0x0][0x5c0] ;  /* 0x00017000ff14cb82 */ /* 0x000e240000000a00 */
[----:B------:R1:W-:Y:S01]  /*755e0*/  @!P0 STG.E.U8 desc[UR22][R38.64+0xe0], R17 ;  /* 0x0000e01126008986 */ /* 0x0003e2000c101116 */
        /* <DEDUP_REMOVED lines=51> */
[----:B----4-:R0:W-:Y:S02]  /*75920*/  @!P0 STG.E.U8 desc[UR22][R40.64+0xe8], R17 ;  /* 0x0000e81128008986 */ /* 0x0101e4000c101116 */
[----:B0-----:R-:W-:-:S04]  /*75930*/  @!P5 IADD3 R40, P3, P4, R16, R20, R7 ;  /* 0x000000141028d210 */ /* 0x001fc80007c7e007 */
[----:B------:R-:W-:Y:S02]  /*75940*/  @!P5 IADD3.X R41, R29, R21, R6, P3, P4 ;  /* 0x000000151d29d210 */ /* 0x000fe40001fe8406 */
[C---:B------:R-:W-:Y:S02]  /*75950*/  ISETP.LT.OR P4, PT, R27.reuse, 0xe9, !P1 ;  /* 0x000000e91b00780c */ /* 0x040fe40004f81670 */
[----:B------:R-:W-:Y:S01]  /*75960*/  ISETP.LT.OR P0, PT, R27, 0xea, !P2 ;  /* 0x000000ea1b00780c */ /* 0x000fe20005701670 */
[----:B------:R-:W-:-:S10]  /*75970*/  FMUL R17, R34, UR21 ;  /* 0x0000001522117c20 */ /* 0x000fd40008400000 */
[----:B------:R-:W0:Y:S01]  /*75980*/  @!P4 LDC.64 R20, c[0x0][0x5c0] ;  /* 0x00017000ff14cb82 */ /* 0x000e220000000a00 */
[----:B------:R-:W-:Y:S01]  /*75990*/  STL [R1+0x1644], R40 ;  /* 0x0016442801007387 */ /* 0x000fe20000100800 */
[----:B------:R-:W-:-:S03]  /*759a0*/  F2FP.SATFINITE.E4M3.F32.PACK_AB_MERGE_C R17, RZ, R17, RZ ;  /* 0x00000011ff11723e */ /* 0x000fc600048070ff */
[----:B------:R-:W-:Y:S04]  /*759b0*/  STL [R1+0x1640], R41 ;  /* 0x0016402901007387 */ /* 0x000fe80000100800 */
[----:B------:R-:W4:Y:S04]  /*759c0*/  LDL.LU R164, [R1+0xe74] ;  /* 0x000e740001a47983 */ /* 0x000f280000300800 */
[----:B------:R1:W-:Y:S01]  /*759d0*/  @!P0 STG.E.U8 desc[UR22][R38.64+0xe9], R17 ;  /* 0x0000e91126008986 */ /* 0x0003e2000c101116 */
[----:B------:R-:W-:-:S03]  /*759e0*/  ISETP.LT.OR P0, PT, R27, 0x1e2, !P2 ;  /* 0x000001e21b00780c */ /* 0x000fc60005701670 */
[----:B------:R-:W4:Y:S04]  /*759f0*/  LDL.64 R162, [R1+0x318] ;  /* 0x0003180001a27983 */ /* 0x000f280000100a00 */
[----:B------:R-:W4:Y:S01]  /*75a00*/  LDL.LU R12, [R1+0xe78] ;  /* 0x000e7800010c7983 */ /* 0x000f220000300800 */
[----:B-1----:R-:W-:-:S03]  /*75a10*/  @!P4 IADD3 R17, P3, P5, R3, R16, R7 ;  /* 0x000000100311c210 */ /* 0x002fc60007d7e007 */
[----:B------:R-:W4:Y:S01]  /*75a20*/  LDL.64 R160, [R1+0x2f0] ;  /* 0x0002f00001a07983 */ /* 0x000f220000100a00 */
[----:B------:R-:W-:Y:S02]  /*75a30*/  @!P4 IADD3.X R19, R2, R29, R6, P3, P5 ;  /* 0x0000001d0213c210 */ /* 0x000fe40001fea406 */
[----:B0-----:R-:W-:-:S05]  /*75a40*/  @!P4 IADD3 R20, P3, R17, R20, RZ ;  /* 0x000000141114c210 */ /* 0x001fca0007f7e0ff */
[----:B------:R-:W-:Y:S02]  /*75a50*/  @!P4 IMAD.X R21, R19, 0x1, R21, P3 ;  /* 0x000000011315c824 */ /* 0x000fe400018e0615 */
[----:B---3--:R-:W-:-:S05]  /*75a60*/  FMUL R17, R35, UR21 ;  /* 0x0000001523117c20 */ /* 0x008fca0008400000 */
        /* <DEDUP_REMOVED lines=11> */
[----:B------:R-:W-:-:S13]  /*75b20*/  ISETP.LT.OR P0, PT, R27, 0x1e9, !P2 ;  /* 0x000001e91b00780c */ /* 0x000fda0005701670 */
[----:B------:R-:W0:Y:S01]  /*75b30*/  @!P0 LDC.64 R20, c[0x0][0x5c0] ;  /* 0x00017000ff148b82 */ /* 0x000e220000000a00 */
[----:B--2---:R-:W-:Y:S02]  /*75b40*/  FMUL R17, R28, UR21 ;  /* 0x000000151c117c20 */ /* 0x004fe40008400000 */
[----:B------:R-:W2:Y:S01]  /*75b50*/  LDL.LU R28, [R1+0xe7c] ;  /* 0x000e7c00011c7983 */ /* 0x000ea20000300800 */
[----:B-1----:R-:W-:Y:S02]  /*75b60*/  @!P3 IADD3 R22, P4, R19, R22, RZ ;  /* 0x000000161316b210 */ /* 0x002fe40007f9e0ff */
[----:B------:R-:W-:Y:S02]  /*75b70*/  ISETP.LT.OR P5, PT, R27, 0x1ea, !P2 ;  /* 0x000001ea1b00780c */ /* 0x000fe400057a1670 */
[----:B------:R-:W-:Y:S01]  /*75b80*/  F2FP.SATFINITE.E4M3.F32.PACK_AB_MERGE_C R17, RZ, R17, RZ ;  /* 0x00000011ff11723e */ /* 0x000fe200048070ff */
[----:B------:R-:W-:-:S05]  /*75b90*/  @!P3 IMAD.X R23, R24, 0x1, R23, P4 ;  /* 0x000000011817b824 */ /* 0x000fca00020e0617 */
[----:B------:R4:W-:Y:S01]  /*75ba0*/  @!P3 STG.E.U8 desc[UR22][R22.64+0xe9], R17 ;  /* 0x0000e9111600b986 */ /* 0x0009e2000c101116 */
[----:B0-----:R-:W-:-:S04]  /*75bb0*/  @!P0 IADD3 R36, P3, P4, R16, R20, R7 ;  /* 0x0000001410248210 */ /* 0x001fc80007c7e007 */
[----:B------:R-:W-:Y:S02]  /*75bc0*/  @!P0 IADD3.X R37, R29, R21, R6, P3, P4 ;  /* 0x000000151d258210 */ /* 0x000fe40001fe8406 */
[----:B------:R-:W0:Y:S02]  /*75bd0*/  @!P5 LDC.64 R20, c[0x0][0x5c0] ;  /* 0x00017000ff14db82 */ /* 0x000e240000000a00 */
[----:B0-----:R-:W-:-:S04]  /*75be0*/  @!P5 IADD3 R34, P3, P4, R16, R20, R7 ;  /* 0x000000141022d210 */ /* 0x001fc80007c7e007 */
[----:B------:R-:W-:Y:S02]  /*75bf0*/  @!P5 IADD3.X R35, R29, R21, R6, P3, P4 ;  /* 0x000000151d23d210 */ /* 0x000fe40001fe8406 */
[----:B------:R-:W-:-:S13]  /*75c00*/  ISETP.LT.OR P5, PT, R27, 0x1f1, !P2 ;  /* 0x000001f11b00780c */ /* 0x000fda00057a1670 */
[----:B------:R-:W0:Y:S01]  /*75c10*/  @!P5 LDC.64 R20, c[0x0][0x5c0] ;  /* 0x00017000ff14db82 */ /* 0x000e220000000a00 */
[----:B------:R-:W-:Y:S01]  /*75c20*/  ISETP.LT.OR P0, PT, R27, 0xf1, !P2 ;  /* 0x000000f11b00780c */ /* 0x000fe20005701670 */
[----:B----4-:R-:W-:Y:S01]  /*75c30*/  FMUL R17, R164, UR21 ;  /* 0x00000015a4117c20 */ /* 0x010fe20008400000 */
[----:B------:R-:W-:Y:S04]  /*75c40*/  STL [R1+0x1660], R36 ;  /* 0x0016602401007387 */ /* 0x000fe80000100800 */
[----:B------:R-:W-:Y:S01]  /*75c50*/  F2FP.SATFINITE.E4M3.F32.PACK_AB_MERGE_C R17, RZ, R17, RZ ;  /* 0x00000011ff11723e */ /* 0x000fe200048070ff */
[----:B------:R-:W-:Y:S04]  /*75c60*/  STL [R1+0x165c], R37 ;  /* 0x00165c2501007387 */ /* 0x000fe80000100800 */
[----:B------:R-:W-:Y:S04]  /*75c70*/  STL [R1+0x1670], R34 ;  /* 0x0016702201007387 */ /* 0x000fe80000100800 */
[----:B------:R-:W-:Y:S01]  /*75c80*/  STL [R1+0x1664], R35 ;  /* 0x0016642301007387 */ /* 0x000fe20000100800 */
[----:B0-----:R-:W-:-:S04]  /*75c90*/  @!P5 IADD3 R32, P3, P4, R16, R20, R7 ;  /* 0x000000141020d210 */ /* 0x001fc80007c7e007 */
[----:B------:R-:W-:Y:S01]  /*75ca0*/  @!P5 IADD3.X R33, R29, R21, R6, P3, P4 ;  /* 0x000000151d21d210 */ /* 0x000fe20001fe8406 */
[----:B------:R0:W-:Y:S04]  /*75cb0*/  @!P0 STG.E.U8 desc[UR22][R162.64+0xf0], R17 ;  /* 0x0000f011a2008986 */ /* 0x0001e8000c101116 */
[----:B------:R-:W-:Y:S04]  /*75cc0*/  STL [R1+0x1678], R32 ;  /* 0x0016782001007387 */ /* 0x000fe80000100800 */
[----:B------:R-:W-:Y:S01]  /*75cd0*/  STL [R1+0x1674], R33 ;  /* 0x0016742101007387 */ /* 0x000fe20000100800 */
[----:B0-----:R-:W-:-:S03]  /*75ce0*/  FMUL R17, R12, UR21 ;  /* 0x000000150c117c20 */ /* 0x001fc60008400000 */
[----:B------:R-:W3:Y:S01]  /*75cf0*/  LDL.LU R12, [R1+0xe80] ;  /* 0x000e8000010c7983 */ /* 0x000ee20000300800 */
[C---:B------:R-:W-:Y:S02]  /*75d00*/  ISETP.LT.OR P4, PT, R27.reuse, 0xf1, !P1 ;  /* 0x000000f11b00780c */ /* 0x040fe40004f81670 */
[----:B------:R-:W-:Y:S01]  /*75d10*/  ISETP.LT.OR P0, PT, R27, 0xf2, !P2 ;  /* 0x000000f21b00780c */ /* 0x000fe20005701670 */
[----:B------:R-:W4:Y:S01]  /*75d20*/  LDL.LU R164, [R1+0xe84] ;  /* 0x000e840001a47983 */ /* 0x000f220000300800 */
[----:B------:R-:W-:-:S03]  /*75d30*/  F2FP.SATFINITE.E4M3.F32.PACK_AB_MERGE_C R17, RZ, R17, RZ ;  /* 0x00000011ff11723e */ /* 0x000fc600048070ff */
[----:B------:R-:W4:Y:S06]  /*75d40*/  LDL.64 R162, [R1+0x350] ;  /* 0x0003500001a27983 */ /* 0x000f2c0000100a00 */
[----:B------:R-:W0:Y:S02]  /*75d50*/  @!P4 LDC.64 R20, c[0x0][0x5c0] ;  /* 0x00017000ff14cb82 */ /* 0x000e240000000a00 */
        /* <DEDUP_REMOVED lines=8> */
[----:B------:R-:W-:Y:S01]  /*75de0*/  F2FP.SATFINITE.E4M3.F32.PACK_AB_MERGE_C R17, RZ, R17, RZ ;  /* 0x00000011ff11723e */ /* 0x000fe200048070ff */
[----:B------:R-:W2:Y:S01]  /*75df0*/  LDL.64 R160, [R1+0x338] ;  /* 0x0003380001a07983 */ /* 0x000ea20000100a00 */
[----:B------:R-:W-:-:S03]  /*75e00*/  ISETP.LT.OR P3, PT, R27, 0xf2, !P1 ;  /* 0x000000f21b00780c */ /* 0x000fc60004f61670 */
[----:B------:R0:W-:Y:S10]  /*75e10*/  @!P4 STG.E.U8 desc[UR22][R20.64+0xf0], R17 ;  /* 0x0000f0111400c986 */ /* 0x0001f4000c101116 */
[----:B------:R-:W1:Y:S08]  /*75e20*/  @!P3 LDC.64 R22, c[0x0][0x5c0] ;  /* 0x00017000ff16bb82 */ /* 0x000e700000000a00 */
[----:B0-----:R-:W0:Y:S01]  /*75e30*/  @!P0 LDC.64 R20, c[0x0][0x5c0] ;  /* 0x00017000ff148b82 */ /* 0x001e220000000a00 */
[----:B------:R-:W-:-:S04]  /*75e40*/  @!P3 IADD3 R19, P5, P6, R3, R16, R7 ;  /* 0x000000100313b210 */ /* 0x000fc80007ebe007 */
[----:B------:R-:W-:Y:S02]  /*75e50*/  @!P3 IADD3.X R24, R2, R29, R6, P5, P6 ;  /* 0x0000001d0218b210 */ /* 0x000fe40002fec406 */
[----:B-1----:R-:W-:Y:S02]  /*75e60*/  @!P3 IADD3 R22, P4, R19, R22, RZ ;  /* 0x000000161316b210 */ /* 0x002fe40007f9e0ff */
[----:B0-----:R-:W-:-:S04]  /*75e70*/  @!P0 IADD3 R30, P5, P6, R16, R20, R7 ;  /* 0x00000014101e8210 */ /* 0x001fc80007ebe007 */
[----:B------:R-:W-:Y:S01]  /*75e80*/  @!P0 IADD3.X R31, R29, R21, R6, P5, P6 ;  /* 0x000000151d1f8210 */ /* 0x000fe20002fec406 */
[----:B------:R-:W-:Y:S04]  /*75e90*/  STL [R1+0x1680], R30 ;  /* 0x0016801e01007387 */ /* 0x000fe80000100800 */
[----:B------:R-:W-:Y:S01]  /*75ea0*/  STL [R1+0x167c], R31 ;  /* 0x00167c1f01007387 */ /* 0x000fe20000100800 */
[----:B------:R-:W-:Y:S01]  /*75eb0*/  @!P3 IMAD.X R23, R24, 0x1, R23, P4 ;  /* 0x000000011817b824 */ /* 0x000fe200020e0617 */
[----:B------:R-:W-:-:S04]  /*75ec0*/  LOP3.LUT R15, R15, 0xffffffdf, RZ, 0xc0, !PT ;  /* 0xffffffdf0f0f7812 */ /* 0x000fc800078ec0ff */
[----:B------:R-:W-:-:S04]  /*75ed0*/  @P2 LOP3.LUT R15, R15, 0x20, RZ, 0xfc, !PT ;  /* 0x000000200f0f2812 */ /* 0x000fc800078efcff */
[C---:B------:R-:W-:Y:S02]  /*75ee0*/  LOP3.LUT P0, RZ, R15.reuse, 0x8000000, RZ, 0xc0, !PT ;  /* 0x080000000fff7812 */ /* 0x040fe4000780c0ff */
[----:B------:R-:W-:Y:S01]  /*75ef0*/  LOP3.LUT R15, R15, 0xfbffffff, RZ, 0xc0, !PT ;  /* 0xfbffffff0f0f7812 */ /* 0x000fe200078ec0ff */
[----:B---3--:R-:W-:Y:S02]  /*75f00*/  FMUL R17, R12, UR21 ;  /* 0x000000150c117c20 */ /* 0x008fe40008400000 */
[----:B------:R-:W3:Y:S03]  /*75f10*/  LDL.LU R12, [R1+0xe8c] ;  /* 0x000e8c00010c7983 */ /* 0x000ee60000300800 */
[----:B------:R-:W-:-:S05]  /*75f20*/  F2FP.SATFINITE.E4M3.F32.PACK_AB_MERGE_C R17, RZ, R17, RZ ;  /* 0x00000011ff11723e */ /* 0x000fca00048070ff */
[----:B------:R4:W-:Y:S01]  /*75f30*/  @!P3 STG.E.U8 desc[UR22][R22.64+0xf1], R17 ;  /* 0x0000f1111600b986 */ /* 0x0009e2000c101116 */
[----:B------:R-:W-:Y:S02]  /*75f40*/  ISETP.LT.OR P3, PT, R27, 0xf9, !P1 ;  /* 0x000000f91b00780c */ /* 0x000fe40004f61670 */
[----:B------:R-:W-:-:S11]  /*75f50*/  @P1 LOP3.LUT R15, R15, 0x4000000, RZ, 0xfc, !PT ;  /* 0x040000000f0f1812 */ /* 0x000fd600078efcff */
[----:B------:R-:W-:Y:S01]  /*75f60*/  @!P3 IADD3 R19, P4, P5, R3, R16, R7 ;  /* 0x000000100313b210 */ /* 0x000fe20007d9e007 */
[----:B----4-:R-:W-:Y:S01]  /*75f70*/  FMUL R17, R164, UR21 ;  /* 0x00000015a4117c20 */ /* 0x010fe20008400000 */
[----:B------:R-:W-:Y:S01]  /*75f80*/  LOP3.LUT P2, RZ, R0, 0x400000, RZ, 0xc0, !PT ;  /* 0x0040000000ff7812 */ /* 0x000fe2000784c0ff */
[----:B------:R-:W0:Y:S01]  /*75f90*/  @!P3 LDC.64 R20, c[0x0][0x5c0] ;  /* 0x00017000ff14bb82 */ /* 0x000e220000000a00 */
[----:B------:R-:W-:Y:S02]  /*75fa0*/  @!P3 IADD3.X R22, R2, R29, R6, P4, P5 ;  /* 0x0000001d0216b210 */ /* 0x000fe400027ea406 */
[----:B------:R-:W-:Y:S02]  /*75fb0*/  ISETP.LT.OR P4, PT, R27, 0xfa, !P1 ;  /* 0x000000fa1b00780c */ /* 0x000fe40004f81670 */
[----:B------:R-:W-:Y:S02]  /*75fc0*/  LOP3.LUT P1, RZ, R10, 0x4, RZ, 0xc0, !PT ;  /* 0x000000040aff7812 */ /* 0x000fe4000782c0ff */
[----:B------:R-:W-:-:S11]  /*75fd0*/  F2FP.SATFINITE.E4M3.F32.PACK_AB_MERGE_C R17, RZ, R17, RZ ;  /* 0x00000011ff11723e */ /* 0x000fd600048070ff */
[----:B------:R2:W-:Y:S02]  /*75fe0*/  @!P1 STG.E.U8 desc[UR22][R162.64+0xf8], R17 ;  /* 0x0000f811a2009986 */ /* 0x0005e4000c101116 */
[----:B--2---:R-:W-:Y:S02]  /*75ff0*/  FMUL R17, R28, UR21 ;  /* 0x000000151c117c20 */ /* 0x004fe40008400000 */
[----:B------:R-:W2:Y:S03]  /*76000*/  LDL.LU R28, [R1+0xe90] ;  /* 0x000e9000011c7983 */ /* 0x000ea60000300800 */
[----:B------:R-:W-:-:S05]  /*76010*/  F2FP.SATFINITE.E4M3.F32.PACK_AB_MERGE_C R17, RZ, R17, RZ ;  /* 0x00000011ff11723e */ /* 0x000fca00048070ff */
[----:B------:R1:W-:Y:S01]  /*76020*/  @!P2 STG.E.U8 desc[UR22][R160.64+0xf9], R17 ;  /* 0x0000f911a000a986 */ /* 0x0003e2000c101116 */
[----:B------:R-:W-:-:S03]  /*76030*/  ISETP.LT.OR P1, PT, R27, 0x101, !P0 ;  /* 0x000001011b00780c */ /* 0x000fc60004721670 */
[----:B-1----:R-:W4:Y:S01]  /*76040*/  LDL.LU R160, [R1+0xe94] ;  /* 0x000e940001a07983 */ /* 0x002f220000300800 */
[----:B------:R-:W-:Y:S02]  /*76050*/  @!P4 IADD3 R23, P5, P6, R3, R16, R7 ;  /* 0x000000100317c210 */ /* 0x000fe40007ebe007 */
[----:B------:R-:W-:Y:S02]  /*76060*/  LOP3.LUT R10, R10, 0xf7ffffff, RZ, 0xc0, !PT ;  /* 0xf7ffffff0a0a7812 */ /* 0x000fe400078ec0ff */
[----:B------:R-:W-:-:S05]  /*76070*/  @!P4 IADD3.X R24, R2, R29, R6, P5, P6 ;  /* 0x0000001d0218c210 */ /* 0x000fca0002fec406 */
[----:B------:R-:W-:Y:S02]  /*76080*/  @!P1 IADD3 R196, P5, P6, R3, R16, R5 ;  /* 0x0000001003c49210 */ /* 0x000fe40007ebe005 */
[----:B------:R-:W-:Y:S02]  /*76090*/  @P1 LOP3.LUT R10, R10, 0x8000000, RZ, 0xfc, !PT ;  /* 0x080000000a0a1812 */ /* 0x000fe400078efcff */
[----:B------:R-:W-:Y:S02]  /*760a0*/  @!P1 IADD3.X R198, R2, R29, R4, P5, P6 ;  /* 0x0000001d02c69210 */ /* 0x000fe40002fec404 */
[----:B------:R-:W-:-:S13]  /*760b0*/  ISETP.LT.OR P1, PT, R27, 0x102, !P0 ;  /* 0x000001021b00780c */ /* 0x000fda0004721670 */
[----:B------:R-:W-:-:S04]  /*760c0*/  @!P1 IADD3 R197, P5, P6, R3, R16, R5 ;  /* 0x0000001003c59210 */ /* 0x000fc80007ebe005 */
[----:B------:R-:W-:Y:S02]  /*760d0*/  @!P1 IADD3.X R199, R2, R29, R4, P5, P6 ;  /* 0x0000001d02c79210 */ /* 0x000fe40002fec404 */
[----:B0-----:R-:W-:-:S05]  /*760e0*/  @!P3 IADD3 R20, P5, R19, R20, RZ ;  /* 0x000000141314b210 */ /* 0x001fca0007fbe0ff */
[----:B------:R-:W-:Y:S02]  /*760f0*/  @!P3 IMAD.X R21, R22, 0x1, R21, P5 ;  /* 0x000000011615b824 */ /* 0x000fe400028e0615 */
[----:B---3--:R-:W-:Y:S02]  /*76100*/  FMUL R17, R12, UR21 ;  /* 0x000000150c117c20 */ /* 0x008fe40008400000 */
[----:B------:R-:W3:Y:S03]  /*76110*/  LDL.LU R12, [R1+0xe98] ;  /* 0x000e9800010c7983 */ /* 0x000ee60000300800 */
[----:B------:R-:W-:-:S05]  /*76120*/  F2FP.SATFINITE.E4M3.F32.PACK_AB_MERGE_C R17, RZ, R17, RZ ;  /* 0x00000011ff11723e */ /* 0x000fca00048070ff */
[----:B------:R0:W-:Y:S01]  /*76130*/  @!P3 STG.E.U8 desc[UR22][R20.64+0xf8], R17 ;  /* 0x0000f8111400b986 */ /* 0x0001e2000c101116 */
[----:B------:R-:W-:-:S04]  /*76140*/  LOP3.LUT R10, R10, 0xfbffffff, RZ, 0xc0, !PT ;  /* 0xfbffffff0a0a7812 */ /* 0x000fc800078ec0ff */
[----:B------:R-:W-:Y:S02]  /*76150*/  @P1 LOP3.LUT R10, R10, 0x4000000, RZ, 0xfc, !PT ;  /* 0x040000000a0a1812 */ /* 0x000fe400078efcff */
[----:B------:R-:W-:Y:S02]  /*76160*/  ISETP.LT.OR P1, PT, R27, 0x109, !P0 ;  /* 0x000001091b00780c */ /* 0x000fe40004721670 */
[----:B------:R-:W-:Y:S01]  /*76170*/  LOP3.LUT R10, R10, 0xfdffffff, RZ, 0xc0, !PT ;  /* 0xfdffffff0a0a7812 */ /* 0x000fe200078ec0ff */
[----:B0-----:R-:W0:Y:S10]  /*76180*/  @!P4 LDC.64 R20, c[0x0][0x5c0] ;  /* 0x00017000ff14cb82 */ /* 0x001e340000000a00 */
[----:B------:R-:W-:Y:S01]  /*76190*/  @!P1 IADD3 R202, P5, P6, R3, R16, R5 ;  /* 0x0000001003ca9210 */ /* 0x000fe20007ebe005 */
[----:B--2---:R-:W-:-:S02]  /*761a0*/  FMUL R17, R28, UR21 ;  /* 0x000000151c117c20 */ /* 0x004fc40008400000 */
[----:B------:R-:W2:Y:S01]  /*761b0*/  LDL.LU R28, [R1+0xe9c] ;  /* 0x000e9c00011c7983 */ /* 0x000ea20000300800 */
[----:B------:R-:W-:Y:S02]  /*761c0*/  @P1 LOP3.LUT R10, R10, 0x2000000, RZ, 0xfc, !PT ;  /* 0x020000000a0a1812 */ /* 0x000fe400078efcff */
[----:B------:R-:W-:Y:S01]  /*761d0*/  @!P1 IADD3.X R204, R2, R29, R4, P5, P6 ;  /* 0x0000001d02cc9210 */ /* 0x000fe20002fec404 */
[----:B------:R-:W2:Y:S01]  /*761e0*/  LDL.64 R164, [R1+0x358] ;  /* 0x0003580001a47983 */ /* 0x000ea20000100a00 */
[----:B------:R-:W-:Y:S02]  /*761f0*/  ISETP.LT.OR P1, PT, R27, 0x10a, !P0 ;  /* 0x0000010a1b00780c */ /* 0x000fe40004721670 */
[----:B0-----:R-:W-:Y:S01]  /*76200*/  @!P4 IADD3 R20, P3, R23, R20, RZ ;  /* 0x000000141714c210 */ /* 0x001fe20007f7e0ff */
[----:B------:R-:W2:Y:S10]  /*76210*/  LDL.LU R162, [R1+0xea0] ;  /* 0x000ea00001a27983 */ /* 0x000eb40000300800 */
[----:B------:R-:W-:-:S04]  /*76220*/  @!P1 IADD3 R201, P5, P6, R3, R16, R5 ;  /* 0x0000001003c99210 */ /* 0x000fc80007ebe005 */
[----:B------:R-:W-:Y:S02]  /*76230*/  @!P1 IADD3.X R203, R2, R29, R4, P5, P6 ;  /* 0x0000001d02cb9210 */ /* 0x000fe40002fec404 */
[----:B------:R-:W-:Y:S01]  /*76240*/  ISETP.LT.OR P6, PT, R27, 0x111, !P0 ;  /* 0x000001111b00780c */ /* 0x000fe200047c1670 */
[----:B------:R-:W-:Y:S01]  /*76250*/  @!P4 IMAD.X R21, R24, 0x1, R21, P3 ;  /* 0x000000011815c824 */ /* 0x000fe200018e0615 */
[----:B------:R-:W-:Y:S02]  /*76260*/  F2FP.SATFINITE.E4M3.F32.PACK_AB_MERGE_C R17, RZ, R17, RZ ;  /* 0x00000011ff11723e */ /* 0x000fe400048070ff */
[----:B------:R-:W-:-:S03]  /*76270*/  ISETP.GE.AND P5, PT, R26, 0x1, PT ;  /* 0x000000011a00780c */ /* 0x000fc60003fa6270 */
[----:B------:R0:W-:Y:S06]  /*76280*/  @!P4 STG.E.U8 desc[UR22][R20.64+0xf9], R17 ;  /* 0x0000f9111400c986 */ /* 0x0001ec000c101116 */
[----:B------:R-:W-:-:S04]  /*76290*/  @!P6 IADD3 R205, P3, P4, R3, R16, R5 ;  /* 0x0000001003cde210 */ /* 0x000fc80007c7e005 */
[----:B------:R-:W-:Y:S02]  /*762a0*/  @!P6 IADD3.X R206, R2, R29, R4, P3, P4 ;  /* 0x0000001d02cee210 */ /* 0x000fe40001fe8404 */
[----:B------:R-:W-:-:S13]  /*762b0*/  ISETP.LT.OR P3, PT, R27, 0x101, !P5 ;  /* 0x000001011b00780c */ /* 0x000fda0006f61670 */
[----:B0-----:R-:W0:Y:S01]  /*762c0*/  @!P3 LDC.64 R20, c[0x0][0x5c0] ;  /* 0x00017000ff14bb82 */ /* 0x001e220000000a00 */
[----:B----4-:R-:W-:Y:S02]  /*762d0*/  FMUL R17, R160, UR21 ;  /* 0x00000015a0117c20 */ /* 0x010fe40008400000 */
[----:B------:R-:W4:Y:S03]  /*762e0*/  LDL.64 R160, [R1+0x330] ;  /* 0x0003300001a07983 */ /* 0x000f260000100a00 */
[----:B------:R-:W-:Y:S02]  /*762f0*/  F2FP.SATFINITE.E4M3.F32.PACK_AB_MERGE_C R17, RZ, R17, RZ ;  /* 0x00000011ff11723e */ /* 0x000fe400048070ff */
[----:B0-----:R-:W-:-:S05]  /*76300*/  @!P3 IADD3 R20, P4, R16, R20, RZ ;  /* 0x000000141014b210 */ /* 0x001fca0007f9e0ff */
[----:B------:R-:W-:-:S05]  /*76310*/  @!P3 IMAD.X R21, R29, 0x1, R21, P4 ;  /* 0x000000011d15b824 */ /* 0x000fca00020e0615 */
[----:B------:R3:W-:Y:S01]  /*76320*/  @!P3 STG.E.U8 desc[UR22][R20.64+0x100], R17 ;  /* 0x000100111400b986 */ /* 0x0007e2000c101116 */
[----:B------:R-:W-:Y:S01]  /*76330*/  ISETP.LT.OR P3, PT, R27, 0x102, !P5 ;  /* 0x000001021b00780c */ /* 0x000fe20006f61670 */
[----:B---3--:R-:W-:Y:S02]  /*76340*/  FMUL R17, R12, UR21 ;  /* 0x000000150c117c20 */ /* 0x008fe40008400000 */
[----:B------:R-:W3:Y:S10]  /*76350*/  LDL.LU R12, [R1+0xea4] ;  /* 0x000ea400010c7983 */ /* 0x000ef40000300800 */
[----:B------:R-:W0:Y:S01]  /*76360*/  @!P3 LDC.64 R20, c[0x0][0x5c0] ;  /* 0x00017000ff14bb82 */ /* 0x000e220000000a00 */
[----:B------:R-:W-:-:S02]  /*76370*/  F2FP.SATFINITE.E4M3.F32.PACK_AB_MERGE_C R17, RZ, R17, RZ ;  /* 0x00000011ff11723e */ /* 0x000fc400048070ff */
[----:B0-----:R-:W-:-:S05]  /*76380*/  @!P3 IADD3 R20, P4, R16, R20, RZ ;  /* 0x000000141014b210 */ /* 0x001fca0007f9e0ff */
[----:B------:R-:W-:-:S05]  /*76390*/  @!P3 IMAD.X R21, R29, 0x1, R21, P4 ;  /* 0x000000011d15b824 */ /* 0x000fca00020e0615 */
[----:B------:R2:W-:Y:S02]  /*763a0*/  @!P3 STG.E.U8 desc[UR22][R20.64+0x101], R17 ;  /* 0x000101111400b986 */ /* 0x0005e4000c101116 */
[----:B--2---:R-:W-:Y:S02]  /*763b0*/  FMUL R17, R28, UR21 ;  /* 0x000000151c117c20 */ /* 0x004fe40008400000 */
[----:B------:R-:W2:Y:S01]  /*763c0*/  LDL.LU R28, [R1+0xea8] ;  /* 0x000ea800011c7983 */ /* 0x000ea20000300800 */
[----:B------:R-:W-:-:S04]  /*763d0*/  LOP3.LUT R15, R15, 0xfeffffff, RZ, 0xc0, !PT ;  /* 0xfeffffff0f0f7812 */ /* 0x000fc800078ec0ff */
[----:B------:R-:W-:Y:S02]  /*763e0*/  @P6 LOP3.LUT R15, R15, 0x1000000, RZ, 0xfc, !PT ;  /* 0x010000000f0f6812 */ /* 0x000fe400078efcff */
[----:B------:R-:W-:Y:S02]  /*763f0*/  ISETP.LT.OR P6, PT, R27, 0x112, !P0 ;  /* 0x000001121b00780c */ /* 0x000fe400047c1670 */
[----:B------:R-:W-:-:S04]  /*76400*/  LOP3.LUT R10, R10, 0xfeffffff, RZ, 0xc0, !PT ;  /* 0xfeffffff0a0a7812 */ /* 0x000fc800078ec0ff */
[----:B------:R-:W-:-:S04]  /*76410*/  @P1 LOP3.LUT R10, R10, 0x1000000, RZ, 0xfc, !PT ;  /* 0x010000000a0a1812 */ /* 0x000fc800078efcff */
[C---:B------:R-:W-:Y:S02]  /*76420*/  LOP3.LUT P1, RZ, R10.reuse, 0x8, RZ, 0xc0, !PT ;  /* 0x000000080aff7812 */ /* 0x040fe4000782c0ff */
[----:B------:R-:W-:Y:S02]  /*76430*/  LOP3.LUT R10, R10, 0xff7fffff, RZ, 0xc0, !PT ;  /* 0xff7fffff0a0a7812 */ /* 0x000fe400078ec0ff */
[----:B------:R-:W-:Y:S02]  /*76440*/  @!P6 IADD3 R19, P3, P4, R3, R16, R5 ;  /* 0x000000100313e210 */ /* 0x000fe40007c7e005 */
[----:B------:R-:W-:Y:S02]  /*76450*/  @P6 LOP3.LUT R10, R10, 0x800000, RZ, 0xfc, !PT ;  /* 0x008000000a0a6812 */ /* 0x000fe400078efcff */
[----:B------:R-:W-:Y:S02]  /*76460*/  @!P6 IADD3.X R200, R2, R29, R4, P3, P4 ;  /* 0x0000001d02c8e210 */ /* 0x000fe40001fe8404 */
[----:B------:R-:W-:-:S02]  /*76470*/  ISETP.LT.OR P6, PT, R27, 0x119, !P0 ;  /* 0x000001191b00780c */ /* 0x000fc400047c1670 */
[----:B------:R-:W-:-:S11]  /*76480*/  LOP3.LUT R10, R10, 0xffbfffff, RZ, 0xc0, !PT ;  /* 0xffbfffff0a0a7812 */ /* 0x000fd600078ec0ff */
[----:B------:R-:W-:Y:S02]  /*76490*/  @!P6 IADD3 R207, P3, P4, R3, R16, R5 ;  /* 0x0000001003cfe210 */ /* 0x000fe40007c7e005 */
[----:B------:R-:W-:Y:S02]  /*764a0*/  @P6 LOP3.LUT R10, R10, 0x400000, RZ, 0xfc, !PT ;  /* 0x004000000a0a6812 */ /* 0x000fe400078efcff */
[----:B------:R-:W-:Y:S02]  /*764b0*/  @!P6 IADD3.X R210, R2, R29, R4, P3, P4 ;  /* 0x0000001d02d2e210 */ /* 0x000fe40001fe8404 */
[----:B------:R-:W-:Y:S02]  /*764c0*/  ISETP.LT.OR P6, PT, R27, 0x11a, !P0 ;  /* 0x0000011a1b00780c */ /* 0x000fe400047c1670 */
[----:B------:R-:W-:-:S05]  /*764d0*/  F2FP.SATFINITE.E4M3.F32.PACK_AB_MERGE_C R17, RZ, R17, RZ ;  /* 0x00000011ff11723e */ /* 0x000fca00048070ff */
[----:B------:R0:W-:Y:S01]  /*764e0*/  @!P1 STG.E.U8 desc[UR22][R164.64+0x100], R17 ;  /* 0x00010011a4009986 */ /* 0x0001e2000c101116 */
[C---:B------:R-:W-:Y:S02]  /*764f0*/  LOP3.LUT P1, RZ, R10.reuse, 0x10, RZ, 0xc0, !PT ;  /* 0x000000100aff7812 */ /* 0x040fe4000782c0ff */
[----:B------:R-:W-:-:S03]  /*76500*/  LOP3.LUT R10, R10, 0xffdfffff, RZ, 0xc0, !PT ;  /* 0xffdfffff0a0a7812 */ /* 0x000fc600078ec0ff */
[----:B------:R-:W-:Y:S02]  /*76510*/  @!P6 IADD3 R209, P3, P4, R3, R16, R5 ;  /* 0x0000001003d1e210 */ /* 0x000fe40007c7e005 */
[----:B------:R-:W-:Y:S02]  /*76520*/  @P6 LOP3.LUT R10, R10, 0x200000, RZ, 0xfc, !PT ;  /* 0x002000000a0a6812 */ /* 0x000fe400078efcff */
[----:B------:R-:W-:Y:S02]  /*76530*/  @!P6 IADD3.X R232, R2, R29, R4, P3, P4 ;  /* 0x0000001d02e8e210 */ /* 0x000fe40001fe8404 */
[----:B------:R-:W-:Y:S02]  /*76540*/  ISETP.LT.OR P6, PT, R27, 0x121, !P0 ;  /* 0x000001211b00780c */ /* 0x000fe400047c1670 */
[----:B------:R-:W-:Y:S01]  /*76550*/  LOP3.LUT P2, RZ, R8, 0x20000, RZ, 0xc0, !PT ;  /* 0x0002000008ff7812 */ /* 0x000fe2000784c0ff */
[----:B0-----:R-:W-:Y:S01]  /*76560*/  FMUL R17, R162, UR21 ;  /* 0x00000015a2117c20 */ /* 0x001fe20008400000 */
[----:B------:R-:W2:Y:S04]  /*76570*/  LDL.LU R164, [R1+0xeac] ;  /* 0x000eac0001a47983 */ /* 0x000ea80000300800 */
[----:B------:R-:W-:-:S05]  /*76580*/  F2FP.SATFINITE.E4M3.F32.PACK_AB_MERGE_C R17, RZ, R17, RZ ;  /* 0x00000011ff11723e */ /* 0x000fca00048070ff */
[----:B------:R-:W-:-:S04]  /*76590*/  @!P6 IADD3 R233, P3, P4, R3, R16, R5 ;  /* 0x0000001003e9e210 */ /* 0x000fc80007c7e005 */
[----:B------:R-:W-:Y:S02]  /*765a0*/  @!P6 IADD3.X R13, R2, R29, R4, P3, P4 ;  /* 0x0000001d020de210 */ /* 0x000fe40001fe8404 */
[----:B------:R-:W-:Y:S01]  /*765b0*/  ISETP.LT.OR P3, PT, R27, 0x109, !P5 ;  /* 0x000001091b00780c */ /* 0x000fe20006f61670 */
[----:B----4-:R0:W-:Y:S04]  /*765c0*/  @!P2 STG.E.U8 desc[UR22][R160.64+0x101], R17 ;  /* 0x00010111a000a986 */ /* 0x0101e8000c101116 */
[----:B0-----:R-:W4:Y:S08]  /*765d0*/  LDL.64 R160, [R1+0x348] ;  /* 0x0003480001a07983 */ /* 0x001f300000100a00 */
[----:B------:R-:W0:Y:S01]  /*765e0*/  @!P3 LDC.64 R20, c[0x0][0x5c0] ;  /* 0x00017000ff14bb82 */ /* 0x000e220000000a00 */
[----:B------:R-:W-:Y:S01]  /*765f0*/  @!P6 STL [R1+0x68], R13 ;  /* 0x0000680d0100e387 */ /* 0x000fe20000100800 */
[----:B---3--:R-:W-:-:S03]  /*76600*/  FMUL R17, R12, UR21 ;  /* 0x000000150c117c20 */ /* 0x008fc60008400000 */
[----:B------:R-:W3:Y:S02]  /*76610*/  LDL.LU R12, [R1+0xeb0] ;  /* 0x000eb000010c7983 */ /* 0x000ee40000300800 */
[----:B------:R-:W-:Y:S02]  /*76620*/  F2FP.SATFINITE.E4M3.F32.PACK_AB_MERGE_C R17, RZ, R17, RZ ;  /* 0x00000011ff11723e */ /* 0x000fe400048070ff */
[----:B------:R-:W3:Y:S01]  /*76630*/  LDL.64 R162, [R1+0x328] ;  /* 0x0003280001a27983 */ /* 0x000ee20000100a00 */
[----:B0-----:R-:W-:-:S05]  /*76640*/  @!P3 IADD3 R20, P4, R16, R20, RZ ;  /* 0x000000141014b210 */ /* 0x001fca0007f9e0ff */
[----:B------:R-:W-:-:S05]  /*76650*/  @!P3 IMAD.X R21, R29, 0x1, R21, P4 ;  /* 0x000000011d15b824 */ /* 0x000fca00020e0615 */
[----:B------:R0:W-:Y:S01]  /*76660*/  @!P3 STG.E.U8 desc[UR22][R20.64+0x108], R17 ;  /* 0x000108111400b986 */ /* 0x0001e2000c101116 */
[----:B------:R-:W-:-:S13]  /*76670*/  ISETP.LT.OR P3, PT, R27, 0x10a, !P5 ;  /* 0x0000010a1b00780c */ /* 0x000fda0006f61670 */
[----:B0-----:R-:W0:Y:S01]  /*76680*/  @!P3 LDC.64 R20, c[0x0][0x5c0] ;  /* 0x00017000ff14bb82 */ /* 0x001e220000000a00 */
[----:B--2---:R-:W-:Y:S02]  /*76690*/  FMUL R17, R28, UR21 ;  /* 0x000000151c117c20 */ /* 0x004fe40008400000 */
[----:B------:R-:W2:Y:S01]  /*766a0*/  LDL.LU R28, [R1+0xeb4] ;  /* 0x000eb400011c7983 */ /* 0x000ea20000300800 */
[----:B------:R-:W-:-:S04]  /*766b0*/  LOP3.LUT R10, R10, 0xffefffff, RZ, 0xc0, !PT ;  /* 0xffefffff0a0a7812 */ /* 0x000fc800078ec0ff */
[----:B------:R-:W-:Y:S02]  /*766c0*/  @P6 LOP3.LUT R10, R10, 0x100000, RZ, 0xfc, !PT ;  /* 0x001000000a0a6812 */ /* 0x000fe400078efcff */
[----:B------:R-:W-:Y:S02]  /*766d0*/  ISETP.LT.OR P6, PT, R27, 0x122, !P0 ;  /* 0x000001221b00780c */ /* 0x000fe400047c1670 */
[----:B0-----:R-:W-:Y:S02]  /*766e0*/  @!P3 IADD3 R20, P4, R16, R20, RZ ;  /* 0x000000141014b210 */ /* 0x001fe40007f9e0ff */
[----:B------:R-:W-:-:S03]  /*766f0*/  F2FP.SATFINITE.E4M3.F32.PACK_AB_MERGE_C R17, RZ, R17, RZ ;  /* 0x00000011ff11723e */ /* 0x000fc600048070ff */
[----:B------:R-:W-:Y:S01]  /*76700*/  @!P3 IMAD.X R21, R29, 0x1, R21, P4 ;  /* 0x000000011d15b824 */ /* 0x000fe200020e0615 */
[----:B------:R-:W-:-:S04]  /*76710*/  LOP3.LUT R10, R10, 0xfff7ffff, RZ, 0xc0, !PT ;  /* 0xfff7ffff0a0a7812 */ /* 0x000fc800078ec0ff */
[----:B------:R0:W-:Y:S01]  /*76720*/  @!P3 STG.E.U8 desc[UR22][R20.64+0x109], R17 ;  /* 0x000109111400b986 */ /* 0x0001e2000c101116 */
[----:B------:R-:W-:Y:S02]  /*76730*/  @!P6 IADD3 R208, P3, P4, R3, R16, R5 ;  /* 0x0000001003d0e210 */ /* 0x000fe40007c7e005 */
[----:B------:R-:W-:Y:S02]  /*76740*/  @P6 LOP3.LUT R10, R10, 0x80000, RZ, 0xfc, !PT ;  /* 0x000800000a0a6812 */ /* 0x000fe400078efcff */
[----:B------:R-:W-:Y:S02]  /*76750*/  @!P6 IADD3.X R211, R2, R29, R4, P3, P4 ;  /* 0x0000001d02d3e210 */ /* 0x000fe40001fe8404 */
[----:B------:R-:W-:-:S13]  /*76760*/  ISETP.LT.OR P6, PT, R27, 0x129, !P0 ;  /* 0x000001291b00780c */ /* 0x000fda00047c1670 */
[----:B0-----:R-:W-:-:S04]  /*76770*/  @!P6 IADD3 R20, P3, P4, R3, R16, R5 ;  /* 0x000000100314e210 */ /* 0x001fc80007c7e005 */
[----:B------:R-:W-:Y:S01]  /*76780*/  @!P6 IADD3.X R13, R2, R29, R4, P3, P4 ;  /* 0x0000001d020de210 */ /* 0x000fe20001fe8404 */
[----:B------:R-:W-:Y:S04]  /*76790*/  @!P6 STL [R1+0x6c], R20 ;  /* 0x00006c140100e387 */ /* 0x000fe80000100800 */
[----:B------:R-:W-:Y:S04]  /*767a0*/  @!P6 STL [R1+0x150], R13 ;  /* 0x0001500d0100e387 */ /* 0x000fe80000100800 */
[----:B------:R-:W2:Y:S01]  /*767b0*/  LDL.LU R166, [R1+0xeb8] ;  /* 0x000eb80001a67983 */ /* 0x000ea20000300800 */
[----:B------:R-:W-:Y:S01]  /*767c0*/  LOP3.LUT R10, R10, 0xfffbffff, RZ, 0xc0, !PT ;  /* 0xfffbffff0a0a7812 */ /* 0x000fe200078ec0ff */
[----:B------:R-:W-:-:S05]  /*767d0*/  FMUL R17, R164, UR21 ;  /* 0x00000015a4117c20 */ /* 0x000fca0008400000 */
[----:B------:R-:W-:Y:S02]  /*767e0*/  F2FP.SATFINITE.E4M3.F32.PACK_AB_MERGE_C R17, RZ, R17, RZ ;  /* 0x00000011ff11723e */ /* 0x000fe400048070ff */
[----:B------:R-:W-:Y:S02]  /*767f0*/  @P6 LOP3.LUT R10, R10, 0x40000, RZ, 0xfc, !PT ;  /* 0x000400000a0a6812 */ /* 0x000fe400078efcff */
[----:B------:R-:W-:Y:S01]  /*76800*/  ISETP.LT.OR P6, PT, R27, 0x12a, !P0 ;  /* 0x0000012a1b00780c */ /* 0x000fe200047c1670 */
[----:B----4-:R3:W-:Y:S02]  /*76810*/  @!P1 STG.E.U8 desc[UR22][R160.64+0x108], R17 ;  /* 0x00010811a0009986 */ /* 0x0107e4000c101116 */
[----:B---3--:R-:W-:Y:S02]  /*76820*/  FMUL R17, R12, UR21 ;  /* 0x000000150c117c20 */ /* 0x008fe40008400000 */
[----:B------:R-:W3:Y:S01]  /*76830*/  LDL.LU R12, [R1+0xebc] ;  /* 0x000ebc00010c7983 */ /* 0x000ee20000300800 */
[----:B------:R-:W-:-:S02]  /*76840*/  LOP3.LUT P1, RZ, R10, 0x20, RZ, 0xc0, !PT ;  /* 0x000000200aff7812 */ /* 0x000fc4000782c0ff */
[----:B------:R-:W-:-:S05]  /*76850*/  LOP3.LUT R10, R10, 0xfffdffff, RZ, 0xc0, !PT ;  /* 0xfffdffff0a0a7812 */ /* 0x000fca00078ec0ff */
[----:B------:R-:W-:Y:S02]  /*76860*/  @!P6 IADD3 R160, P3, P4, R3, R16, R5 ;  /* 0x0000001003a0e210 */ /* 0x000fe40007c7e005 */
[----:B------:R-:W-:Y:S02]  /*76870*/  @P6 LOP3.LUT R10, R10, 0x20000, RZ, 0xfc, !PT ;  /* 0x000200000a0a6812 */ /* 0x000fe400078efcff */
[----:B------:R-:W-:Y:S02]  /*76880*/  @!P6 IADD3.X R161, R2, R29, R4, P3, P4 ;  /* 0x0000001d02a1e210 */ /* 0x000fe40001fe8404 */
[----:B------:R-:W-:Y:S02]  /*76890*/  ISETP.LT.OR P6, PT, R27, 0x131, !P0 ;  /* 0x000001311b00780c */ /* 0x000fe400047c1670 */
[----:B------:R-:W-:Y:S02]  /*768a0*/  LOP3.LUT P2, RZ, R0, 0x800000, RZ, 0xc0, !PT ;  /* 0x0080000000ff7812 */ /* 0x000fe4000784c0ff */
[----:B------:R-:W-:-:S09]  /*768b0*/  F2FP.SATFINITE.E4M3.F32.PACK_AB_MERGE_C R17, RZ, R17, RZ ;  /* 0x00000011ff11723e */ /* 0x000fd200048070ff */
[----:B------:R-:W-:Y:S02]  /*768c0*/  @!P6 IADD3 R20, P3, P4, R3, R16, R5 ;  /* 0x000000100314e210 */ /* 0x000fe40007c7e005 */
[----:B------:R0:W-:Y:S02]  /*768d0*/  @!P2 STG.E.U8 desc[UR22][R162.64+0x109], R17 ;  /* 0x00010911a200a986 */ /* 0x0001e4000c101116 */
[----:B------:R-:W-:Y:S02]  /*768e0*/  @!P6 IADD3.X R13, R2, R29, R4, P3, P4 ;  /* 0x0000001d020de210 */ /* 0x000fe40001fe8404 */
[----:B0-----:R-:W4:Y:S04]  /*768f0*/  LDL.64 R162, [R1+0x340] ;  /* 0x0003400001a27983 */ /* 0x001f280000100a00 */
[----:B------:R0:W-:Y:S04]  /*76900*/  @!P6 STL [R1+0x174], R20 ;  /* 0x000174140100e387 */ /* 0x0001e80000100800 */
[----:B------:R-:W-:Y:S01]  /*76910*/  @!P6 STL [R1+0x1c8], R13 ;  /* 0x0001c80d0100e387 */ /* 0x000fe20000100800 */
[----:B------:R-:W-:-:S13]  /*76920*/  ISETP.LT.OR P3, PT, R27, 0x111, !P5 ;  /* 0x000001111b00780c */ /* 0x000fda0006f61670 */
[----:B0-----:R-:W0:Y:S01]  /*76930*/  @!P3 LDC.64 R20, c[0x0][0x5c0] ;  /* 0x00017000ff14bb82 */ /* 0x001e220000000a00 */
[----:B--2---:R-:W-:Y:S02]  /*76940*/  FMUL R17, R28, UR21 ;  /* 0x000000151c117c20 */ /* 0x004fe40008400000 */
[----:B------:R-:W2:Y:S01]  /*76950*/  LDL.LU R28, [R1+0xec0] ;  /* 0x000ec000011c7983 */ /* 0x000ea20000300800 */
[----:B0-----:R-:W-:Y:S02]  /*76960*/  @!P3 IADD3 R20, P4, R16, R20, RZ ;  /* 0x000000141014b210 */ /* 0x001fe40007f9e0ff */
[----:B------:R-:W-:Y:S01]  /*76970*/  F2FP.SATFINITE.E4M3.F32.PACK_AB_MERGE_C R17, RZ, R17, RZ ;  /* 0x00000011ff11723e */ /* 0x000fe200048070ff */
[----:B------:R-:W2:Y:S02]  /*76980*/  LDL.64 R164, [R1+0x308] ;  /* 0x0003080001a47983 */ /* 0x000ea40000100a00 */
[----:B------:R-:W-:-:S05]  /*76990*/  @!P3 IMAD.X R21, R29, 0x1, R21, P4 ;  /* 0x000000011d15b824 */ /* 0x000fca00020e0615 */
[----:B------:R0:W-:Y:S01]  /*769a0*/  @!P3 STG.E.U8 desc[UR22][R20.64+0x110], R17 ;  /* 0x000110111400b986 */ /* 0x0001e2000c101116 */
[----:B------:R-:W-:-:S13]  /*769b0*/  ISETP.LT.OR P3, PT, R27, 0x112, !P5 ;  /* 0x000001121b00780c */ /* 0x000fda0006f61670 */
[----:B0-----:R-:W0:Y:S01]  /*769c0*/  @!P3 LDC.64 R20, c[0x0][0x5c0] ;  /* 0x00017000ff14bb82 */ /* 0x001e220000000a00 */
[----:B------:R-:W-:-:S04]  /*769d0*/  LOP3.LUT R10, R10, 0xfffeffff, RZ, 0xc0, !PT ;  /* 0xfffeffff0a0a7812 */ /* 0x000fc800078ec0ff */
[----:B------:R-:W-:Y:S02]  /*769e0*/  @P6 LOP3.LUT R10, R10, 0x10000, RZ, 0xfc, !PT ;  /* 0x000100000a0a6812 */ /* 0x000fe400078efcff */
[----:B------:R-:W-:Y:S01]  /*769f0*/  ISETP.LT.OR P6, PT, R27, 0x132, !P0 ;  /* 0x000001321b00780c */ /* 0x000fe200047c1670 */
[----:B------:R-:W-:Y:S02]  /*76a00*/  FMUL R17, R166, UR21 ;  /* 0x00000015a6117c20 */ /* 0x000fe40008400000 */
[----:B------:R-:W2:Y:S01]  /*76a10*/  LDL.LU R166, [R1+0xec4] ;  /* 0x000ec40001a67983 */ /* 0x000ea20000300800 */
[----:B0-----:R-:W-:Y:S02]  /*76a20*/  @!P3 IADD3 R20, P4, R16, R20, RZ ;  /* 0x000000141014b210 */ /* 0x001fe40007f9e0ff */
[----:B------:R-:W-:-:S03]  /*76a30*/  F2FP.SATFINITE.E4M3.F32.PACK_AB_MERGE_C R17, RZ, R17, RZ ;  /* 0x00000011ff11723e */ /* 0x000fc600048070ff */
[----:B------:R-:W-:-:S05]  /*76a40*/  @!P3 IMAD.X R21, R29, 0x1, R21, P4 ;  /* 0x000000011d15b824 */ /* 0x000fca00020e0615 */
[----:B------:R0:W-:Y:S01]  /*76a50*/  @!P3 STG.E.U8 desc[UR22][R20.64+0x111], R17 ;  /* 0x000111111400b986 */ /* 0x0001e2000c101116 */
[----:B------:R-:W-:Y:S02]  /*76a60*/  LOP3.LUT R10, R10, 0xffff7fff, RZ, 0xc0, !PT ;  /* 0xffff7fff0a0a7812 */ /* 0x000fe400078ec0ff */
[----:B0-----:R-:W-:-:S04]  /*76a70*/  @!P6 IADD3 R20, P3, P4, R3, R16, R5 ;  /* 0x000000100314e210 */ /* 0x001fc80007c7e005 */
[----:B------:R-:W-:Y:S01]  /*76a80*/  @!P6 IADD3.X R13, R2, R29, R4, P3, P4 ;  /* 0x0000001d020de210 */ /* 0x000fe20001fe8404 */
[----:B------:R0:W-:Y:S01]  /*76a90*/  @!P6 STL [R1+0xe0], R20 ;  /* 0x0000e0140100e387 */ /* 0x0001e20000100800 */
[----:B------:R-:W-:-:S03]  /*76aa0*/  @P6 LOP3.LUT R10, R10, 0x8000, RZ, 0xfc, !PT ;  /* 0x000080000a0a6812 */ /* 0x000fc600078efcff */
[----:B------:R1:W-:Y:S01]  /*76ab0*/  @!P6 STL [R1+0x154], R13 ;  /* 0x0001540d0100e387 */ /* 0x0003e20000100800 */
[----:B------:R-:W-:-:S13]  /*76ac0*/  ISETP.LT.OR P6, PT, R27, 0x139, !P0 ;  /* 0x000001391b00780c */ /* 0x000fda00047c1670 */
[----:B0-----:R-:W-:-:S04]  /*76ad0*/  @!P6 IADD3 R20, P3, P4, R3, R16, R5 ;  /* 0x000000100314e210 */ /* 0x001fc80007c7e005 */
[----:B-1----:R-:W-:Y:S01]  /*76ae0*/  @!P6 IADD3.X R13, R2, R29, R4, P3, P4 ;  /* 0x0000001d020de210 */ /* 0x002fe20001fe8404 */
[----:B------:R-:W-:Y:S01]  /*76af0*/  @!P6 STL [R1+0x254], R20 ;  /* 0x000254140100e387 */ /* 0x000fe20000100800 */
[----:B---3--:R-:W-:-:S03]  /*76b00*/  FMUL R17, R12, UR21 ;  /* 0x000000150c117c20 */ /* 0x008fc60008400000 */
[----:B------:R-:W-:Y:S04]  /*76b10*/  @!P6 STL [R1+0x2bc], R13 ;  /* 0x0002bc0d0100e387 */ /* 0x000fe80000100800 */
[----:B------:R-:W3:Y:S01]  /*76b20*/  LDL.LU R12, [R1+0xec8] ;  /* 0x000ec800010c7983 */ /* 0x000ee20000300800 */
[----:B------:R-:W-:-:S05]  /*76b30*/  F2FP.SATFINITE.E4M3.F32.PACK_AB_MERGE_C R17, RZ, R17, RZ ;  /* 0x00000011ff11723e */ /* 0x000fca00048070ff */
[----:B----4-:R2:W-:Y:S01]  /*76b40*/  @!P1 STG.E.U8 desc[UR22][R162.64+0x110], R17 ;  /* 0x00011011a2009986 */ /* 0x0105e2000c101116 */
[----:B------:R-:W-:-:S04]  /*76b50*/  LOP3.LUT R10, R10, 0xffffbfff, RZ, 0xc0, !PT ;  /* 0xffffbfff0a0a7812 */ /* 0x000fc800078ec0ff */
[----:B------:R-:W-:Y:S02]  /*76b60*/  @P6 LOP3.LUT R10, R10, 0x4000, RZ, 0xfc, !PT ;  /* 0x000040000a0a6812 */ /* 0x000fe400078efcff */
[----:B------:R-:W-:Y:S01]  /*76b70*/  ISETP.LT.OR P6, PT, R27, 0x13a, !P0 ;  /* 0x0000013a1b00780c */ /* 0x000fe200047c1670 */
[----:B--2---:R-:W-:Y:S02]  /*76b80*/  FMUL R17, R28, UR21 ;  /* 0x000000151c117c20 */ /* 0x004fe40008400000 */
[----:B------:R-:W2:Y:S01]  /*76b90*/  LDL.LU R28, [R1+0xecc] ;  /* 0x000ecc00011c7983 */ /* 0x000ea20000300800 */
[C---:B------:R-:W-:Y:S02]  /*76ba0*/  LOP3.LUT P1, RZ, R10.reuse, 0x40, RZ, 0xc0, !PT ;  /* 0x000000400aff7812 */ /* 0x040fe4000782c0ff */
[----:B------:R-:W-:-:S07]  /*76bb0*/  LOP3.LUT R10, R10, 0xffffdfff, RZ, 0xc0, !PT ;  /* 0xffffdfff0a0a7812 */ /* 0x000fce00078ec0ff */
[----:B------:R-:W-:Y:S02]  /*76bc0*/  @!P6 IADD3 R162, P3, P4, R3, R16, R5 ;  /* 0x0000001003a2e210 */ /* 0x000fe40007c7e005 */
[----:B------:R-:W-:Y:S02]  /*76bd0*/  @P6 LOP3.LUT R10, R10, 0x2000, RZ, 0xfc, !PT ;  /* 0x000020000a0a6812 */ /* 0x000fe400078efcff */
[----:B------:R-:W-:Y:S02]  /*76be0*/  @!P6 IADD3.X R163, R2, R29, R4, P3, P4 ;  /* 0x0000001d02a3e210 */ /* 0x000fe40001fe8404 */
[----:B------:R-:W-:Y:S02]  /*76bf0*/  ISETP.LT.OR P6, PT, R27, 0x141, !P0 ;  /* 0x000001411b00780c */ /* 0x000fe400047c1670 */
[----:B------:R-:W-:-:S11]  /*76c00*/  LOP3.LUT P2, RZ, R8, 0x40000, RZ, 0xc0, !PT ;  /* 0x0004000008ff7812 */ /* 0x000fd6000784c0ff */
[----:B------:R-:W-:-:S04]  /*76c10*/  @!P6 IADD3 R20, P3, P4, R3, R16, R5 ;  /* 0x000000100314e210 */ /* 0x000fc80007c7e005 */
[----:B------:R-:W-:Y:S02]  /*76c20*/  @!P6 IADD3.X R13, R2, R29, R4, P3, P4 ;  /* 0x0000001d020de210 */ /* 0x000fe40001fe8404 */
[----:B------:R-:W-:Y:S02]  /*76c30*/  ISETP.LT.OR P3, PT, R27, 0x119, !P5 ;  /* 0x000001191b00780c */ /* 0x000fe40006f61670 */
[----:B------:R-:W-:-:S05]  /*76c40*/  F2FP.SATFINITE.E4M3.F32.PACK_AB_MERGE_C R17, RZ, R17, RZ ;  /* 0x00000011ff11723e */ /* 0x000fca00048070ff */
[----:B------:R0:W-:Y:S04]  /*76c50*/  @!P2 STG.E.U8 desc[UR22][R164.64+0x111], R17 ;  /* 0x00011111a400a986 */ /* 0x0001e8000c101116 */
[----:B0-----:R-:W4:Y:S04]  /*76c60*/  LDL.64 R164, [R1+0x320] ;  /* 0x0003200001a47983 */ /* 0x001f280000100a00 */
[----:B------:R0:W-:Y:S02]  /*76c70*/  @!P6 STL [R1+0x2f0], R20 ;  /* 0x0002f0140100e387 */ /* 0x0001e40000100800 */
[----:B0-----:R-:W0:Y:S01]  /*76c80*/  @!P3 LDC.64 R20, c[0x0][0x5c0] ;  /* 0x00017000ff14bb82 */ /* 0x001e220000000a00 */
[----:B------:R-:W-:-:S05]  /*76c90*/  FMUL R17, R166, UR21 ;  /* 0x00000015a6117c20 */ /* 0x000fca0008400000 */
[----:B------:R-:W-:Y:S02]  /*76ca0*/  F2FP.SATFINITE.E4M3.F32.PACK_AB_MERGE_C R17, RZ, R17, RZ ;  /* 0x00000011ff11723e */ /* 0x000fe400048070ff */
[----:B0-----:R-:W-:-:S05]  /*76cb0*/  @!P3 IADD3 R20, P4, R16, R20, RZ ;  /* 0x000000141014b210 */ /* 0x001fca0007f9e0ff */
[----:B------:R-:W-:-:S05]  /*76cc0*/  @!P3 IMAD.X R21, R29, 0x1, R21, P4 ;  /* 0x000000011d15b824 */ /* 0x000fca00020e0615 */
[----:B------:R0:W-:Y:S01]  /*76cd0*/  @!P3 STG.E.U8 desc[UR22][R20.64+0x118], R17 ;  /* 0x000118111400b986 */ /* 0x0001e2000c101116 */
[----:B------:R-:W-:-:S13]  /*76ce0*/  ISETP.LT.OR P3, PT, R27, 0x11a, !P5 ;  /* 0x0000011a1b00780c */ /* 0x000fda0006f61670 */
[----:B0-----:R-:W0:Y:S01]  /*76cf0*/  @!P3 LDC.64 R20, c[0x0][0x5c0] ;  /* 0x00017000ff14bb82 */ /* 0x001e220000000a00 */
[----:B------:R-:W-:Y:S04]  /*76d00*/  @!P6 STL [R1+0x30c], R13 ;  /* 0x00030c0d0100e387 */ /* 0x000fe80000100800 */
[----:B------:R-:W4:Y:S01]  /*76d10*/  LDL.LU R168, [R1+0xed0] ;  /* 0x000ed00001a87983 */ /* 0x000f220000300800 */
[----:B------:R-:W-:Y:S01]  /*76d20*/  LOP3.LUT R10, R10, 0xffffefff, RZ, 0xc0, !PT ;  /* 0xffffefff0a0a7812 */ /* 0x000fe200078ec0ff */
[----:B---3--:R-:W-:Y:S02]  /*76d30*/  FMUL R17, R12, UR21 ;  /* 0x000000150c117c20 */ /* 0x008fe40008400000 */
[----:B------:R-:W3:Y:S01]  /*76d40*/  LDL.64 R166, [R1+0x300] ;  /* 0x0003000001a67983 */ /* 0x000ee20000100a00 */
[----:B------:R-:W-:-:S02]  /*76d50*/  @P6 LOP3.LUT R10, R10, 0x1000, RZ, 0xfc, !PT ;  /* 0x000010000a0a6812 */ /* 0x000fc400078efcff */
[----:B------:R-:W-:Y:S01]  /*76d60*/  ISETP.LT.OR P6, PT, R27, 0x142, !P0 ;  /* 0x000001421b00780c */ /* 0x000fe200047c1670 */
[----:B------:R-:W3:Y:S01]  /*76d70*/  LDL.LU R12, [R1+0xed4] ;  /* 0x000ed400010c7983 */ /* 0x000ee20000300800 */
[----:B------:R-:W-:Y:S02]  /*76d80*/  F2FP.SATFINITE.E4M3.F32.PACK_AB_MERGE_C R17, RZ, R17, RZ ;  /* 0x00000011ff11723e */ /* 0x000fe400048070ff */
[----:B0-----:R-:W-:-:S05]  /*76d90*/  @!P3 IADD3 R20, P4, R16, R20, RZ ;  /* 0x000000141014b210 */ /* 0x001fca0007f9e0ff */
        /* <DEDUP_REMOVED lines=11> */
[----:B------:R-:W-:Y:S04]  /*76e50*/  @!P6 STL [R1+0x308], R20 ;  /* 0x000308140100e387 */ /* 0x000fe80000100800 */
[----:B------:R-:W-:Y:S01]  /*76e60*/  @!P6 STL [R1+0x31c], R13 ;  /* 0x00031c0d0100e387 */ /* 0x000fe20000100800 */
[----:B--2---:R-:W-:-:S03]  /*76e70*/  FMUL R17, R28, UR21 ;  /* 0x000000151c117c20 */ /* 0x004fc60008400000 */
[----:B------:R-:W2:Y:S01]  /*76e80*/  LDL.LU R28, [R1+0xed8] ;  /* 0x000ed800011c7983 */ /* 0x000ea20000300800 */
[----:B------:R-:W-:Y:S02]  /*76e90*/  LOP3.LUT R10, R10, 0xfffffbff, RZ, 0xc0, !PT ;  /* 0xfffffbff0a0a7812 */ /* 0x000fe400078ec0ff */
[----:B------:R-:W-:Y:S01]  /*76ea0*/  F2FP.SATFINITE.E4M3.F32.PACK_AB_MERGE_C R17, RZ, R17, RZ ;  /* 0x00000011ff11723e */ /* 0x000fe200048070ff */
[----:B------:R-:W2:Y:S01]  /*76eb0*/  LDL.LU R170, [R1+0xedc] ;  /* 0x000edc0001aa7983 */ /* 0x000ea20000300800 */
[----:B------:R-:W-:Y:S02]  /*76ec0*/  @P6 LOP3.LUT R10, R10, 0x400, RZ, 0xfc, !PT ;  /* 0x000004000a0a6812 */ /* 0x000fe400078efcff */
[----:B------:R-:W-:Y:S02]  /*76ed0*/  ISETP.LT.OR P6, PT, R27, 0x14a, !P0 ;  /* 0x0000014a1b00780c */ /* 0x000fe400047c1670 */
[----:B------:R-:W-:Y:S02]  /*76ee0*/  LOP3.LUT R10, R10, 0xfffffdff, RZ, 0xc0, !PT ;  /* 0xfffffdff0a0a7812 */ /* 0x000fe400078ec0ff */
[----:B------:R-:W-:-:S09]  /*76ef0*/  LOP3.LUT P2, RZ, R0, 0x400, RZ, 0xc0, !PT ;  /* 0x0000040000ff7812 */ /* 0x000fd2000784c0ff */
[----:B------:R-:W-:Y:S01]  /*76f00*/  @P6 LOP3.LUT R10, R10, 0x200, RZ, 0xfc, !PT ;  /* 0x000002000a0a6812 */ /* 0x000fe200078efcff */
[----:B----4-:R0:W-:Y:S02]  /*76f10*/  @!P1 STG.E.U8 desc[UR22][R164.64+0x118], R17 ;  /* 0x00011811a4009986 */ /* 0x0101e4000c101116 */
[----:B0-----:R-:W-:-:S04]  /*76f20*/  @!P6 IADD3 R164, P3, P4, R3, R16, R5 ;  /* 0x0000001003a4e210 */ /* 0x001fc80007c7e005 */
[----:B------:R-:W-:Y:S02]  /*76f30*/  @!P6 IADD3.X R165, R2, R29, R4, P3, P4 ;  /* 0x0000001d02a5e210 */ /* 0x000fe40001fe8404 */
[----:B------:R-:W-:-:S13]  /*76f40*/  ISETP.LT.OR P6, PT, R27, 0x151, !P0 ;  /* 0x000001511b00780c */ /* 0x000fda00047c1670 */
[----:B------:R-:W-:-:S04]  /*76f50*/  @!P6 IADD3 R20, P3, P4, R3, R16, R5 ;  /* 0x000000100314e210 */ /* 0x000fc80007c7e005 */
[----:B------:R-:W-:Y:S02]  /*76f60*/  @!P6 IADD3.X R13, R2, R29, R4, P3, P4 ;  /* 0x0000001d020de210 */ /* 0x000fe40001fe8404 */
[----:B------:R-:W-:Y:S01]  /*76f70*/  ISETP.LT.OR P3, PT, R27, 0x121, !P5 ;  /* 0x000001211b00780c */ /* 0x000fe20006f61670 */
[----:B------:R-:W-:-:S05]  /*76f80*/  FMUL R17, R168, UR21 ;  /* 0x00000015a8117c20 */ /* 0x000fca0008400000 */
[----:B------:R-:W-:-:S05]  /*76f90*/  F2FP.SATFINITE.E4M3.F32.PACK_AB_MERGE_C R17, RZ, R17, RZ ;  /* 0x00000011ff11723e */ /* 0x000fca00048070ff */
[----:B---3--:R0:W-:Y:S04]  /*76fa0*/  @!P2 STG.E.U8 desc[UR22][R166.64+0x119], R17 ;  /* 0x00011911a600a986 */ /* 0x0081e8000c101116 */
[----:B0-----:R-:W3:Y:S01]  /*76fb0*/  LDL.LU.64 R166, [R1+0x310] ;  /* 0x0003100001a67983 */ /* 0x001ee20000300a00 */
[----:B------:R-:W-:-:S03]  /*76fc0*/  FMUL R17, R12, UR21 ;  /* 0x000000150c117c20 */ /* 0x000fc60008400000 */
[----:B------:R0:W-:Y:S04]  /*76fd0*/  @!P6 STL [R1+0x300], R20 ;  /* 0x000300140100e387 */ /* 0x0001e80000100800 */
[----:B------:R-:W-:Y:S04]  /*76fe0*/  @!P6 STL [R1+0x324], R13 ;  /* 0x0003240d0100e387 */ /* 0x000fe80000100800 */
[----:B------:R-:W4:Y:S01]  /*76ff0*/  LDL.LU R12, [R1+0xee0] ;  /* 0x000ee000010c7983 */ /* 0x000f220000300800 */
[----:B0-----:R-:W0:Y:S01]  /*77000*/  @!P3 LDC.64 R20, c[0x0][0x5c0] ;  /* 0x00017000ff14bb82 */ /* 0x001e220000000a00 */
[----:B------:R-:W-:-:S02]  /*77010*/  F2FP.SATFINITE.E4M3.F32.PACK_AB_MERGE_C R17, RZ, R17, RZ ;  /* 0x00000011ff11723e */ /* 0x000fc400048070ff */
[----:B------:R-:W4:Y:S01]  /*77020*/  LDL.64 R168, [R1+0x2e0] ;  /* 0x0002e00001a87983 */ /* 0x000f220000100a00 */
[----:B0-----:R-:W-:-:S05]  /*77030*/  @!P3 IADD3 R20, P4, R16, R20, RZ ;  /* 0x000000141014b210 */ /* 0x001fca0007f9e0ff */
[----:B------:R-:W-:-:S05]  /*77040*/  @!P3 IMAD.X R21, R29, 0x1, R21, P4 ;  /* 0x000000011d15b824 */ /* 0x000fca00020e0615 */
[----:B------:R2:W-:Y:S02]  /*77050*/  @!P3 STG.E.U8 desc[UR22][R20.64+0x120], R17 ;  /* 0x000120111400b986 */ /* 0x0005e4000c101116 */
[----:B--2---:R-:W-:Y:S02]  /*77060*/  FMUL R17, R28, UR21 ;  /* 0x000000151c117c20 */ /* 0x004fe40008400000 */
[----:B------:R-:W2:Y:S01]  /*77070*/  LDL.LU R28, [R1+0xee4] ;  /* 0x000ee400011c7983 */ /* 0x000ea20000300800 */
[----:B------:R-:W-:-:S13]  /*77080*/  ISETP.LT.OR P3, PT, R27, 0x122, !P5 ;  /* 0x000001221b00780c */ /* 0x000fda0006f61670 */
[----:B------:R-:W0:Y:S01]  /*77090*/  @!P3 LDC.64 R20, c[0x0][0x5c0] ;  /* 0x00017000ff14bb82 */ /* 0x000e220000000a00 */
[----:B------:R-:W-:-:S04]  /*770a0*/  LOP3.LUT R10, R10, 0xfffffeff, RZ, 0xc0, !PT ;  /* 0xfffffeff0a0a7812 */ /* 0x000fc800078ec0ff */
[----:B------:R-:W-:Y:S02]  /*770b0*/  @P6 LOP3.LUT R10, R10, 0x100, RZ, 0xfc, !PT ;  /* 0x000001000a0a6812 */ /* 0x000fe400078efcff */
[----:B------:R-:W-:Y:S02]  /*770c0*/  ISETP.LT.OR P6, PT, R27, 0x152, !P0 ;  /* 0x000001521b00780c */ /* 0x000fe400047c1670 */
        /* <DEDUP_REMOVED lines=14> */
[----:B------:R-:W-:Y:S04]  /*771b0*/  @!P6 STL [R1+0x328], R13 ;  /* 0x0003280d0100e387 */ /* 0x000fe80000100800 */
[----:B------:R-:W2:Y:S01]  /*771c0*/  LDL.LU R172, [R1+0xee8] ;  /* 0x000ee80001ac7983 */ /* 0x000ea20000300800 */
[----:B------:R-:W-:Y:S01]  /*771d0*/  LOP3.LUT P1, RZ, R11, 0x800, RZ, 0xc0, !PT ;  /* 0x000008000bff7812 */ /* 0x000fe2000782c0ff */
[----:B------:R-:W-:Y:S01]  /*771e0*/  FMUL R17, R170, UR21 ;  /* 0x00000015aa117c20 */ /* 0x000fe20008400000 */
[----:B------:R-:W-:-:S04]  /*771f0*/  LOP3.LUT R10, R10, 0xffffffbf, RZ, 0xc0, !PT ;  /* 0xffffffbf0a0a7812 */ /* 0x000fc800078ec0ff */
[----:B------:R-:W-:Y:S02]  /*77200*/  F2FP.SATFINITE.E4M3.F32.PACK_AB_MERGE_C R17, RZ, R17, RZ ;  /* 0x00000011ff11723e */ /* 0x000fe400048070ff */
[----:B------:R-:W-:Y:S02]  /*77210*/  @P6 LOP3.LUT R10, R10, 0x40, RZ, 0xfc, !PT ;  /* 0x000000400a0a6812 */ /* 0x000fe400078efcff */
[----:B------:R-:W-:Y:S02]  /*77220*/  ISETP.LT.OR P6, PT, R27, 0x15a, !P0 ;  /* 0x0000015a1b00780c */ /* 0x000fe400047c1670 */
[----:B------:R-:W-:Y:S01]  /*77230*/  LOP3.LUT R10, R10, 0xffffffdf, RZ, 0xc0, !PT ;  /* 0xffffffdf0a0a7812 */ /* 0x000fe200078ec0ff */
[----:B---3--:R4:W-:Y:S02]  /*77240*/  @!P1 STG.E.U8 desc[UR22][R166.64+0x120], R17 ;  /* 0x00012011a6009986 */ /* 0x0089e4000c101116 */
[----:B----4-:R-:W-:Y:S02]  /*77250*/  FMUL R17, R12, UR21 ;  /* 0x000000150c117c20 */ /* 0x010fe40008400000 */
[----:B------:R-:W3:Y:S06]  /*77260*/  LDL.LU R12, [R1+0xeec] ;  /* 0x000eec00010c7983 */ /* 0x000eec0000300800 */
[----:B------:R-:W-:-:S02]  /*77270*/  @!P6 IADD3 R166, P3, P4, R3, R16, R5 ;  /* 0x0000001003a6e210 */ /* 0x000fc40007c7e005 */
        /* <DEDUP_REMOVED lines=8> */
[----:B0-----:R-:W4:Y:S04]  /*77300*/  LDL.LU.64 R168, [R1+0x2f8] ;  /* 0x0002f80001a87983 */ /* 0x001f280000300a00 */
[----:B------:R0:W-:Y:S04]  /*77310*/  @!P6 STL [R1+0x32c], R20 ;  /* 0x00032c140100e387 */ /* 0x0001e80000100800 */
[----:B------:R-:W-:Y:S01]  /*77320*/  @!P6 STL [R1+0x334], R13 ;  /* 0x0003340d0100e387 */ /* 0x000fe20000100800 */
[----:B--2---:R-:W-:-:S03]  /*77330*/  FMUL R17, R28, UR21 ;  /* 0x000000151c117c20 */ /* 0x004fc60008400000 */
[----:B------:R-:W2:Y:S01]  /*77340*/  LDL.LU R28, [R1+0xef0] ;  /* 0x000ef000011c7983 */ /* 0x000ea20000300800 */
[----:B------:R-:W-:Y:S02]  /*77350*/  ISETP.LT.OR P3, PT, R27, 0x129, !P5 ;  /* 0x000001291b00780c */ /* 0x000fe40006f61670 */
[----:B------:R-:W-:Y:S01]  /*77360*/  F2FP.SATFINITE.E4M3.F32.PACK_AB_MERGE_C R17, RZ, R17, RZ ;  /* 0x00000011ff11723e */ /* 0x000fe200048070ff */
[----:B------:R-:W2:Y:S10]  /*77370*/  LDL.64 R170, [R1+0x2d8] ;  /* 0x0002d80001aa7983 */ /* 0x000eb40000100a00 */
[----:B0-----:R-:W0:Y:S02]  /*77380*/  @!P3 LDC.64 R20, c[0x0][0x5c0] ;  /* 0x00017000ff14bb82 */ /* 0x001e240000000a00 */
[----:B0-----:R-:W-:-:S05]  /*77390*/  @!P3 IADD3 R20, P4, R16, R20, RZ ;  /* 0x000000141014b210 */ /* 0x001fca0007f9e0ff */
[----:B------:R-:W-:-:S05]  /*773a0*/  @!P3 IMAD.X R21, R29, 0x1, R21, P4 ;  /* 0x000000011d15b824 */ /* 0x000fca00020e0615 */
[----:B------:R0:W-:Y:S01]  /*773b0*/  @!P3 STG.E.U8 desc[UR22][R20.64+0x128], R17 ;  /* 0x000128111400b986 */ /* 0x0001e2000c101116 */
[----:B------:R-:W-:-:S13]  /*773c0*/  ISETP.LT.OR P3, PT, R27, 0x12a, !P5 ;  /* 0x0000012a1b00780c */ /* 0x000fda0006f61670 */
[----:B0-----:R-:W0:Y:S01]  /*773d0*/  @!P3 LDC.64 R20, c[0x0][0x5c0] ;  /* 0x00017000ff14bb82 */ /* 0x001e220000000a00 */
[----:B------:R-:W-:-:S04]  /*773e0*/  LOP3.LUT R10, R10, 0xffffffef, RZ, 0xc0, !PT ;  /* 0xffffffef0a0a7812 */ /* 0x000fc800078ec0ff */
[----:B------:R-:W-:Y:S02]  /*773f0*/  @P6 LOP3.LUT R10, R10, 0x10, RZ, 0xfc, !PT ;  /* 0x000000100a0a6812 */ /* 0x000fe400078efcff */
[----:B------:R-:W-:Y:S02]  /*77400*/  ISETP.LT.OR P6, PT, R27, 0x162, !P0 ;  /* 0x000001621b00780c */ /* 0x000fe400047c1670 */
[----:B0-----:R-:W-:Y:S01]  /*77410*/  @!P3 IADD3 R20, P4, R16, R20, RZ ;  /* 0x000000141014b210 */ /* 0x001fe20007f9e0ff */
[----:B------:R-:W-:Y:S02]  /*77420*/  FMUL R17, R172, UR21 ;  /* 0x00000015ac117c20 */ /* 0x000fe40008400000 */
[----:B------:R-:W2:Y:S02]  /*77430*/  LDL.LU R172, [R1+0xef4] ;  /* 0x000ef40001ac7983 */ /* 0x000ea40000300800 */
[----:B------:R-:W-:Y:S01]  /*77440*/  @!P3 IMAD.X R21, R29, 0x1, R21, P4 ;  /* 0x000000011d15b824 */ /* 0x000fe200020e0615 */
[----:B------:R-:W-:-:S05]  /*77450*/  F2FP.SATFINITE.E4M3.F32.PACK_AB_MERGE_C R17, RZ, R17, RZ ;  /* 0x00000011ff11723e */ /* 0x000fca00048070ff */
        /* <DEDUP_REMOVED lines=14> */
[----:B------:R-:W-:Y:S02]  /*77540*/  LOP3.LUT P1, RZ, R11, 0x4000, RZ, 0xc0, !PT ;  /* 0x000040000bff7812 */ /* 0x000fe4000782c0ff */
[----:B------:R-:W-:-:S11]  /*77550*/  F2FP.SATFINITE.E4M3.F32.PACK_AB_MERGE_C R17, RZ, R17, RZ ;  /* 0x00000011ff11723e */ /* 0x000fd600048070ff */
[----:B----4-:R2:W-:Y:S02]  /*77560*/  @!P1 STG.E.U8 desc[UR22][R168.64+0x128], R17 ;  /* 0x00012811a8009986 */ /* 0x0105e4000c101116 */
[----:B--2---:R-:W-:Y:S02]  /*77570*/  FMUL R17, R28, UR21 ;  /* 0x000000151c117c20 */ /* 0x004fe40008400000 */
[----:B------:R-:W2:Y:S01]  /*77580*/  LDL.LU R28, [R1+0xefc] ;  /* 0x000efc00011c7983 */ /* 0x000ea20000300800 */
[----:B------:R-:W-:-:S04]  /*77590*/  LOP3.LUT R10, R10, 0xfffffffb, RZ, 0xc0, !PT ;  /* 0xfffffffb0a0a7812 */ /* 0x000fc800078ec0ff */
[----:B------:R-:W-:Y:S02]  /*775a0*/  @P6 LOP3.LUT R10, R10, 0x4, RZ, 0xfc, !PT ;  /* 0x000000040a0a6812 */ /* 0x000fe400078efcff */
[----:B------:R-:W-:Y:S02]  /*775b0*/  ISETP.LT.OR P6, PT, R27, 0x16a, !P0 ;  /* 0x0000016a1b00780c */ /* 0x000fe400047c1670 */
[----:B------:R-:W-:-:S11]  /*775c0*/  LOP3.LUT R10, R10, 0xfffffffd, RZ, 0xc0, !PT ;  /* 0xfffffffd0a0a7812 */ /* 0x000fd600078ec0ff */
        /* <DEDUP_REMOVED lines=10> */
[----:B0-----:R-:W4:Y:S04]  /*77670*/  LDL.LU.64 R170, [R1+0x2e8] ;  /* 0x0002e80001aa7983 */ /* 0x001f280000300a00 */
[----:B------:R0:W-:Y:S02]  /*77680*/  @!P6 STL [R1+0x33c], R20 ;  /* 0x00033c140100e387 */ /* 0x0001e40000100800 */
[----:B0-----:R-:W0:Y:S01]  /*77690*/  @!P3 LDC.64 R20, c[0x0][0x5c0] ;  /* 0x00017000ff14bb82 */ /* 0x001e220000000a00 */
[----:B------:R-:W-:Y:S01]  /*776a0*/  FMUL R17, R172, UR21 ;  /* 0x00000015ac117c20 */ /* 0x000fe20008400000 */
[----:B0-----:R-:W-:-:S04]  /*776b0*/  @!P3 IADD3 R20, P4, R16, R20, RZ ;  /* 0x000000141014b210 */ /* 0x001fc80007f9e0ff */
[----:B------:R-:W-:Y:S01]  /*776c0*/  F2FP.SATFINITE.E4M3.F32.PACK_AB_MERGE_C R17, RZ, R17, RZ ;  /* 0x00000011ff11723e */ /* 0x000fe200048070ff */
[----:B------:R-:W-:-:S05]  /*776d0*/  @!P3 IMAD.X R21, R29, 0x1, R21, P4 ;  /* 0x000000011d15b824 */ /* 0x000fca00020e0615 */
[----:B------:R0:W-:Y:S01]  /*776e0*/  @!P3 STG.E.U8 desc[UR22][R20.64+0x130], R17 ;  /* 0x000130111400b986 */ /* 0x0001e2000c101116 */
[----:B------:R-:W-:-:S13]  /*776f0*/  ISETP.LT.OR P3, PT, R27, 0x132, !P5 ;  /* 0x000001321b00780c */ /* 0x000fda0006f61670 */
[----:B0-----:R-:W0:Y:S01]  /*77700*/  @!P3 LDC.64 R20, c[0x0][0x5c0] ;  /* 0x00017000ff14bb82 */ /* 0x001e220000000a00 */
[----:B------:R-:W-:Y:S04]  /*77710*/  @!P6 STL [R1+0x344], R13 ;  /* 0x0003440d0100e387 */ /* 0x000fe80000100800 */
[----:B------:R-:W4:Y:S01]  /*77720*/  LDL.LU R178, [R1+0xf00] ;  /* 0x000f000001b27983 */ /* 0x000f220000300800 */
[----:B------:R-:W-:-:S03]  /*77730*/  LOP3.LUT R10, R10, 0xfffffffe, RZ, 0xc0, !PT ;  /* 0xfffffffe0a0a7812 */ /* 0x000fc600078ec0ff */
[----:B------:R-:W4:Y:S01]  /*77740*/  LDL.64 R172, [R1+0x2a0] ;  /* 0x0002a00001ac7983 */ /* 0x000f220000100a00 */
[----:B------:R-:W-:Y:S02]  /*77750*/  @P6 LOP3.LUT R10, R10, 0x1, RZ, 0xfc, !PT ;  /* 0x000000010a0a6812 */ /* 0x000fe400078efcff */
[----:B------:R-:W-:Y:S02]  /*77760*/  ISETP.LT.OR P6, PT, R27, 0x172, !P0 ;  /* 0x000001721b00780c */ /* 0x000fe400047c1670 */
[----:B0-----:R-:W-:Y:S01]  /*77770*/  @!P3 IADD3 R20, P4, R16, R20, RZ ;  /* 0x000000141014b210 */ /* 0x001fe20007f9e0ff */
[----:B---3--:R-:W-:Y:S02]  /*77780*/  FMUL R17, R12, UR21 ;  /* 0x000000150c117c20 */ /* 0x008fe40008400000 */
[----:B------:R-:W3:Y:S02]  /*77790*/  LDL.LU R12, [R1+0xf04] ;  /* 0x000f0400010c7983 */ /* 0x000ee40000300800 */
        /* <DEDUP_REMOVED lines=17> */
[----:B------:R-:W-:Y:S01]  /*778b0*/  LOP3.LUT P1, RZ, R11, 0x20000, RZ, 0xc0, !PT ;  /* 0x000200000bff7812 */ /* 0x000fe2000782c0ff */
[----:B------:R-:W2:Y:S01]  /*778c0*/  LDL.LU R180, [R1+0xf0c] ;  /* 0x000f0c0001b47983 */ /* 0x000ea20000300800 */
[----:B------:R-:W-:Y:S02]  /*778d0*/  @P6 LOP3.LUT R9, R9, 0x40000000, RZ, 0xfc, !PT ;  /* 0x4000000009096812 */ /* 0x000fe400078efcff */
[----:B------:R-:W-:Y:S02]  /*778e0*/  ISETP.LT.OR P6, PT, R27, 0x17a, !P0 ;  /* 0x0000017a1b00780c */ /* 0x000fe400047c1670 */
[----:B------:R-:W-:Y:S02]  /*778f0*/  F2FP.SATFINITE.E4M3.F32.PACK_AB_MERGE_C R17, RZ, R17, RZ ;  /* 0x00000011ff11723e */ /* 0x000fe400048070ff */
[----:B------:R-:W-:-:S09]  /*77900*/  LOP3.LUT R9, R9, 0xdfffffff, RZ, 0xc0, !PT ;  /* 0xdfffffff09097812 */ /* 0x000fd200078ec0ff */
[----:B------:R-:W-:Y:S02]  /*77910*/  @P6 LOP3.LUT R9, R9, 0x20000000, RZ, 0xfc, !PT ;  /* 0x2000000009096812 */ /* 0x000fe400078efcff */
[----:B------:R-:W-:Y:S01]  /*77920*/  LOP3.LUT P2, RZ, R8, 0x100000, RZ, 0xc0, !PT ;  /* 0x0010000008ff7812 */ /* 0x000fe2000784c0ff */
        /* <DEDUP_REMOVED lines=9> */
[----:B------:R0:W-:Y:S04]  /*779c0*/  @!P2 STG.E.U8 desc[UR22][R172.64+0x131], R17 ;  /* 0x00013111ac00a986 */ /* 0x0001e8000c101116 */
[----:B0-----:R-:W4:Y:S01]  /*779d0*/  LDL.LU.64 R172, [R1+0x2c0] ;  /* 0x0002c00001ac7983 */ /* 0x001f220000300a00 */
[----:B---3--:R-:W-:-:S03]  /*779e0*/  FMUL R17, R12, UR21 ;  /* 0x000000150c117c20 */ /* 0x008fc60008400000 */
[----:B------:R0:W-:Y:S04]  /*779f0*/  @!P6 STL [R1+0x34c], R20 ;  /* 0x00034c140100e387 */ /* 0x0001e80000100800 */
[----:B------:R-:W-:Y:S04]  /*77a00*/  @!P6 STL [R1+0x354], R13 ;  /* 0x0003540d0100e387 */ /* 0x000fe80000100800 */
[----:B------:R-:W3:Y:S01]  /*77a10*/  LDL.LU R12, [R1+0xf10] ;  /* 0x000f1000010c7983 */ /* 0x000ee20000300800 */
[----:B0-----:R-:W0:Y:S01]  /*77a20*/  @!P3 LDC.64 R20, c[0x0][0x5c0] ;  /* 0x00017000ff14bb82 */ /* 0x001e220000000a00 */
[----:B------:R-:W-:-:S02]  /*77a30*/  F2FP.SATFINITE.E4M3.F32.PACK_AB_MERGE_C R17, RZ, R17, RZ ;  /* 0x00000011ff11723e */ /* 0x000fc400048070ff */
[----:B------:R-:W3:Y:S01]  /*77a40*/  LDL.64 R178, [R1+0x298] ;  /* 0x0002980001b27983 */ /* 0x000ee20000100a00 */
        /* <DEDUP_REMOVED lines=32> */
[----:B------:R-:W-:Y:S02]  /*77c50*/  LOP3.LUT R9, R9, 0xfdffffff, RZ, 0xc0, !PT ;  /* 0xfdffffff09097812 */ /* 0x000fe400078ec0ff */
[----:B------:R-:W-:-:S09]  /*77c60*/  LOP3.LUT P2, RZ, R0, 0x1000000, RZ, 0xc0, !PT ;  /* 0x0100000000ff7812 */ /* 0x000fd2000784c0ff */
[----:B------:R-:W-:Y:S01]  /*77c70*/  @P6 LOP3.LUT R9, R9, 0x2000000, RZ, 0xfc, !PT ;  /* 0x0200000009096812 */ /* 0x000fe200078efcff */
[----:B----4-:R3:W-:Y:S02]  /*77c80*/  @!P1 STG.E.U8 desc[UR22][R172.64+0x138], R17 ;  /* 0x00013811ac009986 */ /* 0x0107e4000c101116 */
[----:B---3--:R-:W-:Y:S02]  /*77c90*/  FMUL R17, R12, UR21 ;  /* 0x000000150c117c20 */ /* 0x008fe40008400000 */
[----:B------:R-:W3:Y:S01]  /*77ca0*/  LDL.LU R12, [R1+0xf1c] ;  /* 0x000f1c00010c7983 */ /* 0x000ee20000300800 */
[----:B------:R-:W-:-:S04]  /*77cb0*/  @!P6 IADD3 R172, P3, P4, R3, R16, R5 ;  /* 0x0000001003ace210 */ /* 0x000fc80007c7e005 */
[----:B------:R-:W-:Y:S02]  /*77cc0*/  @!P6 IADD3.X R173, R2, R29, R4, P3, P4 ;  /* 0x0000001d02ade210 */ /* 0x000fe40001fe8404 */
[----:B------:R-:W-:Y:S02]  /*77cd0*/  ISETP.LT.OR P6, PT, R27, 0x191, !P0 ;  /* 0x000001911b00780c */ /* 0x000fe400047c1670 */
[----:B------:R-:W-:-:S05]  /*77ce0*/  F2FP.SATFINITE.E4M3.F32.PACK_AB_MERGE_C R17, RZ, R17, RZ ;  /* 0x00000011ff11723e */ /* 0x000fca00048070ff */
[----:B------:R0:W-:Y:S06]  /*77cf0*/  @!P2 STG.E.U8 desc[UR22][R178.64+0x139], R17 ;  /* 0x00013911b200a986 */ /* 0x0001ec000c101116 */
[----:B------:R-:W-:-:S04]  /*77d00*/  @!P6 IADD3 R20, P3, P4, R3, R16, R5 ;  /* 0x000000100314e210 */ /* 0x000fc80007c7e005 */
[----:B------:R-:W-:Y:S01]  /*77d10*/  @!P6 IADD3.X R13, R2, R29, R4, P3, P4 ;  /* 0x0000001d020de210 */ /* 0x000fe20001fe8404 */
        /* <DEDUP_REMOVED lines=34> */
[----:B---3--:R-:W-:-:S03]  /*77f40*/  FMUL R17, R12, UR21 ;  /* 0x000000150c117c20 */ /* 0x008fc60008400000 */
        /* <DEDUP_REMOVED lines=30> */
[----:B------:R-:W-:Y:S01]  /*78130*/  LOP3.LUT R9, R9, 0xffefffff, RZ, 0xc0, !PT ;  /* 0xffefffff09097812 */ /* 0x000fe200078ec0ff */
[----:B------:R-:W-:Y:S03]  /*78140*/  @!P6 STL [R1+0x374], R13 ;  /* 0x0003740d0100e387 */ /* 0x000fe60000100800 */
[----:B------:R-:W-:Y:S01]  /*78150*/  @P6 LOP3.LUT R9, R9, 0x100000, RZ, 0xfc, !PT ;  /* 0x0010000009096812 */ /* 0x000fe200078efcff */
[----:B------:R-:W4:Y:S01]  /*78160*/  LDL.LU R184, [R1+0xf30] ;  /* 0x000f300001b87983 */ /* 0x000f220000300800 */
[----:B------:R-:W-:-:S03]  /*78170*/  ISETP.LT.OR P6, PT, R27, 0x1a2, !P0 ;  /* 0x000001a21b00780c */ /* 0x000fc600047c1670 */
[----:B------:R-:W4:Y:S01]  /*78180*/  LDL.64 R182, [R1+0x220] ;  /* 0x0002200001b67983 */ /* 0x000f220000100a00 */
[----:B0-----:R-:W-:-:S05]  /*78190*/  @!P3 IADD3 R20, P4, R16, R20, RZ ;  /* 0x000000141014b210 */ /* 0x001fca0007f9e0ff */
[----:B------:R-:W-:Y:S02]  /*781a0*/  @!P3 IMAD.X R21, R29, 0x1, R21, P4 ;  /* 0x000000011d15b824 */ /* 0x000fe400020e0615 */
[----:B---3--:R-:W-:Y:S01]  /*781b0*/  FMUL R17, R12, UR21 ;  /* 0x000000150c117c20 */ /* 0x008fe20008400000 */
[----:B------:R-:W-:Y:S01]  /*781c0*/  LOP3.LUT R9, R9, 0xfff7ffff, RZ, 0xc0, !PT ;  /* 0xfff7ffff09097812 */ /* 0x000fe200078ec0ff */
[----:B------:R-:W3:Y:S03]  /*781d0*/  LDL.LU R12, [R1+0xf34] ;  /* 0x000f3400010c7983 */ /* 0x000ee60000300800 */
[----:B------:R-:W-:-:S05]  /*781e0*/  F2FP.SATFINITE.E4M3.F32.PACK_AB_MERGE_C R17, RZ, R17, RZ ;  /* 0x00000011ff11723e */ /* 0x000fca00048070ff */
[----:B------:R0:W-:Y:S01]  /*781f0*/  @!P3 STG.E.U8 desc[UR22][R20.64+0x149], R17 ;  /* 0x000149111400b986 */ /* 0x0001e2000c101116 */
[----:B------:R-:W-:Y:S02]  /*78200*/  @P6 LOP3.LUT R9, R9, 0x80000, RZ, 0xfc, !PT ;  /* 0x0008000009096812 */ /* 0x000fe400078efcff */
[----:B0-----:R-:W-:-:S04]  /*78210*/  @!P6 IADD3 R20, P3, P4, R3, R16, R5 ;  /* 0x000000100314e210 */ /* 0x001fc80007c7e005 */
[----:B------:R-:W-:Y:S01]  /*78220*/  @!P6 IADD3.X R13, R2, R29, R4, P3, P4 ;  /* 0x0000001d020de210 */ /* 0x000fe20001fe8404 */
[----:B------:R0:W-:Y:S04]  /*78230*/  @!P6 STL [R1+0x228], R20 ;  /* 0x000228140100e387 */ /* 0x0001e80000100800 */
        /* <DEDUP_REMOVED lines=27> */
[----:B0-----:R-:W4:Y:S04]  /*783f0*/  LDL.LU.64 R182, [R1+0x248] ;  /* 0x0002480001b67983 */ /* 0x001f280000300a00 */
[----:B------:R0:W-:Y:S02]  /*78400*/  @!P6 STL [R1+0x37c], R20 ;  /* 0x00037c140100e387 */ /* 0x0001e40000100800 */
[----:B0-----:R-:W0:Y:S02]  /*78410*/  @!P3 LDC.64 R20, c[0x0][0x5c0] ;  /* 0x00017000ff14bb82 */ /* 0x001e240000000a00 */
[----:B------:R-:W-:Y:S01]  /*78420*/  @!P6 STL [R1+0x384], R13 ;  /* 0x0003840d0100e387 */ /* 0x000fe20000100800 */
[----:B---3--:R-:W-:-:S03]  /*78430*/  FMUL R17, R12, UR21 ;  /* 0x000000150c117c20 */ /* 0x008fc60008400000 */
[----:B------:R-:W3:Y:S02]  /*78440*/  LDL.LU R12, [R1+0xf40] ;  /* 0x000f4000010c7983 */ /* 0x000ee40000300800 */
[----:B------:R-:W-:Y:S02]  /*78450*/  F2FP.SATFINITE.E4M3.F32.PACK_AB_MERGE_C R17, RZ, R17, RZ ;  /* 0x00000011ff11723e */ /* 0x000fe400048070ff */
[----:B------:R-:W3:Y:S01]  /*78460*/  LDL.LU.64 R184, [R1+0x1a0] ;  /* 0x0001a00001b87983 */ /* 0x000ee20000300a00 */
        /* <DEDUP_REMOVED lines=20> */
[----:B------:R-:W-:Y:S01]  /*785b0*/  ISETP.LT.OR P6, PT, R27, 0x1b9, !P0 ;  /* 0x000001b91b00780c */ /* 0x000fe200047c1670 */
[----:B------:R-:W-:-:S12]  /*785c0*/  FMUL R17, R25, UR21 ;  /* 0x0000001519117c20 */ /* 0x000fd80008400000 */
[----:B0-----:R-:W-:-:S04]  /*785d0*/  @!P6 IADD3 R20, P3, P4, R3, R16, R5 ;  /* 0x000000100314e210 */ /* 0x001fc80007c7e005 */
[----:B-1----:R-:W-:Y:S01]  /*785e0*/  @!P6 IADD3.X R13, R2, R29, R4, P3, P4 ;  /* 0x0000001d020de210 */ /* 0x002fe20001fe8404 */
[----:B------:R-:W-:Y:S04]  /*785f0*/  @!P6 STL [R1+0x380], R20 ;  /* 0x000380140100e387 */ /* 0x000fe80000100800 */
[----:B------:R-:W-:Y:S04]  /*78600*/  @!P6 STL [R1+0x388], R13 ;  /* 0x0003880d0100e387 */ /* 0x000fe80000100800 */
[----:B------:R-:W2:Y:S01]  /*78610*/  LDL.LU R25, [R1+0xf48] ;  /* 0x000f480001197983 */ /* 0x000ea20000300800 */
[----:B------:R-:W-:-:S02]  /*78620*/  LOP3.LUT R9, R9, 0xffffbfff, RZ, 0xc0, !PT ;  /* 0xffffbfff09097812 */ /* 0x000fc400078ec0ff */
[----:B------:R-:W-:Y:S02]  /*78630*/  LOP3.LUT P1, RZ, R11, 0x20000000, RZ, 0xc0, !PT ;  /* 0x200000000bff7812 */ /* 0x000fe4000782c0ff */
[----:B------:R-:W-:Y:S02]  /*78640*/  @P6 LOP3.LUT R9, R9, 0x4000, RZ, 0xfc, !PT ;  /* 0x0000400009096812 */ /* 0x000fe400078efcff */
[----:B------:R-:W-:Y:S02]  /*78650*/  ISETP.LT.OR P6, PT, R27, 0x1ba, !P0 ;  /* 0x000001ba1b00780c */ /* 0x000fe400047c1670 */
[----:B------:R-:W-:Y:S02]  /*78660*/  F2FP.SATFINITE.E4M3.F32.PACK_AB_MERGE_C R17, RZ, R17, RZ ;  /* 0x00000011ff11723e */ /* 0x000fe400048070ff */
[----:B------:R-:W-:Y:S02]  /*78670*/  LOP3.LUT R9, R9, 0xffffdfff, RZ, 0xc0, !PT ;  /* 0xffffdfff09097812 */ /* 0x000fe400078ec0ff */
[----:B------:R-:W-:-:S07]  /*78680*/  LOP3.LUT P2, RZ, R8, 0x400000, RZ, 0xc0, !PT ;  /* 0x0040000008ff7812 */ /* 0x000fce000784c0ff */
[----:B------:R-:W-:Y:S01]  /*78690*/  @P6 LOP3.LUT R9, R9, 0x2000, RZ, 0xfc, !PT ;  /* 0x0000200009096812 */ /* 0x000fe200078efcff */
[----:B----4-:R0:W-:Y:S02]  /*786a0*/  @!P1 STG.E.U8 desc[UR22][R182.64+0x150], R17 ;  /* 0x00015011b6009986 */ /* 0x0101e4000c101116 */
[----:B0-----:R-:W-:-:S04]  /*786b0*/  @!P6 IADD3 R182, P3, P4, R3, R16, R5 ;  /* 0x0000001003b6e210 */ /* 0x001fc80007c7e005 */
[----:B------:R-:W-:Y:S02]  /*786c0*/  @!P6 IADD3.X R183, R2, R29, R4, P3, P4 ;  /* 0x0000001d02b7e210 */ /* 0x000fe40001fe8404 */
[----:B------:R-:W-:Y:S01]  /*786d0*/  ISETP.LT.OR P6, PT, R27, 0x1c1, !P0 ;  /* 0x000001c11b00780c */ /* 0x000fe200047c1670 */
[----:B---3--:R-:W-:Y:S02]  /*786e0*/  FMUL R17, R12, UR21 ;  /* 0x000000150c117c20 */ /* 0x008fe40008400000 */
[----:B------:R-:W3:Y:S03]  /*786f0*/  LDL.LU R12, [R1+0xf4c] ;  /* 0x000f4c00010c7983 */ /* 0x000ee60000300800 */
[----:B------:R-:W-:-:S07]  /*78700*/  F2FP.SATFINITE.E4M3.F32.PACK_AB_MERGE_C R17, RZ, R17, RZ ;  /* 0x00000011ff11723e */ /* 0x000fce00048070ff */
[----:B------:R-:W-:Y:S01]  /*78710*/  @!P6 IADD3 R13, P3, P4, R3, R16, R5 ;  /* 0x00000010030de210 */ /* 0x000fe20007c7e005 */
[----:B------:R0:W-:Y:S04]  /*78720*/  @!P2 STG.E.U8 desc[UR22][R184.64+0x151], R17 ;  /* 0x00015111b800a986 */ /* 0x0001e8000c101116 */
[----:B0-----:R-:W4:Y:S04]  /*78730*/  LDL.LU.64 R184, [R1+0x1f0] ;  /* 0x0001f00001b87983 */ /* 0x001f280000300a00 */
[----:B------:R-:W-:Y:S01]  /*78740*/  @!P6 STL [R1+0x38c], R13 ;  /* 0x00038c0d0100e387 */ /* 0x000fe20000100800 */
[----:B--2---:R-:W-:-:S03]  /*78750*/  FMUL R17, R28, UR21 ;  /* 0x000000151c117c20 */ /* 0x004fc60008400000 */
[----:B------:R-:W2:Y:S01]  /*78760*/  LDL.LU R28, [R1+0xf50] ;  /* 0x000f5000011c7983 */ /* 0x000ea20000300800 */
[----:B------:R-:W-:Y:S02]  /*78770*/  @!P6 IADD3.X R30, R2, R29, R4, P3, P4 ;  /* 0x0000001d021ee210 */ /* 0x000fe40001fe8404 */
[----:B------:R-:W-:Y:S01]  /*78780*/  ISETP.LT.OR P3, PT, R27, 0x159, !P5 ;  /* 0x000001591b00780c */ /* 0x000fe20006f61670 */
[----:B------:R-:W2:-:S12]  /*78790*/  LDL.LU.64 R186, [R1+0x198] ;  /* 0x0001980001ba7983 */ /* 0x000e980000300a00 */
[----:B------:R-:W0:Y:S01]  /*787a0*/  @!P3 LDC.64 R20, c[0x0][0x5c0] ;  /* 0x00017000ff14bb82 */ /* 0x000e220000000a00 */
[----:B------:R-:W-:Y:S02]  /*787b0*/  F2FP.SATFINITE.E4M3.F32.PACK_AB_MERGE_C R17, RZ, R17, RZ ;  /* 0x00000011ff11723e */ /* 0x000fe400048070ff */
[----:B0-----:R-:W-:-:S05]  /*787c0*/  @!P3 IADD3 R20, P4, R16, R20, RZ ;  /* 0x000000141014b210 */ /* 0x001fca0007f9e0ff */
[----:B------:R-:W-:-:S05]  /*787d0*/  @!P3 IMAD.X R21, R29, 0x1, R21, P4 ;  /* 0x000000011d15b824 */ /* 0x000fca00020e0615 */
[----:B------:R0:W-:Y:S01]  /*787e0*/  @!P3 STG.E.U8 desc[UR22][R20.64+0x158], R17 ;  /* 0x000158111400b986 */ /* 0x0001e2000c101116 */
[----:B------:R-:W-:-:S13]  /*787f0*/  ISETP.LT.OR P3, PT, R27, 0x15a, !P5 ;  /* 0x0000015a1b00780c */ /* 0x000fda0006f61670 */
[----:B0-----:R-:W0:Y:S01]  /*78800*/  @!P3 LDC.64 R20, c[0x0][0x5c0] ;  /* 0x00017000ff14bb82 */ /* 0x001e220000000a00 */
[----:B------:R-:W-:Y:S02]  /*78810*/  FMUL R17, R25, UR21 ;  /* 0x0000001519117c20 */ /* 0x000fe40008400000 */
[----:B------:R-:W2:Y:S01]  /*78820*/  LDL.LU R25, [R1+0xf54] ;  /* 0x000f540001197983 */ /* 0x000ea20000300800 */
[----:B0-----:R-:W-:Y:S02]  /*78830*/  @!P3 IADD3 R20, P4, R16, R20, RZ ;  /* 0x000000141014b210 */ /* 0x001fe40007f9e0ff */
[----:B------:R-:W-:-:S03]  /*78840*/  F2FP.SATFINITE.E4M3.F32.PACK_AB_MERGE_C R17, RZ, R17, RZ ;  /* 0x00000011ff11723e */ /* 0x000fc600048070ff */
[----:B------:R-:W-:Y:S01]  /*78850*/  @!P3 IMAD.X R21, R29, 0x1, R21, P4 ;  /* 0x000000011d15b824 */ /* 0x000fe200020e0615 */
[----:B------:R-:W-:-:S04]  /*78860*/  LOP3.LUT P1, RZ, R14, 0x1, RZ, 0xc0, !PT ;  /* 0x000000010eff7812 */ /* 0x000fc8000782c0ff */
[----:B------:R3:W-:Y:S02]  /*78870*/  @!P3 STG.E.U8 desc[UR22][R20.64+0x159], R17 ;  /* 0x000159111400b986 */ /* 0x0007e4000c101116 */
[----:B---3--:R-:W-:Y:S02]  /*78880*/  FMUL R17, R12, UR21 ;  /* 0x000000150c117c20 */ /* 0x008fe40008400000 */
[----:B------:R-:W3:Y:S03]  /*78890*/  LDL.LU R12, [R1+0xf58] ;  /* 0x000f5800010c7983 */ /* 0x000ee60000300800 */
[----:B------:R-:W-:-:S05]  /*788a0*/  F2FP.SATFINITE.E4M3.F32.PACK_AB_MERGE_C R17, RZ, R17, RZ ;  /* 0x00000011ff11723e */ /* 0x000fca00048070ff */
        /* <DEDUP_REMOVED lines=10> */
[C---:B------:R-:W-:Y:S02]  /*78950*/  ISETP.LT.OR P6, PT, R27.reuse, 0x1c9, !P0 ;  /* 0x000001c91b00780c */ /* 0x040fe400047c1670 */
[----:B------:R-:W-:Y:S02]  /*78960*/  ISETP.LT.OR P1, PT, R27, 0x1ca, !P0 ;  /* 0x000001ca1b00780c */ /* 0x000fe40004721670 */
[----:B------:R-:W-:-:S09]  /*78970*/  LOP3.LUT R9, R9, 0xfffffbff, RZ, 0xc0, !PT ;  /* 0xfffffbff09097812 */ /* 0x000fd200078ec0ff */
[-CC-:B------:R-:W-:Y:S02]  /*78980*/  @!P6 IADD3 R33, P3, P4, R3, R16.reuse, R5.reuse ;  /* 0x000000100321e210 */ /* 0x180fe40007c7e005 */
[----:B------:R-:W-:Y:S02]  /*78990*/  @P6 LOP3.LUT R9, R9, 0x400, RZ, 0xfc, !PT ;  /* 0x0000040009096812 */ /* 0x000fe400078efcff */
[----:B------:R-:W-:Y:S02]  /*789a0*/  @!P6 IADD3.X R34, R2, R29, R4, P3, P4 ;  /* 0x0000001d0222e210 */ /* 0x000fe40001fe8404 */
[----:B------:R-:W-:Y:S02]  /*789b0*/  LOP3.LUT R9, R9, 0xfffffdff, RZ, 0xc0, !PT ;  /* 0xfffffdff09097812 */ /* 0x000fe400078ec0ff */
[----:B------:R-:W-:Y:S02]  /*789c0*/  @!P1 IADD3 R184, P3, P4, R3, R16, R5 ;  /* 0x0000001003b89210 */ /* 0x000fe40007c7e005 */
[----:B------:R-:W-:-:S02]  /*789d0*/  @P1 LOP3.LUT R9, R9, 0x200, RZ, 0xfc, !PT ;  /* 0x0000020009091812 */ /* 0x000fc400078efcff */
[----:B------:R-:W-:Y:S02]  /*789e0*/  @!P1 IADD3.X R185, R2, R29, R4, P3, P4 ;  /* 0x0000001d02b99210 */ /* 0x000fe40001fe8404 */
[----:B------:R-:W-:-:S13]  /*789f0*/  ISETP.LT.OR P1, PT, R27, 0x1d1, !P0 ;  /* 0x000001d11b00780c */ /* 0x000fda0004721670 */
[----:B------:R-:W-:-:S04]  /*78a00*/  @!P1 IADD3 R35, P3, P4, R3, R16, R5 ;  /* 0x0000001003239210 */ /* 0x000fc80007c7e005 */
[----:B------:R-:W-:Y:S02]  /*78a10*/  @!P1 IADD3.X R36, R2, R29, R4, P3, P4 ;  /* 0x0000001d02249210 */ /* 0x000fe40001fe8404 */
[----:B------:R-:W-:Y:S02]  /*78a20*/  ISETP.LT.OR P3, PT, R27, 0x161, !P5 ;  /* 0x000001611b00780c */ /* 0x000fe40006f61670 */
[----:B------:R-:W-:Y:S02]  /*78a30*/  LOP3.LUT P2, RZ, R0, 0x10, RZ, 0xc0, !PT ;  /* 0x0000001000ff7812 */ /* 0x000fe4000784c0ff */
[----:B------:R-:W-:-:S09]  /*78a40*/  F2FP.SATFINITE.E4M3.F32.PACK_AB_MERGE_C R17, RZ, R17, RZ ;  /* 0x00000011ff11723e */ /* 0x000fd200048070ff */
[----:B------:R-:W0:Y:S02]  /*78a50*/  @!P3 LDC.64 R20, c[0x0][0x5c0] ;  /* 0x00017000ff14bb82 */ /* 0x000e240000000a00 */
[----:B------:R1:W-:Y:S04]  /*78a60*/  @!P2 STG.E.U8 desc[UR22][R186.64+0x159], R17 ;  /* 0x00015911ba00a986 */ /* 0x0003e8000c101116 */
[----:B-1----:R-:W4:Y:S01]  /*78a70*/  LDL.LU.64 R186, [R1+0x1c0] ;  /* 0x0001c00001ba7983 */ /* 0x002f220000300a00 */
[----:B------:R-:W-:-:S03]  /*78a80*/  FMUL R17, R25, UR21 ;  /* 0x0000001519117c20 */ /* 0x000fc60008400000 */
[----:B------:R-:W4:Y:S01]  /*78a90*/  LDL.LU R25, [R1+0xf60] ;  /* 0x000f600001197983 */ /* 0x000f220000300800 */
[----:B0-----:R-:W-:-:S03]  /*78aa0*/  @!P3 IADD3 R20, P4, R16, R20, RZ ;  /* 0x000000141014b210 */ /* 0x001fc60007f9e0ff */
[----:B------:R-:W4:Y:S01]  /*78ab0*/  LDL.LU.64 R192, [R1+0x128] ;  /* 0x0001280001c07983 */ /* 0x000f220000300a00 */
[----:B------:R-:W-:Y:S01]  /*78ac0*/  F2FP.SATFINITE.E4M3.F32.PACK_AB_MERGE_C R17, RZ, R17, RZ ;  /* 0x00000011ff11723e */ /* 0x000fe200048070ff */
[----:B------:R-:W-:-:S05]  /*78ad0*/  @!P3 IMAD.X R21, R29, 0x1, R21, P4 ;  /* 0x000000011d15b824 */ /* 0x000fca00020e0615 */
[----:B------:R0:W-:Y:S01]  /*78ae0*/  @!P3 STG.E.U8 desc[UR22][R20.64+0x160], R17 ;  /* 0x000160111400b986 */ /* 0x0001e2000c101116 */
[----:B------:R-:W-:-:S13]  /*78af0*/  ISETP.LT.OR P3, PT, R27, 0x162, !P5 ;  /* 0x000001621b00780c */ /* 0x000fda0006f61670 */
[----:B0-----:R-:W0:Y:S02]  /*78b00*/  @!P3 LDC.64 R20, c[0x0][0x5c0] ;  /* 0x00017000ff14bb82 */ /* 0x001e240000000a00 */
[----:B0-----:R-:W-:-:S05]  /*78b10*/  @!P3 IADD3 R20, P4, R16, R20, RZ ;  /* 0x000000141014b210 */ /* 0x001fca0007f9e0ff */
[----:B------:R-:W-:Y:S02]  /*78b20*/  @!P3 IMAD.X R21, R29, 0x1, R21, P4 ;  /* 0x000000011d15b824 */ /* 0x000fe400020e0615 */
[----:B---3--:R-:W-:Y:S02]  /*78b30*/  FMUL R17, R12, UR21 ;  /* 0x000000150c117c20 */ /* 0x008fe40008400000 */
[----:B------:R-:W3:Y:S03]  /*78b40*/  LDL.LU R12, [R1+0xf64] ;  /* 0x000f6400010c7983 */ /* 0x000ee60000300800 */
[----:B------:R-:W-:-:S05]  /*78b50*/  F2FP.SATFINITE.E4M3.F32.PACK_AB_MERGE_C R17, RZ, R17, RZ ;  /* 0x00000011ff11723e */ /* 0x000fca00048070ff */
[----:B------:R2:W-:Y:S02]  /*78b60*/  @!P3 STG.E.U8 desc[UR22][R20.64+0x161], R17 ;  /* 0x000161111400b986 */ /* 0x0005e4000c101116 */
[----:B--2---:R-:W-:Y:S02]  /*78b70*/  FMUL R17, R28, UR21 ;  /* 0x000000151c117c20 */ /* 0x004fe40008400000 */
[----:B------:R-:W2:Y:S01]  /*78b80*/  LDL.LU R28, [R1+0xf68] ;  /* 0x000f6800011c7983 */ /* 0x000ea20000300800 */
[----:B------:R-:W-:Y:S02]  /*78b90*/  ISETP.LT.OR P2, PT, R27, 0x1d2, !P0 ;  /* 0x000001d21b00780c */ /* 0x000fe40004741670 */
[----:B------:R-:W-:-:S04]  /*78ba0*/  LOP3.LUT R9, R9, 0xfffffeff, RZ, 0xc0, !PT ;  /* 0xfffffeff09097812 */ /* 0x000fc800078ec0ff */
[----:B------:R-:W-:-:S04]  /*78bb0*/  @P1 LOP3.LUT R9, R9, 0x100, RZ, 0xfc, !PT ;  /* 0x0000010009091812 */ /* 0x000fc800078efcff */
[----:B------:R-:W-:-:S03]  /*78bc0*/  LOP3.LUT R9, R9, 0xffffff7f, RZ, 0xc0, !PT ;  /* 0xffffff7f09097812 */ /* 0x000fc600078ec0ff */
[----:B------:R-:W-:Y:S02]  /*78bd0*/  @!P2 IADD3 R37, P3, P4, R3, R16, R5 ;  /* 0x000000100325a210 */ /* 0x000fe40007c7e005 */
[----:B------:R-:W-:Y:S02]  /*78be0*/  @P2 LOP3.LUT R9, R9, 0x80, RZ, 0xfc, !PT ;  /* 0x0000008009092812 */ /* 0x000fe400078efcff */
[----:B------:R-:W-:Y:S02]  /*78bf0*/  @!P2 IADD3.X R13, R2, R29, R4, P3, P4 ;  /* 0x0000001d020da210 */ /* 0x000fe40001fe8404 */
[----:B------:R-:W-:Y:S02]  /*78c00*/  ISETP.LT.OR P2, PT, R27, 0x1d9, !P0 ;  /* 0x000001d91b00780c */ /* 0x000fe40004741670 */
[----:B------:R-:W-:Y:S02]  /*78c10*/  LOP3.LUT R15, R15, 0xfffff7ff, RZ, 0xc0, !PT ;  /* 0xfffff7ff0f0f7812 */ /* 0x000fe400078ec0ff */
[----:B------:R-:W-:-:S09]  /*78c20*/  LOP3.LUT P6, RZ, R14, 0x8, RZ, 0xc0, !PT ;  /* 0x000000080eff7812 */ /* 0x000fd200078cc0ff */
[----:B------:R-:W-:Y:S02]  /*78c30*/  @!P2 IADD3 R38, P3, P4, R3, R16, R5 ;  /* 0x000000100326a210 */ /* 0x000fe40007c7e005 */
[----:B------:R-:W-:Y:S02]  /*78c40*/  @P2 LOP3.LUT R15, R15, 0x800, RZ, 0xfc, !PT ;  /* 0x000008000f0f2812 */ /* 0x000fe400078efcff */
[----:B------:R-:W-:Y:S02]  /*78c50*/  @!P2 IADD3.X R39, R2, R29, R4, P3, P4 ;  /* 0x0000001d0227a210 */ /* 0x000fe40001fe8404 */
[----:B------:R-:W-:Y:S02]  /*78c60*/  ISETP.LT.OR P2, PT, R27, 0x1da, !P0 ;  /* 0x000001da1b00780c */ /* 0x000fe40004741670 */
[----:B------:R-:W-:Y:S02]  /*78c70*/  F2FP.SATFINITE.E4M3.F32.PACK_AB_MERGE_C R17, RZ, R17, RZ ;  /* 0x00000011ff11723e */ /* 0x000fe400048070ff */
[----:B------:R-:W-:-:S09]  /*78c80*/  LOP3.LUT R9, R9, 0xffffffdf, RZ, 0xc0, !PT ;  /* 0xffffffdf09097812 */ /* 0x000fd200078ec0ff */
[----:B------:R-:W-:Y:S01]  /*78c90*/  @P2 LOP3.LUT R9, R9, 0x20, RZ, 0xfc, !PT ;  /* 0x0000002009092812 */ /* 0x000fe200078efcff */
[----:B----4-:R0:W-:Y:S02]  /*78ca0*/  @!P6 STG.E.U8 desc[UR22][R186.64+0x160], R17 ;  /* 0x00016011ba00e986 */ /* 0x0101e4000c101116 */
[----:B0-----:R-:W-:-:S04]  /*78cb0*/  @!P2 IADD3 R186, P3, P4, R3, R16, R5 ;  /* 0x0000001003baa210 */ /* 0x001fc80007c7e005 */
[----:B------:R-:W-:Y:S02]  /*78cc0*/  @!P2 IADD3.X R187, R2, R29, R4, P3, P4 ;  /* 0x0000001d02bba210 */ /* 0x000fe40001fe8404 */
[----:B------:R-:W-:-:S13]  /*78cd0*/  ISETP.LT.OR P2, PT, R27, 0x1e1, !P0 ;  /* 0x000001e11b00780c */ /* 0x000fda0004741670 */
[----:B------:R-:W-:-:S04]  /*78ce0*/  @!P2 IADD3 R40, P3, P4, R3, R16, R5 ;  /* 0x000000100328a210 */ /* 0x000fc80007c7e005 */
[----:B------:R-:W-:Y:S02]  /*78cf0*/  @!P2 IADD3.X R41, R2, R29, R4, P3, P4 ;  /* 0x0000001d0229a210 */ /* 0x000fe40001fe8404 */
[----:B------:R-:W-:Y:S02]  /*78d00*/  ISETP.LT.OR P3, PT, R27, 0x169, !P5 ;  /* 0x000001691b00780c */ /* 0x000fe40006f61670 */
[----:B------:R-:W-:-:S11]  /*78d10*/  LOP3.LUT P1, RZ, R8, 0x800000, RZ, 0xc0, !PT ;  /* 0x0080000008ff7812 */ /* 0x000fd6000782c0ff */
[----:B------:R-:W0:Y:S01]  /*78d20*/  @!P3 LDC.64 R20, c[0x0][0x5c0] ;  /* 0x00017000ff14bb82 */ /* 0x000e220000000a00 */
[----:B------:R-:W-:Y:S02]  /*78d30*/  FMUL R17, R25, UR21 ;  /* 0x0000001519117c20 */ /* 0x000fe40008400000 */
[----:B------:R-:W4:Y:S03]  /*78d40*/  LDL.LU R25, [R1+0xf6c] ;  /* 0x000f6c0001197983 */ /* 0x000f260000300800 */
[----:B------:R-:W-:Y:S01]  /*78d50*/  F2FP.SATFINITE.E4M3.F32.PACK_AB_MERGE_C R17, RZ, R17, RZ ;  /* 0x00000011ff11723e */ /* 0x000fe200048070ff */
[----:B------:R-:W4:Y:S04]  /*78d60*/  LDL.LU.64 R194, [R1+0x168] ;  /* 0x0001680001c27983 */ /* 0x000f280000300a00 */
[----:B------:R3:W-:Y:S02]  /*78d70*/  @!P1 STG.E.U8 desc[UR22][R192.64+0x161], R17 ;  /* 0x00016111c0009986 */ /* 0x0007e4000c101116 */
[----:B---3--:R-:W-:Y:S01]  /*78d80*/  FMUL R17, R12, UR21 ;  /* 0x000000150c117c20 */ /* 0x008fe20008400000 */
[----:B0-----:R-:W-:Y:S01]  /*78d90*/  @!P3 IADD3 R20, P4, R16, R20, RZ ;  /* 0x000000141014b210 */ /* 0x001fe20007f9e0ff */
[----:B------:R-:W3:Y:S03]  /*78da0*/  LDL.LU R12, [R1+0xf70] ;  /* 0x000f7000010c7983 */ /* 0x000ee60000300800 */
[----:B------:R-:W-:Y:S01]  /*78db0*/  F2FP.SATFINITE.E4M3.F32.PACK_AB_MERGE_C R17, RZ, R17, RZ ;  /* 0x00000011ff11723e */ /* 0x000fe200048070ff */
[----:B------:R-:W-:Y:S01]  /*78dc0*/  @!P3 IMAD.X R21, R29, 0x1, R21, P4 ;  /* 0x000000011d15b824 */ /* 0x000fe200020e0615 */
[----:B------:R-:W3:Y:S04]  /*78dd0*/  LDL.LU.64 R192, [R1+0x120] ;  /* 0x0001200001c07983 */ /* 0x000ee80000300a00 */
[----:B------:R2:W-:Y:S02]  /*78de0*/  @!P3 STG.E.U8 desc[UR22][R20.64+0x168], R17 ;  /* 0x000168111400b986 */ /* 0x0005e4000c101116 */
[----:B--2---:R-:W-:-:S02]  /*78df0*/  FMUL R17, R28, UR21 ;  /* 0x000000151c117c20 */ /* 0x004fc40008400000 */
[----:B------:R-:W2:Y:S01]  /*78e00*/  LDL.LU R28, [R1+0xf74] ;  /* 0x000f7400011c7983 */ /* 0x000ea20000300800 */
[----:B------:R-:W-:-:S13]  /*78e10*/  ISETP.LT.OR P3, PT, R27, 0x16a, !P5 ;  /* 0x0000016a1b00780c */ /* 0x000fda0006f61670 */
[----:B------:R-:W0:Y:S01]  /*78e20*/  @!P3 LDC.64 R20, c[0x0][0x5c0] ;  /* 0x00017000ff14bb82 */ /* 0x000e220000000a00 */
[----:B------:R-:W-:Y:S02]  /*78e30*/  F2FP.SATFINITE.E4M3.F32.PACK_AB_MERGE_C R17, RZ, R17, RZ ;  /* 0x00000011ff11723e */ /* 0x000fe400048070ff */
[----:B------:R-:W-:Y:S02]  /*78e40*/  LOP3.LUT P6, RZ, R14, 0x40, RZ, 0xc0, !PT ;  /* 0x000000400eff7812 */ /* 0x000fe400078cc0ff */
[----:B------:R-:W-:Y:S02]  /*78e50*/  LOP3.LUT P1, RZ, R0, 0x40, RZ, 0xc0, !PT ;  /* 0x0000004000ff7812 */ /* 0x000fe4000782c0ff */
[----:B0-----:R-:W-:-:S05]  /*78e60*/  @!P3 IADD3 R20, P4, R16, R20, RZ ;  /* 0x000000141014b210 */ /* 0x001fca0007f9e0ff */
[----:B------:R-:W-:-:S05]  /*78e70*/  @!P3 IMAD.X R21, R29, 0x1, R21, P4 ;  /* 0x000000011d15b824 */ /* 0x000fca00020e0615 */
[----:B------:R4:W-:Y:S02]  /*78e80*/  @!P3 STG.E.U8 desc[UR22][R20.64+0x169], R17 ;  /* 0x000169111400b986 */ /* 0x0009e4000c101116 */
[----:B----4-:R-:W-:Y:S02]  /*78e90*/  FMUL R17, R25, UR21 ;  /* 0x0000001519117c20 */ /* 0x010fe40008400000 */
[----:B------:R-:W4:Y:S03]  /*78ea0*/  LDL.LU R25, [R1+0xf78] ;  /* 0x000f780001197983 */ /* 0x000f260000300800 */
[----:B------:R-:W-:-:S05]  /*78eb0*/  F2FP.SATFINITE.E4M3.F32.PACK_AB_MERGE_C R17, RZ, R17, RZ ;  /* 0x00000011ff11723e */ /* 0x000fca00048070ff */
[----:B------:R3:W-:Y:S02]  /*78ec0*/  @!P6 STG.E.U8 desc[UR22][R194.64+0x168], R17 ;  /* 0x00016811c200e986 */ /* 0x0007e4000c101116 */
[----:B---3--:R-:W-:Y:S02]  /*78ed0*/  FMUL R17, R12, UR21 ;  /* 0x000000150c117c20 */ /* 0x008fe40008400000 */
[----:B------:R-:W3:Y:S03]  /*78ee0*/  LDL.LU R12, [R1+0xf7c] ;  /* 0x000f7c00010c7983 */ /* 0x000ee60000300800 */
[----:B------:R-:W-:Y:S01]  /*78ef0*/  F2FP.SATFINITE.E4M3.F32.PACK_AB_MERGE_C R17, RZ, R17, RZ ;  /* 0x00000011ff11723e */ /* 0x000fe200048070ff */
[----:B------:R-:W3:Y:S04]  /*78f00*/  LDL.LU.64 R190, [R1+0x148] ;  /* 0x0001480001be7983 */ /* 0x000ee80000300a00 */
[----:B------:R2:W-:Y:S02]  /*78f10*/  @!P1 STG.E.U8 desc[UR22][R192.64+0x169], R17 ;  /* 0x00016911c0009986 */ /* 0x0005e4000c101116 */
[----:B--2---:R-:W-:-:S02]  /*78f20*/  FMUL R17, R28, UR21 ;  /* 0x000000151c117c20 */ /* 0x004fc40008400000 */
[----:B------:R-:W2:Y:S04]  /*78f30*/  LDL.LU R28, [R1+0xf80] ;  /* 0x000f8000011c7983 */ /* 0x000ea80000300800 */
[----:B------:R-:W2:Y:S01]  /*78f40*/  LDL.LU.64 R192, [R1+0xb8] ;  /* 0x0000b80001c07983 */ /* 0x000ea20000300a00 */
[----:B------:R-:W-:Y:S02]  /*78f50*/  LOP3.LUT R9, R9, 0xffffffef, RZ, 0xc0, !PT ;  /* 0xffffffef09097812 */ /* 0x000fe400078ec0ff */
[----:B------:R-:W-:Y:S01]  /*78f60*/  ISETP.LT.OR P6, PT, R27, 0x1ea, !P0 ;  /* 0x000001ea1b00780c */ /* 0x000fe200047c1670 */
[----:B------:R-:W2:Y:S01]  /*78f70*/  LDL.LU R194, [R1+0xf84] ;  /* 0x000f840001c27983 */ /* 0x000ea20000300800 */
[----:B------:R-:W-:Y:S02]  /*78f80*/  @P2 LOP3.LUT R9, R9, 0x10, RZ, 0xfc, !PT ;  /* 0x0000001009092812 */ /* 0x000fe400078efcff */
[----:B------:R-:W-:-:S02]  /*78f90*/  ISETP.LT.OR P2, PT, R27, 0x1e2, !P0 ;  /* 0x000001e21b00780c */ /* 0x000fc40004741670 */
[----:B------:R-:W-:-:S11]  /*78fa0*/  LOP3.LUT R9, R9, 0xfffffff7, RZ, 0xc0, !PT ;  /* 0xfffffff709097812 */ /* 0x000fd600078ec0ff */
[----:B------:R-:W-:Y:S02]  /*78fb0*/  @!P2 IADD3 R42, P3, P4, R3, R16, R5 ;  /* 0x00000010032aa210 */ /* 0x000fe40007c7e005 */
[----:B------:R-:W-:Y:S02]  /*78fc0*/  @P2 LOP3.LUT R9, R9, 0x8, RZ, 0xfc, !PT ;  /* 0x0000000809092812 */ /* 0x000fe400078efcff */
[----:B------:R-:W-:Y:S02]  /*78fd0*/  @!P2 IADD3.X R43, R2, R29, R4, P3, P4 ;  /* 0x0000001d022ba210 */ /* 0x000fe40001fe8404 */
[C---:B------:R-:W-:Y:S02]  /*78fe0*/  ISETP.LT.OR P2, PT, R27.reuse, 0x1e9, !P0 ;  /* 0x000001e91b00780c */ /* 0x040fe40004741670 */
[----:B------:R-:W-:-:S11]  /*78ff0*/  ISETP.LT.OR P1, PT, R27, 0x1f1, !P0 ;  /* 0x000001f11b00780c */ /* 0x000fd60004721670 */
[----:B------:R-:W-:-:S04]  /*79000*/  @!P2 IADD3 R44, P3, P4, R3, R16, R5 ;  /* 0x00000010032ca210 */ /* 0x000fc80007c7e005 */
[----:B------:R-:W-:Y:S02]  /*79010*/  @!P2 IADD3.X R45, R2, R29, R4, P3, P4 ;  /* 0x0000001d022da210 */ /* 0x000fe40001fe8404 */
[----:B------:R-:W-:-:S04]  /*79020*/  @!P6 IADD3 R46, P3, P4, R3, R16, R5 ;  /* 0x00000010032ee210 */ /* 0x000fc80007c7e005 */
[----:B------:R-:W-:Y:S02]  /*79030*/  @!P6 IADD3.X R47, R2, R29, R4, P3, P4 ;  /* 0x0000001d022fe210 */ /* 0x000fe40001fe8404 */
[----:B------:R-:W-:-:S04]  /*79040*/  @!P1 IADD3 R48, P3, P4, R3, R16, R5 ;  /* 0x0000001003309210 */ /* 0x000fc80007c7e005 */
[----:B------:R-:W-:Y:S02]  /*79050*/  @!P1 IADD3.X R49, R2, R29, R4, P3, P4 ;  /* 0x0000001d02319210 */ /* 0x000fe40001fe8404 */
[----:B------:R-:W-:-:S13]  /*79060*/  ISETP.LT.OR P3, PT, R27, 0x171, !P5 ;  /* 0x000001711b00780c */ /* 0x000fda0006f61670 */
[----:B------:R-:W0:Y:S01]  /*79070*/  @!P3 LDC.64 R20, c[0x0][0x5c0] ;  /* 0x00017000ff14bb82 */ /* 0x000e220000000a00 */
[----:B------:R-:W-:Y:S02]  /*79080*/  F2FP.SATFINITE.E4M3.F32.PACK_AB_MERGE_C R17, RZ, R17, RZ ;  /* 0x00000011ff11723e */ /* 0x000fe400048070ff */
[----:B0-----:R-:W-:-:S05]  /*79090*/  @!P3 IADD3 R20, P4, R16, R20, RZ ;  /* 0x000000141014b210 */ /* 0x001fca0007f9e0ff */
[----:B------:R-:W-:-:S05]  /*790a0*/  @!P3 IMAD.X R21, R29, 0x1, R21, P4 ;  /* 0x000000011d15b824 */ /* 0x000fca00020e0615 */
[----:B------:R0:W-:Y:S01]  /*790b0*/  @!P3 STG.E.U8 desc[UR22][R20.64+0x170], R17 ;  /* 0x000170111400b986 */ /* 0x0001e2000c101116 */
[----:B------:R-:W-:-:S13]  /*790c0*/  ISETP.LT.OR P3, PT, R27, 0x172, !P5 ;  /* 0x000001721b00780c */ /* 0x000fda0006f61670 */
[----:B0-----:R-:W0:Y:S01]  /*790d0*/  @!P3 LDC.64 R20, c[0x0][0x5c0] ;  /* 0x00017000ff14bb82 */ /* 0x001e220000000a00 */
[----:B------:R-:W-:-:S04]  /*790e0*/  LOP3.LUT R9, R9, 0xfffffffb, RZ, 0xc0, !PT ;  /* 0xfffffffb09097812 */ /* 0x000fc800078ec0ff */
[----:B------:R-:W-:Y:S02]  /*790f0*/  @P2 LOP3.LUT R9, R9, 0x4, RZ, 0xfc, !PT ;  /* 0x0000000409092812 */ /* 0x000fe400078efcff */
[----:B------:R-:W-:Y:S02]  /*79100*/  LOP3.LUT P2, RZ, R14, 0x200, RZ, 0xc0, !PT ;  /* 0x000002000eff7812 */ /* 0x000fe4000784c0ff */
[----:B------:R-:W-:Y:S02]  /*79110*/  LOP3.LUT R9, R9, 0xfffffffd, RZ, 0xc0, !PT ;  /* 0xfffffffd09097812 */ /* 0x000fe400078ec0ff */
[----:B0-----:R-:W-:Y:S01]  /*79120*/  @!P3 IADD3 R20, P4, R16, R20, RZ ;  /* 0x000000141014b210 */ /* 0x001fe20007f9e0ff */
[----:B----4-:R-:W-:-:S04]  /*79130*/  FMUL R17, R25, UR21 ;  /* 0x0000001519117c20 */ /* 0x010fc80008400000 */
[----:B------:R-:W-:Y:S01]  /*79140*/  @!P3 IMAD.X R21, R29, 0x1, R21, P4 ;  /* 0x000000011d15b824 */ /* 0x000fe200020e0615 */
[----:B------:R-:W-:-:S05]  /*79150*/  F2FP.SATFINITE.E4M3.F32.PACK_AB_MERGE_C R17, RZ, R17, RZ ;  /* 0x00000011ff11723e */ /* 0x000fca00048070ff */
[----:B------:R3:W-:Y:S01]  /*79160*/  @!P3 STG.E.U8 desc[UR22][R20.64+0x171], R17 ;  /* 0x000171111400b986 */ /* 0x0007e2000c101116 */
[----:B------:R-:W-:Y:S02]  /*79170*/  @P6 LOP3.LUT R9, R9, 0x2, RZ, 0xfc, !PT ;  /* 0x0000000209096812 */ /* 0x000fe400078efcff */
[----:B------:R-:W-:Y:S01]  /*79180*/  LOP3.LUT P6, RZ, R8, 0x1000000, RZ, 0xc0, !PT ;  /* 0x0100000008ff7812 */ /* 0x000fe200078cc0ff */
[----:B---3--:R-:W-:Y:S02]  /*79190*/  FMUL R17, R12, UR21 ;  /* 0x000000150c117c20 */ /* 0x008fe40008400000 */
[----:B------:R-:W3:Y:S03]  /*791a0*/  LDL.LU R12, [R1+0xf88] ;  /* 0x000f8800010c7983 */ /* 0x000ee60000300800 */
[----:B------:R-:W-:Y:S01]  /*791b0*/  F2FP.SATFINITE.E4M3.F32.PACK_AB_MERGE_C R17, RZ, R17, RZ ;  /* 0x00000011ff11723e */ /* 0x000fe200048070ff */
[----:B------:R-:W4:Y:S04]  /*791c0*/  LDL.LU R25, [R1+0xf8c] ;  /* 0x000f8c0001197983 */ /* 0x000f280000300800 */
[----:B------:R2:W-:Y:S02]  /*791d0*/  @!P2 STG.E.U8 desc[UR22][R190.64+0x170], R17 ;  /* 0x00017011be00a986 */ /* 0x0005e4000c101116 */
[----:B--2---:R-:W-:-:S05]  /*791e0*/  FMUL R17, R28, UR21 ;  /* 0x000000151c117c20 */ /* 0x004fca0008400000 */
[----:B------:R-:W-:-:S05]  /*791f0*/  F2FP.SATFINITE.E4M3.F32.PACK_AB_MERGE_C R17, RZ, R17, RZ ;  /* 0x00000011ff11723e */ /* 0x000fca00048070ff */
[----:B------:R0:W-:Y:S04]  /*79200*/  @!P6 STG.E.U8 desc[UR22][R192.64+0x171], R17 ;  /* 0x00017111c000e986 */ /* 0x0001e8000c101116 */
[----:B0-----:R-:W2:Y:S04]  /*79210*/  LDL.LU.64 R192, [R1+0xf8] ;  /* 0x0000f80001c07983 */ /* 0x001ea80000300a00 */
[----:B------:R-:W2:Y:S01]  /*79220*/  LDL.LU R28, [R1+0xf90] ;  /* 0x000f9000011c7983 */ /* 0x000ea20000300800 */
[----:B------:R-:W-:Y:S02]  /*79230*/  LOP3.LUT R9, R9, 0xfffffffe, RZ, 0xc0, !PT ;  /* 0xfffffffe09097812 */ /* 0x000fe400078ec0ff */
[----:B------:R-:W-:Y:S01]  /*79240*/  LOP3.LUT R8, R8, 0x7fffffff, RZ, 0xc0, !PT ;  /* 0x7fffffff08087812 */ /* 0x000fe200078ec0ff */
[----:B------:R-:W2:Y:S01]  /*79250*/  LDL.LU.64 R190, [R1+0xb0] ;  /* 0x0000b00001be7983 */ /* 0x000ea20000300a00 */
[----:B------:R-:W-:-:S02]  /*79260*/  @P1 LOP3.LUT R9, R9, 0x1, RZ, 0xfc, !PT ;  /* 0x0000000109091812 */ /* 0x000fc400078efcff */
[----:B------:R-:W-:-:S13]  /*79270*/  ISETP.LT.OR P1, PT, R27, 0x1f2, !P0 ;  /* 0x000001f21b00780c */ /* 0x000fda0004721670 */
[----:B------:R-:W-:Y:S02]  /*79280*/  @!P1 IADD3 R50, P3, P4, R3, R16, R5 ;  /* 0x0000001003329210 */ /* 0x000fe40007c7e005 */
[----:B------:R-:W-:Y:S02]  /*79290*/  @P1 LOP3.LUT R8, R8, 0x80000000, RZ, 0xfc, !PT ;  /* 0x8000000008081812 */ /* 0x000fe400078efcff */
[----:B------:R-:W-:Y:S02]  /*792a0*/  @!P1 IADD3.X R51, R2, R29, R4, P3, P4 ;  /* 0x0000001d02339210 */ /* 0x000fe40001fe8404 */
[----:B------:R-:W-:-:S13]  /*792b0*/  ISETP.LT.OR P1, PT, R27, 0x1f9, !P0 ;  /* 0x000001f91b00780c */ /* 0x000fda0004721670 */
[----:B------:R-:W-:-:S04]  /*792c0*/  @!P1 IADD3 R52, P3, P4, R3, R16, R5 ;  /* 0x0000001003349210 */ /* 0x000fc80007c7e005 */
[----:B------:R-:W-:Y:S02]  /*792d0*/  @!P1 IADD3.X R53, R2, R29, R4, P3, P4 ;  /* 0x0000001d02359210 */ /* 0x000fe40001fe8404 */
[----:B------:R-:W-:Y:S02]  /*792e0*/  ISETP.LT.OR P4, PT, R27, 0x1fa, !P0 ;  /* 0x000001fa1b00780c */ /* 0x000fe40004781670 */
[----:B------:R-:W-:Y:S02]  /*792f0*/  LOP3.LUT R8, R8, 0xbfffffff, RZ, 0xc0, !PT ;  /* 0xbfffffff08087812 */ /* 0x000fe400078ec0ff */
[----:B------:R-:W-:Y:S02]  /*79300*/  LOP3.LUT R0, R0, 0xfffffff7, RZ, 0xc0, !PT ;  /* 0xfffffff700007812 */ /* 0x000fe400078ec0ff */
[----:B------:R-:W-:Y:S02]  /*79310*/  @P1 LOP3.LUT R8, R8, 0x40000000, RZ, 0xfc, !PT ;  /* 0x4000000008081812 */ /* 0x000fe400078efcff */
[----:B------:R-:W-:-:S05]  /*79320*/  LOP3.LUT P1, RZ, R15, 0x4000000, RZ, 0xc0, !PT ;  /* 0x040000000fff7812 */ /* 0x000fca000782c0ff */
[----:B------:R-:W-:Y:S02]  /*79330*/  @!P4 IADD3 R54, P0, P3, R3, R16, R5 ;  /* 0x000000100336c210 */ /* 0x000fe40007b1e005 */
[----:B------:R-:W-:Y:S02]  /*79340*/  @P4 LOP3.LUT R0, R0, 0x8, RZ, 0xfc, !PT ;  /* 0x0000000800004812 */ /* 0x000fe400078efcff */
[----:B------:R-:W-:Y:S02]  /*79350*/  @!P4 IADD3.X R55, R2, R29, R4, P0, P3 ;  /* 0x0000001d0237c210 */ /* 0x000fe400007e6404 */
[----:B------:R-:W-:-:S13]  /*79360*/  ISETP.LT.OR P4, PT, R27, 0x101, !P1 ;  /* 0x000001011b00780c */ /* 0x000fda0004f81670 */
[----:B------:R-:W-:-:S04]  /*79370*/  @!P4 IADD3 R56, P0, P3, R3, R16, R7 ;  /* 0x000000100338c210 */ /* 0x000fc80007b1e007 */
[----:B------:R-:W-:Y:S02]  /*79380*/  @!P4 IADD3.X R57, R2, R29, R6, P0, P3 ;  /* 0x0000001d0239c210 */ /* 0x000fe400007e6406 */
[----:B------:R-:W-:-:S13]  /*79390*/  ISETP.LT.OR P0, PT, R27, 0x179, !P5 ;  /* 0x000001791b00780c */ /* 0x000fda0006f01670 */
[----:B------:R-:W0:Y:S01]  /*793a0*/  @!P0 LDC.64 R20, c[0x0][0x5c0] ;  /* 0x00017000ff148b82 */ /* 0x000e220000000a00 */
[----:B------:R-:W-:Y:S02]  /*793b0*/  FMUL R17, R194, UR21 ;  /* 0x00000015c2117c20 */ /* 0x000fe40008400000 */
[----:B------:R-:W2:Y:S03]  /*793c0*/  LDL.LU R194, [R1+0xf94] ;  /* 0x000f940001c27983 */ /* 0x000ea60000300800 */
[----:B------:R-:W-:Y:S02]  /*793d0*/  F2FP.SATFINITE.E4M3.F32.PACK_AB_MERGE_C R17, RZ, R17, RZ ;  /* 0x00000011ff11723e */ /* 0x000fe400048070ff */
[----:B0-----:R-:W-:-:S05]  /*793e0*/  @!P0 IADD3 R20, P3, R16, R20, RZ ;  /* 0x0000001410148210 */ /* 0x001fca0007f7e0ff */
[----:B------:R-:W-:-:S05]  /*793f0*/  @!P0 IMAD.X R21, R29, 0x1, R21, P3 ;  /* 0x000000011d158824 */ /* 0x000fca00018e0615 */
[----:B------:R0:W-:Y:S01]  /*79400*/  @!P0 STG.E.U8 desc[UR22][R20.64+0x178], R17 ;  /* 0x0001781114008986 */ /* 0x0001e2000c101116 */
[----:B------:R-:W-:-:S13]  /*79410*/  ISETP.LT.OR P0, PT, R27, 0x17a, !P5 ;  /* 0x0000017a1b00780c */ /* 0x000fda0006f01670 */
[----:B0-----:R-:W0:Y:S01]  /*79420*/  @!P0 LDC.64 R20, c[0x0][0x5c0] ;  /* 0x00017000ff148b82 */ /* 0x001e220000000a00 */
[----:B---3--:R-:W-:Y:S02]  /*79430*/  FMUL R17, R12, UR21 ;  /* 0x000000150c117c20 */ /* 0x008fe40008400000 */
[----:B------:R-:W3:Y:S03]  /*79440*/  LDL.LU R12, [R1+0xf98] ;  /* 0x000f9800010c7983 */ /* 0x000ee60000300800 */
[----:B------:R-:W-:Y:S02]  /*79450*/  F2FP.SATFINITE.E4M3.F32.PACK_AB_MERGE_C R17, RZ, R17, RZ ;  /* 0x00000011ff11723e */ /* 0x000fe400048070ff */
[----:B------:R-:W-:Y:S02]  /*79460*/  LOP3.LUT P2, RZ, R14, 0x1000, RZ, 0xc0, !PT ;  /* 0x000010000eff7812 */ /* 0x000fe4000784c0ff */
[----:B0-----:R-:W-:-:S05]  /*79470*/  @!P0 IADD3 R20, P3, R16, R20, RZ ;  /* 0x0000001410148210 */ /* 0x001fca0007f7e0ff */
[----:B------:R-:W-:-:S05]  /*79480*/  @!P0 IMAD.X R21, R29, 0x1, R21, P3 ;  /* 0x000000011d158824 */ /* 0x000fca00018e0615 */
[----:B------:R4:W-:Y:S02]  /*79490*/  @!P0 STG.E.U8 desc[UR22][R20.64+0x179], R17 ;  /* 0x0001791114008986 */ /* 0x0009e4000c101116 */
[----:B----4-:R-:W-:Y:S02]  /*794a0*/  FMUL R17, R25, UR21 ;  /* 0x0000001519117c20 */ /* 0x010fe40008400000 */
[----:B------:R-:W4:Y:S03]  /*794b0*/  LDL.LU R25, [R1+0xf9c] ;  /* 0x000f9c0001197983 */ /* 0x000f260000300800 */
[----:B------:R-:W-:Y:S01]  /*794c0*/  F2FP.SATFINITE.E4M3.F32.PACK_AB_MERGE_C R17, RZ, R17, RZ ;  /* 0x00000011ff11723e */ /* 0x000fe200048070ff */
[----:B------:R-:W4:Y:S04]  /*794d0*/  LDL.LU.64 R174, [R1+0xd8] ;  /* 0x0000d80001ae7983 */ /* 0x000f280000300a00 */
[----:B--2---:R0:W-:Y:S02]  /*794e0*/  @!P2 STG.E.U8 desc[UR22][R192.64+0x178], R17 ;  /* 0x00017811c000a986 */ /* 0x0041e4000c101116 */
[----:B0-----:R-:W-:-:S02]  /*794f0*/  FMUL R17, R28, UR21 ;  /* 0x000000151c117c20 */ /* 0x001fc40008400000 */
[----:B------:R-:W2:Y:S01]  /*79500*/  LDL.LU R28, [R1+0xfa0] ;  /* 0x000fa000011c7983 */ /* 0x000ea20000300800 */
[----:B------:R-:W-:-:S03]  /*79510*/  ISETP.LT.OR P4, PT, R27, 0x102, !P1 ;  /* 0x000001021b00780c */ /* 0x000fc60004f81670 */
[----:B------:R-:W2:Y:S01]  /*79520*/  LDL.LU.64 R176, [R1+0x38] ;  /* 0x0000380001b07983 */ /* 0x000ea20000300a00 */
[----:B------:R-:W-:Y:S02]  /*79530*/  LOP3.LUT P6, RZ, R0, 0x4000000, RZ, 0xc0, !PT ;  /* 0x0400000000ff7812 */ /* 0x000fe400078cc0ff */
[----:B------:R-:W-:Y:S01]  /*79540*/  F2FP.SATFINITE.E4M3.F32.PACK_AB_MERGE_C R17, RZ, R17, RZ ;  /* 0x00000011ff11723e */ /* 0x000fe200048070ff */
[----:B------:R-:W2:Y:S06]  /*79550*/  LDL.LU R189, [R1+0xfa4] ;  /* 0x000fa40001bd7983 */ /* 0x000eac0000300800 */
        /* <DEDUP_REMOVED lines=12> */
[----:B------:R-:W0:Y:S01]  /*79620*/  @!P0 LDC.64 R20, c[0x0][0x5c0] ;  /* 0x00017000ff148b82 */ /* 0x000e220000000a00 */
[----:B------:R1:W-:Y:S02]  /*79630*/  @!P6 STG.E.U8 desc[UR22][R190.64+0x179], R17 ;  /* 0x00017911be00e986 */ /* 0x0003e4000c101116 */
[----:B-1----:R-:W-:-:S05]  /*79640*/  FMUL R17, R194, UR21 ;  /* 0x00000015c2117c20 */ /* 0x002fca0008400000 */
        /* <DEDUP_REMOVED lines=17> */
[----:B------:R2:W-:Y:S02]  /*79760*/  @!P2 STG.E.U8 desc[UR22][R174.64+0x180], R17 ;  /* 0x00018011ae00a986 */ /* 0x0005e4000c101116 */
[----:B--2---:R-:W-:-:S02]  /*79770*/  FMUL R17, R28, UR21 ;  /* 0x000000151c117c20 */ /* 0x004fc40008400000 */
[----:B------:R-:W2:Y:S01]  /*79780*/  LDL.LU R28, [R1+0xfb0] ;  /* 0x000fb000011c7983 */ /* 0x000ea20000300800 */
[----:B------:R-:W-:Y:S02]  /*79790*/  ISETP.LT.OR P4, PT, R27, 0x112, !P1 ;  /* 0x000001121b00780c */ /* 0x000fe40004f81670 */
[----:B------:R-:W-:Y:S01]  /*797a0*/  LOP3.LUT P6, RZ, R14, 0x2000, RZ, 0xc0, !PT ;  /* 0x000020000eff7812 */ /* 0x000fe200078cc0ff */
[----:B------:R-:W2:Y:S01]  /*797b0*/  LDL.LU.64 R124, [R1+0x30] ;  /* 0x00003000017c7983 */ /* 0x000ea20000300a00 */
[----:B------:R-:W-:-:S03]  /*797c0*/  F2FP.SATFINITE.E4M3.F32.PACK_AB_MERGE_C R17, RZ, R17, RZ ;  /* 0x00000011ff11723e */ /* 0x000fc600048070ff */
        /* <DEDUP_REMOVED lines=9> */
[----:B------:R-:W-:Y:S01]  /*79860*/  ISETP.LT.OR P4, PT, R27, 0x121, !P1 ;  /* 0x000001211b00780c */ /* 0x000fe20004f81670 */
[----:B------:R0:W-:-:S12]  /*79870*/  @!P6 STG.E.U8 desc[UR22][R176.64+0x181], R17 ;  /* 0x00018111b000e986 */ /* 0x0001d8000c101116 */
        /* <DEDUP_REMOVED lines=27> */
[----:B------:R-:W2:Y:S10]  /*79a30*/  LDL.LU R119, [R1+0xfc4] ;  /* 0x000fc40001777983 */ /* 0x000eb40000300800 */
        /* <DEDUP_REMOVED lines=8> */
[----:B------:R-:W-:Y:S02]  /*79ac0*/  ISETP.LT.OR P4, PT, R27, 0x131, !P1 ;  /* 0x000001311b00780c */ /* 0x000fe40004f81670 */
[----:B------:R-:W-:-:S05]  /*79ad0*/  F2FP.SATFINITE.E4M3.F32.PACK_AB_MERGE_C R17, RZ, R17, RZ ;  /* 0x00000011ff11723e */ /* 0x000fca00048070ff */
[----:B------:R0:W-:Y:S06]  /*79ae0*/  @!P6 STG.E.U8 desc[UR22][R124.64+0x189], R17 ;  /* 0x000189117c00e986 */ /* 0x0001ec000c101116 */
        /* <DEDUP_REMOVED lines=22> */
[----:B--2---:R-:W-:Y:S02]  /*79c50*/  FMUL R17, R28, UR21 ;  /* 0x000000151c117c20 */ /* 0x004fe40008400000 */
        /* <DEDUP_REMOVED lines=90> */
[----:B------:R-:W-:-:S11]  /*7a200*/  LOP3.LUT P6, RZ, R14, 0x8000000, RZ, 0xc0, !PT ;  /* 0x080000000eff7812 */ /* 0x000fd600078cc0ff */
[----:B------:R-:W0:Y:S01]  /*7a210*/  @!P0 LDC.64 R20, c[0x0][0x5c0] ;  /* 0x00017000ff148b82 */ /* 0x000e220000000a00 */
[----:B------:R-:W-:-:S05]  /*7a220*/  F2FP.SATFINITE.E4M3.F32.PACK_AB_MERGE_C R17, RZ, R17, RZ ;  /* 0x00000011ff11723e */ /* 0x000fca00048070ff */
[----:B------:R1:W-:Y:S02]  /*7a230*/  @!P6 STG.E.U8 desc[UR22][R128.64+0x1a1], R17 ;  /* 0x0001a1118000e986 */ /* 0x0003e4000c101116 */
[----:B-1----:R-:W-:Y:S02]  /*7a240*/  FMUL R17, R117, UR21 ;  /* 0x0000001575117c20 */ /* 0x002fe40008400000 */
[----:B------:R-:W2:Y:S01]  /*7a250*/  LDL.LU R117, [R1+0xff4] ;  /* 0x000ff40001757983 */ /* 0x000ea20000300800 */
[----:B0-----:R-:W-:Y:S02]  /*7a260*/  @!P0 IADD3 R20, P3, R16, R20, RZ ;  /* 0x0000001410148210 */ /* 0x001fe40007f7e0ff */
[----:B------:R-:W-:-:S03]  /*7a270*/  F2FP.SATFINITE.E4M3.F32.PACK_AB_MERGE_C R17, RZ, R17, RZ ;  /* 0x00000011ff11723e */ /* 0x000fc600048070ff */
        /* <DEDUP_REMOVED lines=157> */
[----:B---3--:R-:W-:Y:S01]  /*7ac50*/  FMUL R17, R12, UR21 ;  /* 0x000000150c117c20 */ /* 0x008fe20008400000 */
[----:B------:R-:W-:-:S04]  /*7ac60*/  LOP3.LUT P2, RZ, R18, 0x20000, RZ, 0xc0, !PT ;  /* 0x0002000012ff7812 */ /* 0x000fc8000784c0ff */
[----:B------:R-:W-:Y:S02]  /*7ac70*/  F2FP.SATFINITE.E4M3.F32.PACK_AB_MERGE_C R17, RZ, R17, RZ ;  /* 0x00000011ff11723e */ /* 0x000fe400048070ff */
[----:B0-----:R-:W-:-:S05]  /*7ac80*/  @!P0 IADD3 R20, P3, R16, R20, RZ ;  /* 0x0000001410148210 */ /* 0x001fca0007f7e0ff */
[----:B------:R-:W-:-:S05]  /*7ac90*/  @!P0 IMAD.X R21, R29, 0x1, R21, P3 ;  /* 0x000000011d158824 */ /* 0x000fca00018e0615 */
[----:B------:R4:W-:Y:S02]  /*7aca0*/  @!P0 STG.E.U8 desc[UR22][R20.64+0x1c9], R17 ;  /* 0x0001c91114008986 */ /* 0x0009e4000c101116 */
[----:B----4-:R-:W-:Y:S02]  /*7acb0*/  FMUL R17, R25, UR21 ;  /* 0x0000001519117c20 */ /* 0x010fe40008400000 */
[----:B------:R-:W3:Y:S03]  /*7acc0*/  LDL.LU R25, [R1+0x103c] ;  /* 0x00103c0001197983 */ /* 0x000ee60000300800 */
[----:B------:R-:W-:Y:S01]  /*7acd0*/  F2FP.SATFINITE.E4M3.F32.PACK_AB_MERGE_C R17, RZ, R17, RZ ;  /* 0x00000011ff11723e */ /* 0x000fe200048070ff */
[----:B------:R-:W4:Y:S04]  /*7ace0*/  LDL.LU.64 R22, [R1+0x10] ;  /* 0x0000100001167983 */ /* 0x000f280000300a00 */
[----:B------:R2:W-:Y:S02]  /*7acf0*/  @!P2 STG.E.U8 desc[UR22][R224.64+0x1c8], R17 ;  /* 0x0001c811e000a986 */ /* 0x0005e4000c101116 */
[----:B--2---:R-:W-:-:S02]  /*7ad00*/  FMUL R17, R28, UR21 ;  /* 0x000000151c117c20 */ /* 0x004fc40008400000 */
        /* <DEDUP_REMOVED lines=17> */
[----:B------:R1:W-:Y:S02]  /*7ae20*/  @!P6 STG.E.U8 desc[UR22][R212.64+0x1c9], R17 ;  /* 0x0001c911d400e986 */ /* 0x0003e4000c101116 */
[----:B-1----:R-:W-:Y:S02]  /*7ae30*/  FMUL R17, R116, UR21 ;  /* 0x0000001574117c20 */ /* 0x002fe40008400000 */
[----:B------:R-:W2:Y:S03]  /*7ae40*/  LDL.LU R116, [R1+0x1044] ;  /* 0x0010440001747983 */ /* 0x000ea60000300800 */
[----:B------:R-:W-:Y:S02]  /*7ae50*/  F2FP.SATFINITE.E4M3.F32.PACK_AB_MERGE_C R17, RZ, R17, RZ ;  /* 0x00000011ff11723e */ /* 0x000fe400048070ff */
[----:B0-----:R-:W-:-:S05]  /*7ae60*/  @!P0 IADD3 R20, P3, R16, R20, RZ ;  /* 0x0000001410148210 */ /* 0x001fca0007f7e0ff */
[----:B------:R-:W-:-:S05]  /*7ae70*/  @!P0 IMAD.X R21, R29, 0x1, R21, P3 ;  /* 0x000000011d158824 */ /* 0x000fca00018e0615 */
[----:B------:R0:W-:Y:S01]  /*7ae80*/  @!P0 STG.E.U8 desc[UR22][R20.64+0x1d0], R17 ;  /* 0x0001d01114008986 */ /* 0x0001e2000c101116 */
[----:B------:R-:W-:-:S13]  /*7ae90*/  ISETP.LT.OR P0, PT, R27, 0x1d2, !P5 ;  /* 0x000001d21b00780c */ /* 0x000fda0006f01670 */
[----:B0-----:R-:W0:Y:S01]  /*7aea0*/  @!P0 LDC.64 R20, c[0x0][0x5c0] ;  /* 0x00017000ff148b82 */ /* 0x001e220000000a00 */
[----:B------:R-:W-:Y:S02]  /*7aeb0*/  FMUL R17, R117, UR21 ;  /* 0x0000001575117c20 */ /* 0x000fe40008400000 */
[----:B------:R-:W2:Y:S03]  /*7aec0*/  LDL.LU R117, [R1+0x1048] ;  /* 0x0010480001757983 */ /* 0x000ea60000300800 */
[----:B------:R-:W-:Y:S02]  /*7aed0*/  F2FP.SATFINITE.E4M3.F32.PACK_AB_MERGE_C R17, RZ, R17, RZ ;  /* 0x00000011ff11723e */ /* 0x000fe400048070ff */
[----:B------:R-:W-:Y:S02]  /*7aee0*/  LOP3.LUT P2, RZ, R18, 0x200000, RZ, 0xc0, !PT ;  /* 0x0020000012ff7812 */ /* 0x000fe4000784c0ff */
[----:B0-----:R-:W-:-:S05]  /*7aef0*/  @!P0 IADD3 R20, P3, R16, R20, RZ ;  /* 0x0000001410148210 */ /* 0x001fca0007f7e0ff */
[----:B------:R-:W-:-:S05]  /*7af00*/  @!P0 IMAD.X R21, R29, 0x1, R21, P3 ;  /* 0x000000011d158824 */ /* 0x000fca00018e0615 */
[----:B------:R3:W-:Y:S02]  /*7af10*/  @!P0 STG.E.U8 desc[UR22][R20.64+0x1d1], R17 ;  /* 0x0001d11114008986 */ /* 0x0007e4000c101116 */
[----:B---3--:R-:W-:Y:S02]  /*7af20*/  FMUL R17, R25, UR21 ;  /* 0x0000001519117c20 */ /* 0x008fe40008400000 */
[----:B------:R-:W3:Y:S03]  /*7af30*/  LDL.LU R25, [R1+0x104c] ;  /* 0x00104c0001197983 */ /* 0x000ee60000300800 */
[----:B------:R-:W-:-:S05]  /*7af40*/  F2FP.SATFINITE.E4M3.F32.PACK_AB_MERGE_C R17, RZ, R17, RZ ;  /* 0x00000011ff11723e */ /* 0x000fca00048070ff */
[----:B----4-:R0:W-:Y:S04]  /*7af50*/  @!P2 STG.E.U8 desc[UR22][R22.64+0x1d0], R17 ;  /* 0x0001d0111600a986 */ /* 0x0101e8000c101116 */
[----:B0-----:R-:W4:Y:S01]  /*7af60*/  LDL.LU.64 R22, [R1] ;  /* 0x0000000001167983 */ /* 0x001f220000300a00 */
[----:B--2---:R-:W-:-:S03]  /*7af70*/  FMUL R17, R28, UR21 ;  /* 0x000000151c117c20 */ /* 0x004fc60008400000 */
        /* <DEDUP_REMOVED lines=37> */
[----:B0-----:R-:W4:Y:S01]  /*7b1d0*/  LDL.LU.64 R22, [R1+0x48] ;  /* 0x0000480001167983 */ /* 0x001f220000300a00 */
        /* <DEDUP_REMOVED lines=34> */
[----:B---3--:R-:W-:-:S05]  /*7b400*/  FMUL R17, R25, UR21 ;  /* 0x0000001519117c20 */ /* 0x008fca0008400000 */
[----:B------:R-:W-:-:S05]  /*7b410*/  F2FP.SATFINITE.E4M3.F32.PACK_AB_MERGE_C R17, RZ, R17, RZ ;  /* 0x00000011ff11723e */ /* 0x000fca00048070ff */
[----:B----4-:R2:W-:Y:S02]  /*7b420*/  @!P2 STG.E.U8 desc[UR22][R22.64+0x1e0], R17 ;  /* 0x0001e0111600a986 */ /* 0x0105e4000c101116 */
[----:B--2---:R-:W-:Y:S02]  /*7b430*/  FMUL R17, R28, UR21 ;  /* 0x000000151c117c20 */ /* 0x004fe40008400000 */
[----:B------:R-:W2:Y:S04]  /*7b440*/  LDL.LU R28, [R1+0x106c] ;  /* 0x00106c00011c7983 */ /* 0x000ea80000300800 */
[----:B------:R-:W3:Y:S04]  /*7b450*/  LDL.LU.64 R222, [R1+0x28] ;  /* 0x0000280001de7983 */ /* 0x000ee80000300a00 */
[----:B------:R-:W4:Y:S04]  /*7b460*/  LDL.LU R25, [R1+0x1070] ;  /* 0x0010700001197983 */ /* 0x000f280000300800 */
[----:B------:R-:W4:Y:S04]  /*7b470*/  LDL.LU R23, [R1+0x1074] ;  /* 0x0010740001177983 */ /* 0x000f280000300800 */
[----:B------:R-:W4:Y:S01]  /*7b480*/  LDL.LU R22, [R1+0x1078] ;  /* 0x0010780001167983 */ /* 0x000f220000300800 */
[----:B------:R-:W-:-:S13]  /*7b490*/  ISETP.LT.OR P4, PT, R27, 0x1d2, !P1 ;  /* 0x000001d21b00780c */ /* 0x000fda0004f81670 */
[----:B------:R-:W-:-:S04]  /*7b4a0*/  @!P4 IADD3 R140, P0, P3, R3, R16, R7 ;  /* 0x00000010038cc210 */ /* 0x000fc80007b1e007 */
[----:B------:R-:W-:Y:S02]  /*7b4b0*/  @!P4 IADD3.X R139, R2, R29, R6, P0, P3 ;  /* 0x0000001d028bc210 */ /* 0x000fe400007e6406 */
[C---:B------:R-:W-:Y:S02]  /*7b4c0*/  ISETP.LT.OR P4, PT, R27.reuse, 0x1d9, !P1 ;  /* 0x000001d91b00780c */ /* 0x040fe40004f81670 */
[----:B------:R-:W-:-:S11]  /*7b4d0*/  ISETP.LT.OR P2, PT, R27, 0x1da, !P1 ;  /* 0x000001da1b00780c */ /* 0x000fd60004f41670 */
[----:B------:R-:W-:-:S04]  /*7b4e0*/  @!P4 IADD3 R138, P0, P3, R3, R16, R7 ;  /* 0x00000010038ac210 */ /* 0x000fc80007b1e007 */
[----:B------:R-:W-:Y:S02]  /*7b4f0*/  @!P4 IADD3.X R135, R2, R29, R6, P0, P3 ;  /* 0x0000001d0287c210 */ /* 0x000fe400007e6406 */
[----:B------:R-:W-:Y:S02]  /*7b500*/  ISETP.LT.OR P4, PT, R27, 0x1e1, !P1 ;  /* 0x000001e11b00780c */ /* 0x000fe40004f81670 */
[----:B------:R-:W-:-:S04]  /*7b510*/  @!P2 IADD3 R134, P0, P3, R3, R16, R7 ;  /* 0x000000100386a210 */ /* 0x000fc80007b1e007 */
[----:B------:R-:W-:-:S07]  /*7b520*/  @!P2 IADD3.X R133, R2, R29, R6, P0, P3 ;  /* 0x0000001d0285a210 */ /* 0x000fce00007e6406 */
[----:B------:R-:W-:-:S04]  /*7b530*/  @!P4 IADD3 R132, P0, P3, R3, R16, R7 ;  /* 0x000000100384c210 */ /* 0x000fc80007b1e007 */
[----:B------:R-:W-:Y:S02]  /*7b540*/  @!P4 IADD3.X R129, R2, R29, R6, P0, P3 ;  /* 0x0000001d0281c210 */ /* 0x000fe400007e6406 */
[----:B------:R-:W-:Y:S02]  /*7b550*/  ISETP.LT.OR P0, PT, R27, 0x1e9, !P5 ;  /* 0x000001e91b00780c */ /* 0x000fe40006f01670 */
[----:B------:R-:W-:-:S11]  /*7b560*/  LOP3.LUT P6, RZ, R18, 0x4000000, RZ, 0xc0, !PT ;  /* 0x0400000012ff7812 */ /* 0x000fd600078cc0ff */
        /* <DEDUP_REMOVED lines=10> */
[----:B------:R-:W-:Y:S01]  /*7b610*/  ISETP.LT.OR P4, PT, R27, 0x1e2, !P1 ;  /* 0x000001e21b00780c */ /* 0x000fe20004f81670 */
[----:B------:R-:W-:-:S05]  /*7b620*/  FMUL R17, R117, UR21 ;  /* 0x0000001575117c20 */ /* 0x000fca0008400000 */
[----:B------:R-:W-:Y:S02]  /*7b630*/  F2FP.SATFINITE.E4M3.F32.PACK_AB_MERGE_C R17, RZ, R17, RZ ;  /* 0x00000011ff11723e */ /* 0x000fe400048070ff */
[----:B------:R-:W-:Y:S02]  /*7b640*/  ISETP.LT.OR P5, PT, R27, 0x1e9, !P1 ;  /* 0x000001e91b00780c */ /* 0x000fe40004fa1670 */
[----:B0-----:R-:W-:-:S05]  /*7b650*/  @!P0 IADD3 R20, P3, R16, R20, RZ ;  /* 0x0000001410148210 */ /* 0x001fca0007f7e0ff */
[----:B------:R-:W-:-:S05]  /*7b660*/  @!P0 IMAD.X R21, R29, 0x1, R21, P3 ;  /* 0x000000011d158824 */ /* 0x000fca00018e0615 */
[----:B------:R2:W-:Y:S01]  /*7b670*/  @!P0 STG.E.U8 desc[UR22][R20.64+0x1e9], R17 ;  /* 0x0001e91114008986 */ /* 0x0005e2000c101116 */
[----:B------:R-:W-:-:S04]  /*7b680*/  @!P4 IADD3 R128, P0, P3, R3, R16, R7 ;  /* 0x000000100380c210 */ /* 0x000fc80007b1e007 */
[CCC-:B------:R-:W-:Y:S02]  /*7b690*/  @!P4 IADD3.X R127, R2.reuse, R29.reuse, R6.reuse, P0, P3 ;  /* 0x0000001d027fc210 */ /* 0x1c0fe400007e6406 */
[----:B------:R-:W-:Y:S02]  /*7b6a0*/  ISETP.LT.OR P4, PT, R27, 0x1ea, !P1 ;  /* 0x000001ea1b00780c */ /* 0x000fe40004f81670 */
[----:B------:R-:W-:Y:S02]  /*7b6b0*/  @!P5 IADD3 R126, P0, P3, R3, R16, R7 ;  /* 0x00000010037ed210 */ /* 0x000fe40007b1e007 */
[C---:B------:R-:W-:Y:S02]  /*7b6c0*/  LOP3.LUT P2, RZ, R15.reuse, 0x1, RZ, 0xc0, !PT ;  /* 0x000000010fff7812 */ /* 0x040fe4000784c0ff */
[----:B------:R-:W-:Y:S02]  /*7b6d0*/  @!P5 IADD3.X R117, R2, R29, R6, P0, P3 ;  /* 0x0000001d0275d210 */ /* 0x000fe400007e6406 */
[----:B------:R-:W-:-:S05]  /*7b6e0*/  LOP3.LUT R15, R15, 0xfffffff7, RZ, 0xc0, !PT ;  /* 0xfffffff70f0f7812 */ /* 0x000fca00078ec0ff */
[----:B------:R-:W-:Y:S02]  /*7b6f0*/  @!P4 IADD3 R116, P0, P3, R3, R16, R7 ;  /* 0x000000100374c210 */ /* 0x000fe40007b1e007 */
[----:B------:R-:W-:-:S04]  /*7b700*/  @P5 LOP3.LUT R15, R15, 0x8, RZ, 0xfc, !PT ;  /* 0x000000080f0f5812 */ /* 0x000fc800078efcff */
[----:B------:R-:W-:-:S04]  /*7b710*/  LOP3.LUT R15, R15, 0xffffffef, RZ, 0xc0, !PT ;  /* 0xffffffef0f0f7812 */ /* 0x000fc800078ec0ff */
[----:B------:R-:W-:Y:S02]  /*7b720*/  @P4 LOP3.LUT R15, R15, 0x10, RZ, 0xfc, !PT ;  /* 0x000000100f0f4812 */ /* 0x000fe400078efcff */
[----:B------:R-:W-:Y:S01]  /*7b730*/  LOP3.LUT P6, RZ, R18, 0x80000000, RZ, 0xc0, !PT ;  /* 0x8000000012ff7812 */ /* 0x000fe200078cc0ff */
[----:B--2---:R-:W-:Y:S01]  /*7b740*/  FMUL R17, R28, UR21 ;  /* 0x000000151c117c20 */ /* 0x004fe20008400000 */
[----:B------:R-:W-:Y:S02]  /*7b750*/  @!P4 IADD3.X R28, R2, R29, R6, P0, P3 ;  /* 0x0000001d021cc210 */ /* 0x000fe400007e6406 */
[----:B------:R-:W-:Y:S02]  /*7b760*/  ISETP.LT.OR P0, PT, R27, 0x1f1, !P1 ;  /* 0x000001f11b00780c */ /* 0x000fe40004f01670 */
[----:B------:R-:W-:-:S05]  /*7b770*/  F2FP.SATFINITE.E4M3.F32.PACK_AB_MERGE_C R17, RZ, R17, RZ ;  /* 0x00000011ff11723e */ /* 0x000fca00048070ff */
[----:B---3--:R4:W-:Y:S01]  /*7b780*/  @!P2 STG.E.U8 desc[UR22][R222.64+0x1e8], R17 ;  /* 0x0001e811de00a986 */ /* 0x0089e2000c101116 */
[C---:B------:R-:W-:Y:S02]  /*7b790*/  LOP3.LUT P2, RZ, R15.reuse, 0x2, RZ, 0xc0, !PT ;  /* 0x000000020fff7812 */ /* 0x040fe4000784c0ff */
[----:B------:R-:W-:-:S04]  /*7b7a0*/  LOP3.LUT R15, R15, 0xffffffbf, RZ, 0xc0, !PT ;  /* 0xffffffbf0f0f7812 */ /* 0x000fc800078ec0ff */
[----:B------:R-:W-:Y:S01]  /*7b7b0*/  @P0 LOP3.LUT R15, R15, 0x40, RZ, 0xfc, !PT ;  /* 0x000000400f0f0812 */ /* 0x000fe200078efcff */
[----:B----4-:R-:W-:Y:S01]  /*7b7c0*/  FMUL R17, R25, UR21 ;  /* 0x0000001519117c20 */ /* 0x010fe20008400000 */
[----:B------:R-:W-:Y:S01]  /*7b7d0*/  @!P0 IADD3 R25, P4, P3, R3, R16, R7 ;  /* 0x0000001003198210 */ /* 0x000fe20007b9e007 */
[----:B------:R-:W2:Y:S03]  /*7b7e0*/  LDL.LU R222, [R1+0x107c] ;  /* 0x00107c0001de7983 */ /* 0x000ea60000300800 */
[----:B------:R-:W-:Y:S01]  /*7b7f0*/  @!P0 IADD3.X R24, R2, R29, R6, P4, P3 ;  /* 0x0000001d02188210 */ /* 0x000fe200027e6406 */
[----:B------:R-:W3:Y:S01]  /*7b800*/  LDL.LU R223, [R1+0x1080] ;  /* 0x0010800001df7983 */ /* 0x000ee20000300800 */
[----:B------:R-:W-:Y:S02]  /*7b810*/  ISETP.GE.AND P0, PT, R26, 0x1, PT ;  /* 0x000000011a00780c */ /* 0x000fe40003f06270 */
[----:B------:R-:W-:Y:S01]  /*7b820*/  F2FP.SATFINITE.E4M3.F32.PACK_AB_MERGE_C R17, RZ, R17, RZ ;  /* 0x00000011ff11723e */ /* 0x000fe200048070ff */
[----:B------:R-:W4:Y:S01]  /*7b830*/  LDL.LU R151, [R1+0x1084] ;  /* 0x0010840001977983 */ /* 0x000f220000300800 */
        /* <DEDUP_REMOVED lines=10> */
[----:B------:R-:W-:-:S05]  /*7b8e0*/  FMUL R17, R22, UR21 ;  /* 0x0000001516117c20 */ /* 0x000fca0008400000 */
[----:B------:R-:W-:Y:S02]  /*7b8f0*/  F2FP.SATFINITE.E4M3.F32.PACK_AB_MERGE_C R17, RZ, R17, RZ ;  /* 0x00000011ff11723e */ /* 0x000fe400048070ff */
[----:B0-----:R-:W-:-:S05]  /*7b900*/  @!P3 IADD3 R20, P4, R16, R20, RZ ;  /* 0x000000141014b210 */ /* 0x001fca0007f9e0ff */
[----:B------:R-:W-:-:S05]  /*7b910*/  @!P3 IMAD.X R21, R29, 0x1, R21, P4 ;  /* 0x000000011d15b824 */ /* 0x000fca00020e0615 */
[----:B------:R0:W-:Y:S04]  /*7b920*/  @!P3 STG.E.U8 desc[UR22][R20.64+0x1f1], R17 ;  /* 0x0001f1111400b986 */ /* 0x0001e8000c101116 */
[----:B0-----:R-:W3:Y:S01]  /*7b930*/  LDL.LU.64 R20, [R1+0x80] ;  /* 0x0000800001147983 */ /* 0x001ee20000300a00 */
[----:B------:R-:W-:Y:S02]  /*7b940*/  LOP3.LUT R15, R15, 0xffffff7f, RZ, 0xc0, !PT ;  /* 0xffffff7f0f0f7812 */ /* 0x000fe400078ec0ff */
[----:B------:R-:W-:Y:S02]  /*7b950*/  ISETP.LT.OR P3, PT, R27, 0x1f2, !P1 ;  /* 0x000001f21b00780c */ /* 0x000fe40004f61670 */
[----:B------:R-:W-:Y:S02]  /*7b960*/  @P1 LOP3.LUT R15, R15, 0x80, RZ, 0xfc, !PT ;  /* 0x000000800f0f1812 */ /* 0x000fe400078efcff */
[----:B------:R-:W-:-:S02]  /*7b970*/  ISETP.LT.OR P1, PT, R27, 0x1f9, !P0 ;  /* 0x000001f91b00780c */ /* 0x000fc40004721670 */
[----:B------:R-:W-:Y:S01]  /*7b980*/  LOP3.LUT P6, RZ, R18, 0x20000000, RZ, 0xc0, !PT ;  /* 0x2000000012ff7812 */ /* 0x000fe200078cc0ff */
[----:B--2---:R-:W-:Y:S02]  /*7b990*/  FMUL R17, R222, UR21 ;  /* 0x00000015de117c20 */ /* 0x004fe40008400000 */
[----:B------:R-:W2:Y:S03]  /*7b9a0*/  LDL.LU R222, [R1+0x108c] ;  /* 0x00108c0001de7983 */ /* 0x000ea60000300800 */
[----:B------:R-:W-:Y:S01]  /*7b9b0*/  F2FP.SATFINITE.E4M3.F32.PACK_AB_MERGE_C R17, RZ, R17, RZ ;  /* 0x00000011ff11723e */ /* 0x000fe200048070ff */
[----:B------:R-:W2:Y:S04]  /*7b9c0*/  LDL.LU R26, [R1+0x1090] ;  /* 0x00109000011a7983 */ /* 0x000ea80000300800 */
[----:B------:R-:W2:Y:S04]  /*7b9d0*/  LDL.LU R150, [R1+0x1094] ;  /* 0x0010940001967983 */ /* 0x000ea80000300800 */
[----:B---3--:R0:W-:Y:S02]  /*7b9e0*/  @!P2 STG.E.U8 desc[UR22][R20.64+0x1f0], R17 ;  /* 0x0001f0111400a986 */ /* 0x0081e4000c101116 */
[----:B0-----:R-:W0:Y:S01]  /*7b9f0*/  @!P1 LDC.64 R20, c[0x0][0x5c0] ;  /* 0x00017000ff149b82 */ /* 0x001e220000000a00 */
[----:B------:R-:W-:-:S02]  /*7ba00*/  FMUL R17, R223, UR21 ;  /* 0x00000015df117c20 */ /* 0x000fc40008400000 */
[----:B------:R-:W3:Y:S03]  /*7ba10*/  LDL.LU R223, [R1+0x1098] ;  /* 0x0010980001df7983 */ /* 0x000ee60000300800 */
[----:B------:R-:W-:-:S05]  /*7ba20*/  F2FP.SATFINITE.E4M3.F32.PACK_AB_MERGE_C R17, RZ, R17, RZ ;  /* 0x00000011ff11723e */ /* 0x000fca00048070ff */
[----:B------:R4:W-:Y:S02]  /*7ba30*/  @!P6 STG.E.U8 desc[UR22][R156.64+0x1f1], R17 ;  /* 0x0001f1119c00e986 */ /* 0x0009e4000c101116 */
[----:B----4-:R-:W-:Y:S01]  /*7ba40*/  FMUL R17, R151, UR21 ;  /* 0x0000001597117c20 */ /* 0x010fe20008400000 */
[----:B0-----:R-:W-:Y:S01]  /*7ba50*/  @!P1 IADD3 R20, P6, R16, R20, RZ ;  /* 0x0000001410149210 */ /* 0x001fe20007fde0ff */
[----:B------:R-:W4:Y:S03]  /*7ba60*/  LDL.LU.64 R156, [R1+0x20] ;  /* 0x00002000019c7983 */ /* 0x000f260000300a00 */
[----:B------:R-:W-:Y:S01]  /*7ba70*/  F2FP.SATFINITE.E4M3.F32.PACK_AB_MERGE_C R17, RZ, R17, RZ ;  /* 0x00000011ff11723e */ /* 0x000fe200048070ff */
[----:B------:R-:W-:Y:S01]  /*7ba80*/  @!P1 IMAD.X R21, R29, 0x1, R21, P6 ;  /* 0x000000011d159824 */ /* 0x000fe200030e0615 */
[----:B------:R-:W3:Y:S04]  /*7ba90*/  LDL.LU R151, [R1+0x109c] ;  /* 0x00109c0001977983 */ /* 0x000ee80000300800 */
[----:B------:R0:W-:Y:S04]  /*7baa0*/  @!P1 STG.E.U8 desc[UR22][R20.64+0x1f8], R17 ;  /* 0x0001f81114009986 */ /* 0x0001e8000c101116 */
[----:B0-----:R-:W2:Y:S01]  /*7bab0*/  LDL.LU R17, [R1+0x1088] ;  /* 0x0010880001117983 */ /* 0x001ea20000300800 */
[----:B------:R-:W-:-:S13]  /*7bac0*/  ISETP.LT.OR P0, PT, R27, 0x1fa, !P0 ;  /* 0x000001fa1b00780c */ /* 0x000fda0004701670 */
[----:B------:R-:W0:Y:S02]  /*7bad0*/  @!P0 LDC.64 R20, c[0x0][0x5c0] ;  /* 0x00017000ff148b82 */ /* 0x000e240000000a00 */
[----:B0-----:R-:W-:-:S05]  /*7bae0*/  @!P0 IADD3 R20, P1, R16, R20, RZ ;  /* 0x0000001410148210 */ /* 0x001fca0007f3e0ff */
[----:B------:R-:W-:Y:S02]  /*7baf0*/  @!P0 IMAD.X R21, R29, 0x1, R21, P1 ;  /* 0x000000011d158824 */ /* 0x000fe400008e0615 */
[----:B--2---:R-:W-:-:S05]  /*7bb00*/  FMUL R17, R17, UR21 ;  /* 0x0000001511117c20 */ /* 0x004fca0008400000 */
[----:B------:R-:W-:-:S05]  /*7bb10*/  F2FP.SATFINITE.E4M3.F32.PACK_AB_MERGE_C R17, RZ, R17, RZ ;  /* 0x00000011ff11723e */ /* 0x000fca00048070ff */
[----:B------:R0:W-:Y:S04]  /*7bb20*/  @!P0 STG.E.U8 desc[UR22][R20.64+0x1f9], R17 ;  /* 0x0001f91114008986 */ /* 0x0001e8000c101116 */
[----:B0-----:R-:W2:Y:S01]  /*7bb30*/  LDL.LU.64 R20, [R1+0x58] ;  /* 0x0000580001147983 */ /* 0x001ea20000300a00 */
[----:B------:R-:W-:Y:S02]  /*7bb40*/  @!P3 IADD3 R23, P4, P5, R3, R16, R7 ;  /* 0x000000100317b210 */ /* 0x000fe40007d9e007 */
[----:B------:R-:W-:Y:S02]  /*7bb50*/  LOP3.LUT P2, RZ, R18, 0x2000000, RZ, 0xc0, !PT ;  /* 0x0200000012ff7812 */ /* 0x000fe4000784c0ff */
[----:B------:R-:W-:Y:S02]  /*7bb60*/  LOP3.LUT R15, R15, 0xfffffeff, RZ, 0xc0, !PT ;  /* 0xfffffeff0f0f7812 */ /* 0x000fe400078ec0ff */
[----:B------:R-:W-:-:S02]  /*7bb70*/  @!P3 IADD3.X R22, R2, R29, R6, P4, P5 ;  /* 0x0000001d0216b210 */ /* 0x000fc400027ea406 */
[----:B------:R-:W-:Y:S01]  /*7bb80*/  LOP3.LUT P5, RZ, R18, 0x40000000, RZ, 0xc0, !PT ;  /* 0x4000000012ff7812 */ /* 0x000fe200078ac0ff */
[----:B------:R-:W-:Y:S01]  /*7bb90*/  FMUL R17, R222, UR21 ;  /* 0x00000015de117c20 */ /* 0x000fe20008400000 */
[----:B------:R-:W-:Y:S01]  /*7bba0*/  @P3 LOP3.LUT R15, R15, 0x100, RZ, 0xfc, !PT ;  /* 0x000001000f0f3812 */ /* 0x000fe200078efcff */
[----:B------:R-:W3:Y:S03]  /*7bbb0*/  LDL.LU R222, [R1+0x10a0] ;  /* 0x0010a00001de7983 */ /* 0x000ee60000300800 */
[----:B------:R-:W-:Y:S02]  /*7bbc0*/  LOP3.LUT R15, R15, 0xfdffffff, RZ, 0xc0, !PT ;  /* 0xfdffffff0f0f7812 */ /* 0x000fe400078ec0ff */
[----:B------:R-:W-:Y:S02]  /*7bbd0*/  F2FP.SATFINITE.E4M3.F32.PACK_AB_MERGE_C R17, RZ, R17, RZ ;  /* 0x00000011ff11723e */ /* 0x000fe400048070ff */
[----:B------:R-:W-:-:S02]  /*7bbe0*/  @P2 LOP3.LUT R15, R15, 0x2000000, RZ, 0xfc, !PT ;  /* 0x020000000f0f2812 */ /* 0x000fc400078efcff */
[C---:B------:R-:W-:Y:S02]  /*7bbf0*/  LOP3.LUT P2, RZ, R18.reuse, 0x10000000, RZ, 0xc0, !PT ;  /* 0x1000000012ff7812 */ /* 0x040fe4000784c0ff */
[----:B------:R-:W-:Y:S02]  /*7bc00*/  LOP3.LUT P3, RZ, R18, 0x800000, RZ, 0xc0, !PT ;  /* 0x0080000012ff7812 */ /* 0x000fe4000786c0ff */
[----:B------:R-:W-:Y:S01]  /*7bc10*/  LOP3.LUT P4, RZ, R10, 0x8000000, RZ, 0xc0, !PT ;  /* 0x080000000aff7812 */ /* 0x000fe2000788c0ff */
[----:B--2---:R0:W-:Y:S02]  /*7bc20*/  @!P5 STG.E.U8 desc[UR22][R20.64+0x1f8], R17 ;  /* 0x0001f8111400d986 */ /* 0x0041e4000c101116 */
[----:B0-----:R-:W-:-:S10]  /*7bc30*/  FMUL R17, R26, UR21 ;  /* 0x000000151a117c20 */ /* 0x001fd40008400000 */
[----:B------:R-:W0:Y:S01]  /*7bc40*/  @!P4 LDC.64 R20, c[0x0][0x5c0] ;  /* 0x00017000ff14cb82 */ /* 0x000e220000000a00 */
[----:B------:R-:W2:Y:S01]  /*7bc50*/  LDL.LU R26, [R1+0x10a8] ;  /* 0x0010a800011a7983 */ /* 0x000ea20000300800 */
[----:B------:R-:W-:-:S05]  /*7bc60*/  F2FP.SATFINITE.E4M3.F32.PACK_AB_MERGE_C R17, RZ, R17, RZ ;  /* 0x00000011ff11723e */ /* 0x000fca00048070ff */
[----:B----4-:R1:W-:Y:S01]  /*7bc70*/  @!P2 STG.E.U8 desc[UR22][R156.64+0x1f9], R17 ;  /* 0x0001f9119c00a986 */ /* 0x0103e2000c101116 */
[----:B------:R-:W-:Y:S01]  /*7bc80*/  LOP3.LUT P2, RZ, R15, 0x2000000, RZ, 0xc0, !PT ;  /* 0x020000000fff7812 */ /* 0x000fe2000784c0ff */
[----:B-1----:R-:W-:-:S05]  /*7bc90*/  FMUL R17, R150, UR21 ;  /* 0x0000001596117c20 */ /* 0x002fca0008400000 */
[----:B------:R-:W-:-:S07]  /*7bca0*/  F2FP.SATFINITE.E4M3.F32.PACK_AB_MERGE_C R17, RZ, R17, RZ ;  /* 0x00000011ff11723e */ /* 0x000fce00048070ff */
[----:B------:R1:W-:Y:S04]  /*7bcb0*/  @!P2 STG.E.U8 desc[UR22][R158.64+0x100], R17 ;  /* 0x000100119e00a986 */ /* 0x0003e8000c101116 */
[----:B-1----:R-:W4:Y:S01]  /*7bcc0*/  LDL.LU R159, [R1+0x10a4] ;  /* 0x0010a400019f7983 */ /* 0x002f220000300800 */
[----:B---3--:R-:W-:-:S03]  /*7bcd0*/  FMUL R17, R223, UR21 ;  /* 0x00000015df117c20 */ /* 0x008fc60008400000 */
[----:B------:R-:W3:Y:S02]  /*7bce0*/  LDL.LU R223, [R1+0x10ac] ;  /* 0x0010ac0001df7983 */ /* 0x000ee40000300800 */
[----:B------:R-:W-:-:S05]  /*7bcf0*/  F2FP.SATFINITE.E4M3.F32.PACK_AB_MERGE_C R17, RZ, R17, RZ ;  /* 0x00000011ff11723e */ /* 0x000fca00048070ff */
[----:B------:R1:W-:Y:S02]  /*7bd00*/  @!P3 STG.E.U8 desc[UR22][R130.64+0x101], R17 ;  /* 0x000101118200b986 */ /* 0x0003e4000c101116 */
[----:B-1----:R-:W-:Y:S02]  /*7bd10*/  FMUL R17, R151, UR21 ;  /* 0x0000001597117c20 */ /* 0x002fe40008400000 */
[----:B------:R-:W3:Y:S04]  /*7bd20*/  LDL.LU R151, [R1+0x10b0] ;  /* 0x0010b00001977983 */ /* 0x000ee80000300800 */
[----:B------:R-:W3:Y:S01]  /*7bd30*/  LDL.LU R150, [R1+0x10b4] ;  /* 0x0010b40001967983 */ /* 0x000ee20000300800 */
[----:B------:R-:W-:Y:S02]  /*7bd40*/  LOP3.LUT P6, RZ, R10, 0x4000000, RZ, 0xc0, !PT ;  /* 0x040000000aff7812 */ /* 0x000fe400078cc0ff */
[----:B0-----:R-:W-:Y:S01]  /*7bd50*/  @!P4 IADD3 R20, P3, R196, R20, RZ ;  /* 0x00000014c414c210 */ /* 0x001fe20007f7e0ff */
[----:B------:R-:W3:Y:S01]  /*7bd60*/  LDL.LU.64 R156, [R1+0x78] ;  /* 0x00007800019c7983 */ /* 0x000ee20000300a00 */
[----:B------:R-:W-:-:S03]  /*7bd70*/  F2FP.SATFINITE.E4M3.F32.PACK_AB_MERGE_C R17, RZ, R17, RZ ;  /* 0x00000011ff11723e */ /* 0x000fc600048070ff */
[----:B------:R-:W-:-:S05]  /*7bd80*/  @!P4 IMAD.X R21, R198, 0x1, R21, P3 ;  /* 0x00000001c615c824 */ /* 0x000fca00018e0615 */
[----:B------:R0:W-:Y:S02]  /*7bd90*/  @!P4 STG.E.U8 desc[UR22][R20.64+0x100], R17 ;  /* 0x000100111400c986 */ /* 0x0001e4000c101116 */
[----:B0-----:R-:W0:Y:S01]  /*7bda0*/  @!P6 LDC.64 R20, c[0x0][0x5c0] ;  /* 0x00017000ff14eb82 */ /* 0x001e220000000a00 */
[----:B------:R-:W-:Y:S02]  /*7bdb0*/  FMUL R17, R222, UR21 ;  /* 0x00000015de117c20 */ /* 0x000fe40008400000 */
[----:B------:R-:W3:Y:S03]  /*7bdc0*/  LDL.LU R222, [R1+0x10b8] ;  /* 0x0010b80001de7983 */ /* 0x000ee60000300800 */
[----:B------:R-:W-:Y:S02]  /*7bdd0*/  F2FP.SATFINITE.E4M3.F32.PACK_AB_MERGE_C R17, RZ, R17, RZ ;  /* 0x00000011ff11723e */ /* 0x000fe400048070ff */
[----:B------:R-:W-:-:S02]  /*7bde0*/  LOP3.LUT P1, RZ, R18, 0x400000, RZ, 0xc0, !PT ;  /* 0x0040000012ff7812 */ /* 0x000fc4000782c0ff */
[----:B0-----:R-:W-:-:S05]  /*7bdf0*/  @!P6 IADD3 R20, P4, R197, R20, RZ ;  /* 0x00000014c514e210 */ /* 0x001fca0007f9e0ff */
[----:B------:R-:W-:-:S05]  /*7be00*/  @!P6 IMAD.X R21, R199, 0x1, R21, P4 ;  /* 0x00000001c715e824 */ /* 0x000fca00020e0615 */
[----:B------:R0:W-:Y:S01]  /*7be10*/  @!P6 STG.E.U8 desc[UR22][R20.64+0x101], R17 ;  /* 0x000101111400e986 */ /* 0x0001e2000c101116 */
[----:B------:R-:W-:Y:S02]  /*7be20*/  LOP3.LUT P5, RZ, R18, 0x100000, RZ, 0xc0, !PT ;  /* 0x0010000012ff7812 */ /* 0x000fe400078ac0ff */
[----:B------:R-:W-:-:S13]  /*7be30*/  LOP3.LUT P0, RZ, R10, 0x2000000, RZ, 0xc0, !PT ;  /* 0x020000000aff7812 */ /* 0x000fda000780c0ff */
[----:B0-----:R-:W0:Y:S01]  /*7be40*/  @!P0 LDC.64 R20, c[0x0][0x5c0] ;  /* 0x00017000ff148b82 */ /* 0x001e220000000a00 */
[----:B------:R-:W-:Y:S01]  /*7be50*/  LOP3.LUT P2, RZ, R10, 0x1000000, RZ, 0xc0, !PT ;  /* 0x010000000aff7812 */ /* 0x000fe2000784c0ff */
[----:B----4-:R-:W-:-:S05]  /*7be60*/  FMUL R17, R159, UR21 ;  /* 0x000000159f117c20 */ /* 0x010fca0008400000 */
[----:B------:R-:W-:-:S05]  /*7be70*/  F2FP.SATFINITE.E4M3.F32.PACK_AB_MERGE_C R17, RZ, R17, RZ ;  /* 0x00000011ff11723e */ /* 0x000fca00048070ff */
[----:B------:R2:W-:Y:S02]  /*7be80*/  @!P1 STG.E.U8 desc[UR22][R154.64+0x108], R17 ;  /* 0x000108119a009986 */ /* 0x0005e4000c101116 */
[----:B--2---:R-:W-:Y:S02]  /*7be90*/  FMUL R17, R26, UR21 ;  /* 0x000000151a117c20 */ /* 0x004fe40008400000 */
[----:B------:R-:W2:Y:S03]  /*7bea0*/  LDL.LU R26, [R1+0x10bc] ;  /* 0x0010bc00011a7983 */ /* 0x000ea60000300800 */
[----:B------:R-:W-:-:S05]  /*7beb0*/  F2FP.SATFINITE.E4M3.F32.PACK_AB_MERGE_C R17, RZ, R17, RZ ;  /* 0x00000011ff11723e */ /* 0x000fca00048070ff */
[----:B------:R3:W-:Y:S02]  /*7bec0*/  @!P5 STG.E.U8 desc[UR22][R148.64+0x109], R17 ;  /* 0x000109119400d986 */ /* 0x0007e4000c101116 */
[----:B---3--:R-:W-:Y:S02]  /*7bed0*/  FMUL R17, R223, UR21 ;  /* 0x00000015df117c20 */ /* 0x008fe40008400000 */
[----:B------:R-:W3:Y:S01]  /*7bee0*/  LDL.LU R223, [R1+0x10c0] ;  /* 0x0010c00001df7983 */ /* 0x000ee20000300800 */
[----:B0-----:R-:W-:Y:S02]  /*7bef0*/  @!P0 IADD3 R20, P1, R202, R20, RZ ;  /* 0x00000014ca148210 */ /* 0x001fe40007f3e0ff */
[----:B------:R-:W-:-:S03]  /*7bf00*/  F2FP.SATFINITE.E4M3.F32.PACK_AB_MERGE_C R17, RZ, R17, RZ ;  /* 0x00000011ff11723e */ /* 0x000fc600048070ff */
[----:B------:R-:W-:-:S05]  /*7bf10*/  @!P0 IMAD.X R21, R204, 0x1, R21, P1 ;  /* 0x00000001cc158824 */ /* 0x000fca00008e0615 */
[----:B------:R0:W-:Y:S02]  /*7bf20*/  @!P0 STG.E.U8 desc[UR22][R20.64+0x108], R17 ;  /* 0x0001081114008986 */ /* 0x0001e4000c101116 */
[----:B0-----:R-:W0:Y:S01]  /*7bf30*/  @!P2 LDC.64 R20, c[0x0][0x5c0] ;  /* 0x00017000ff14ab82 */ /* 0x001e220000000a00 */
[----:B------:R-:W-:Y:S02]  /*7bf40*/  FMUL R17, R151, UR21 ;  /* 0x0000001597117c20 */ /* 0x000fe40008400000 */
[----:B------:R-:W4:Y:S03]  /*7bf50*/  LDL.LU R151, [R1+0x10c4] ;  /* 0x0010c40001977983 */ /* 0x000f260000300800 */
[----:B------:R-:W-:Y:S02]  /*7bf60*/  F2FP.SATFINITE.E4M3.F32.PACK_AB_MERGE_C R17, RZ, R17, RZ ;  /* 0x00000011ff11723e */ /* 0x000fe400048070ff */
[----:B0-----:R-:W-:-:S05]  /*7bf70*/  @!P2 IADD3 R20, P0, R201, R20, RZ ;  /* 0x00000014c914a210 */ /* 0x001fca0007f1e0ff */
[----:B------:R-:W-:-:S05]  /*7bf80*/  @!P2 IMAD.X R21, R203, 0x1, R21, P0 ;  /* 0x00000001cb15a824 */ /* 0x000fca00000e0615 */
[----:B------:R0:W-:Y:S02]  /*7bf90*/  @!P2 STG.E.U8 desc[UR22][R20.64+0x109], R17 ;  /* 0x000109111400a986 */ /* 0x0001e4000c101116 */
[----:B0-----:R-:W-:Y:S02]  /*7bfa0*/  FMUL R17, R150, UR21 ;  /* 0x0000001596117c20 */ /* 0x001fe40008400000 */
[----:B------:R-:W4:Y:S01]  /*7bfb0*/  LDL.LU R150, [R1+0x10c8] ;  /* 0x0010c80001967983 */ /* 0x000f220000300800 */
[----:B------:R-:W-:Y:S02]  /*7bfc0*/  LOP3.LUT P3, RZ, R18, 0x80000, RZ, 0xc0, !PT ;  /* 0x0008000012ff7812 */ /* 0x000fe4000786c0ff */
[----:B------:R-:W-:Y:S02]  /*7bfd0*/  F2FP.SATFINITE.E4M3.F32.PACK_AB_MERGE_C R17, RZ, R17, RZ ;  /* 0x00000011ff11723e */ /* 0x000fe400048070ff */
[----:B------:R-:W-:-:S09]  /*7bfe0*/  LOP3.LUT P6, RZ, R15, 0x1000000, RZ, 0xc0, !PT ;  /* 0x010000000fff7812 */ /* 0x000fd200078cc0ff */
[----:B------:R0:W-:Y:S04]  /*7bff0*/  @!P3 STG.E.U8 desc[UR22][R156.64+0x110], R17 ;  /* 0x000110119c00b986 */ /* 0x0001e8000c101116 */
[----:B------:R-:W1:Y:S01]  /*7c000*/  @!P6 LDC.64 R20, c[0x0][0x5c0] ;  /* 0x00017000ff14eb82 */ /* 0x000e620000000a00 */
[----:B0-----:R-:W4:Y:S01]  /*7c010*/  LDL.LU.64 R156, [R1+0x8] ;  /* 0x00000800019c7983 */ /* 0x001f220000300a00 */
[----:B------:R-:W-:-:S03]  /*7c020*/  FMUL R17, R222, UR21 ;  /* 0x00000015de117c20 */ /* 0x000fc60008400000 */
[----:B------:R-:W4:Y:S01]  /*7c030*/  LDL.LU R222, [R1+0x10cc] ;  /* 0x0010cc0001de7983 */ /* 0x000f220000300800 */
[----:B------:R-:W-:Y:S02]  /*7c040*/  LOP3.LUT P4, RZ, R18, 0x8000, RZ, 0xc0, !PT ;  /* 0x0000800012ff7812 */ /* 0x000fe4000788c0ff */
[----:B------:R-:W-:Y:S02]  /*7c050*/  F2FP.SATFINITE.E4M3.F32.PACK_AB_MERGE_C R17, RZ, R17, RZ ;  /* 0x00000011ff11723e */ /* 0x000fe400048070ff */
[----:B-1----:R-:W-:-:S09]  /*7c060*/  @!P6 IADD3 R20, P3, R205, R20, RZ ;  /* 0x00000014cd14e210 */ /* 0x002fd20007f7e0ff */
[----:B------:R2:W-:Y:S01]  /*7c070*/  @!P4 STG.E.U8 desc[UR22][R146.64+0x111], R17 ;  /* 0x000111119200c986 */ /* 0x0005e2000c101116 */
[----:B------:R-:W-:Y:S01]  /*7c080*/  @!P6 IMAD.X R21, R206, 0x1, R21, P3 ;  /* 0x00000001ce15e824 */ /* 0x000fe200018e0615 */
[----:B------:R-:W-:Y:S01]  /*7c090*/  LOP3.LUT P5, RZ, R10, 0x800000, RZ, 0xc0, !PT ;  /* 0x008000000aff7812 */ /* 0x000fe200078ac0ff */
[----:B--2---:R-:W-:-:S05]  /*7c0a0*/  FMUL R17, R26, UR21 ;  /* 0x000000151a117c20 */ /* 0x004fca0008400000 */
[----:B------:R-:W-:-:S05]  /*7c0b0*/  F2FP.SATFINITE.E4M3.F32.PACK_AB_MERGE_C R17, RZ, R17, RZ ;  /* 0x00000011ff11723e */ /* 0x000fca00048070ff */
[----:B------:R3:W-:Y:S02]  /*7c0c0*/  @!P6 STG.E.U8 desc[UR22][R20.64+0x110], R17 ;  /* 0x000110111400e986 */ /* 0x0007e4000c101116 */
[----:B---3--:R-:W-:Y:S01]  /*7c0d0*/  FMUL R17, R223, UR21 ;  /* 0x00000015df117c20 */ /* 0x008fe20008400000 */
[----:B------:R-:W0:Y:S01]  /*7c0e0*/  @!P5 LDC.64 R20, c[0x0][0x5c0] ;  /* 0x00017000ff14db82 */ /* 0x000e220000000a00 */
[----:B------:R-:W2:Y:S03]  /*7c0f0*/  LDL.LU R223, [R1+0x10d0] ;  /* 0x0010d00001df7983 */ /* 0x000ea60000300800 */
[----:B------:R-:W-:Y:S02]  /*7c100*/  F2FP.SATFINITE.E4M3.F32.PACK_AB_MERGE_C R17, RZ, R17, RZ ;  /* 0x00000011ff11723e */ /* 0x000fe400048070ff */
[----:B------:R-:W-:Y:S02]  /*7c110*/  LOP3.LUT P1, RZ, R18, 0x4000, RZ, 0xc0, !PT ;  /* 0x0000400012ff7812 */ /* 0x000fe4000782c0ff */
        /* <DEDUP_REMOVED lines=8> */
[----:B0-----:R-:W-:-:S02]  /*7c1a0*/  FMUL R17, R150, UR21 ;  /* 0x0000001596117c20 */ /* 0x001fc40008400000 */
[----:B------:R-:W4:Y:S01]  /*7c1b0*/  LDL.LU R150, [R1+0x10d8] ;  /* 0x0010d80001967983 */ /* 0x000f220000300800 */
[----:B------:R-:W-:Y:S02]  /*7c1c0*/  LOP3.LUT P0, RZ, R18, 0x1000, RZ, 0xc0, !PT ;  /* 0x0000100012ff7812 */ /* 0x000fe4000780c0ff */
[----:B------:R-:W-:Y:S01]  /*7c1d0*/  F2FP.SATFINITE.E4M3.F32.PACK_AB_MERGE_C R17, RZ, R17, RZ ;  /* 0x00000011ff11723e */ /* 0x000fe200048070ff */
[----:B------:R-:W4:Y:S01]  /*7c1e0*/  LDL.LU R196, [R1+0x68] ;  /* 0x0000680001c47983 */ /* 0x000f220000300800 */
[----:B------:R-:W-:-:S13]  /*7c1f0*/  LOP3.LUT P2, RZ, R10, 0x400000, RZ, 0xc0, !PT ;  /* 0x004000000aff7812 */ /* 0x000fda000784c0ff */
[----:B------:R-:W0:Y:S01]  /*7c200*/  @!P2 LDC.64 R20, c[0x0][0x5c0] ;  /* 0x00017000ff14ab82 */ /* 0x000e220000000a00 */
[----:B------:R1:W-:Y:S02]  /*7c210*/  @!P0 STG.E.U8 desc[UR22][R156.64+0x119], R17 ;  /* 0x000119119c008986 */ /* 0x0003e4000c101116 */
[----:B-1----:R-:W-:Y:S02]  /*7c220*/  FMUL R17, R222, UR21 ;  /* 0x00000015de117c20 */ /* 0x002fe40008400000 */
[----:B------:R-:W4:Y:S01]  /*7c230*/  LDL.LU R222, [R1+0x10dc] ;  /* 0x0010dc0001de7983 */ /* 0x000f220000300800 */
[----:B0-----:R-:W-:-:S03]  /*7c240*/  @!P2 IADD3 R20, P6, R207, R20, RZ ;  /* 0x00000014cf14a210 */ /* 0x001fc60007fde0ff */
[----:B------:R-:W4:Y:S01]  /*7c250*/  LDL.LU R158, [R1+0x10e0] ;  /* 0x0010e000019e7983 */ /* 0x000f220000300800 */
[----:B------:R-:W-:Y:S01]  /*7c260*/  F2FP.SATFINITE.E4M3.F32.PACK_AB_MERGE_C R17, RZ, R17, RZ ;  /* 0x00000011ff11723e */ /* 0x000fe200048070ff */
[----:B------:R-:W-:-:S05]  /*7c270*/  @!P2 IMAD.X R21, R210, 0x1, R21, P6 ;  /* 0x00000001d215a824 */ /* 0x000fca00030e0615 */
[----:B------:R0:W-:Y:S01]  /*7c280*/  @!P2 STG.E.U8 desc[UR22][R20.64+0x118], R17 ;  /* 0x000118111400a986 */ /* 0x0001e2000c101116 */
[----:B------:R-:W-:Y:S02]  /*7c290*/  LOP3.LUT P4, RZ, R18, 0x800, RZ, 0xc0, !PT ;  /* 0x0000080012ff7812 */ /* 0x000fe4000788c0ff */
[----:B------:R-:W-:-:S11]  /*7c2a0*/  LOP3.LUT R15, R15, 0xff7fffff, RZ, 0xc0, !PT ;  /* 0xff7fffff0f0f7812 */ /* 0x000fd600078ec0ff */
[----:B------:R-:W-:Y:S02]  /*7c2b0*/  @P4 LOP3.LUT R15, R15, 0x800000, RZ, 0xfc, !PT ;  /* 0x008000000f0f4812 */ /* 0x000fe400078efcff */
[----:B------:R-:W-:-:S13]  /*7c2c0*/  LOP3.LUT P4, RZ, R10, 0x200000, RZ, 0xc0, !PT ;  /* 0x002000000aff7812 */ /* 0x000fda000788c0ff */
[----:B0-----:R-:W0:Y:S01]  /*7c2d0*/  @!P4 LDC.64 R20, c[0x0][0x5c0] ;  /* 0x00017000ff14cb82 */ /* 0x001e220000000a00 */
[----:B--2---:R-:W-:Y:S02]  /*7c2e0*/  FMUL R17, R223, UR21 ;  /* 0x00000015df117c20 */ /* 0x004fe40008400000 */
[----:B------:R-:W2:Y:S01]  /*7c2f0*/  LDL.LU R223, [R1+0x10e4] ;  /* 0x0010e40001df7983 */ /* 0x000ea20000300800 */
[----:B0-----:R-:W-:Y:S02]  /*7c300*/  @!P4 IADD3 R20, P6, R209, R20, RZ ;  /* 0x00000014d114c210 */ /* 0x001fe40007fde0ff */
[----:B------:R-:W-:Y:S01]  /*7c310*/  LOP3.LUT P1, RZ, R18, 0x40, RZ, 0xc0, !PT ;  /* 0x0000004012ff7812 */ /* 0x000fe2000782c0ff */
[----:B------:R-:W2:Y:S02]  /*7c320*/  LDL.LU.64 R156, [R1+0x18] ;  /* 0x00001800019c7983 */ /* 0x000ea40000300a00 */
[----:B------:R-:W-:Y:S01]  /*7c330*/  @!P4 IMAD.X R21, R232, 0x1, R21, P6 ;  /* 0x00000001e815c824 */ /* 0x000fe200030e0615 */
[----:B------:R-:W-:-:S02]  /*7c340*/  LOP3.LUT P6, RZ, R10, 0x200000, RZ, 0xc0, !PT ;  /* 0x002000000aff7812 */ /* 0x000fc400078cc0ff */
[----:B------:R-:W-:Y:S02]  /*7c350*/  LOP3.LUT R15, R15, 0xffbfffff, RZ, 0xc0, !PT ;  /* 0xffbfffff0f0f7812 */ /* 0x000fe400078ec0ff */
[----:B------:R-:W-:-:S05]  /*7c360*/  F2FP.SATFINITE.E4M3.F32.PACK_AB_MERGE_C R17, RZ, R17, RZ ;  /* 0x00000011ff11723e */ /* 0x000fca00048070ff */
[----:B------:R-:W-:-:S04]  /*7c370*/  @P1 LOP3.LUT R15, R15, 0x400000, RZ, 0xfc, !PT ;  /* 0x004000000f0f1812 */ /* 0x000fc800078efcff */
[----:B------:R-:W-:Y:S01]  /*7c380*/  LOP3.LUT P4, RZ, R15, 0x800000, RZ, 0xc0, !PT ;  /* 0x008000000fff7812 */ /* 0x000fe2000788c0ff */
[----:B------:R3:W-:Y:S02]  /*7c390*/  @!P6 STG.E.U8 desc[UR22][R20.64+0x119], R17 ;  /* 0x000119111400e986 */ /* 0x0007e4000c101116 */
[----:B---3--:R-:W-:Y:S02]  /*7c3a0*/  FMUL R17, R151, UR21 ;  /* 0x0000001597117c20 */ /* 0x008fe40008400000 */
[----:B------:R-:W3:Y:S03]  /*7c3b0*/  LDL.LU R151, [R1+0x10e8] ;  /* 0x0010e80001977983 */ /* 0x000ee60000300800 */
[----:B------:R-:W-:-:S05]  /*7c3c0*/  F2FP.SATFINITE.E4M3.F32.PACK_AB_MERGE_C R17, RZ, R17, RZ ;  /* 0x00000011ff11723e */ /* 0x000fca00048070ff */
[----:B----4-:R0:W-:Y:S04]  /*7c3d0*/  @!P4 STG.E.U8 desc[UR22][R130.64+0x120], R17 ;  /* 0x000120118200c986 */ /* 0x0101e8000c101116 */
[----:B0-----:R-:W4:Y:S01]  /*7c3e0*/  LDL.LU.64 R130, [R1+0x40] ;  /* 0x0000400001827983 */ /* 0x001f220000300a00 */
[----:B------:R-:W-:-:S03]  /*7c3f0*/  FMUL R17, R150, UR21 ;  /* 0x0000001596117c20 */ /* 0x000fc60008400000 */
[----:B------:R-:W4:Y:S04]  /*7c400*/  LDL.LU R159, [R1+0x6c] ;  /* 0x00006c00019f7983 */ /* 0x000f280000300800 */
[----:B------:R-:W4:Y:S04]  /*7c410*/  LDL.LU R26, [R1+0x150] ;  /* 0x00015000011a7983 */ /* 0x000f280000300800 */
[----:B------:R-:W4:Y:S01]  /*7c420*/  LDL.LU R150, [R1+0x10ec] ;  /* 0x0010ec0001967983 */ /* 0x000f220000300800 */
[----:B------:R-:W-:Y:S02]  /*7c430*/  LOP3.LUT P5, RZ, R10, 0x100000, RZ, 0xc0, !PT ;  /* 0x001000000aff7812 */ /* 0x000fe400078ac0ff */
[----:B------:R-:W-:-:S11]  /*7c440*/  LOP3.LUT P3, RZ, R18, 0x80, RZ, 0xc0, !PT ;  /* 0x0000008012ff7812 */ /* 0x000fd6000786c0ff */
[----:B------:R-:W0:Y:S01]  /*7c450*/  @!P5 LDC.64 R20, c[0x0][0x5c0] ;  /* 0x00017000ff14db82 */ /* 0x000e220000000a00 */
[----:B------:R-:W-:Y:S02]  /*7c460*/  F2FP.SATFINITE.E4M3.F32.PACK_AB_MERGE_C R17, RZ, R17, RZ ;  /* 0x00000011ff11723e */ /* 0x000fe400048070ff */
[----:B------:R-:W-:-:S03]  /*7c470*/  LOP3.LUT P1, RZ, R10, 0x80000, RZ, 0xc0, !PT ;  /* 0x000800000aff7812 */ /* 0x000fc6000782c0ff */
[----:B------:R1:W-:Y:S02]  /*7c480*/  @!P3 STG.E.U8 desc[UR22][R152.64+0x121], R17 ;  /* 0x000121119800b986 */ /* 0x0003e4000c101116 */
[----:B-1----:R-:W-:Y:S02]  /*7c490*/  FMUL R17, R222, UR21 ;  /* 0x00000015de117c20 */ /* 0x002fe40008400000 */
[----:B------:R-:W4:Y:S01]  /*7c4a0*/  LDL.LU R222, [R1+0x10f0] ;  /* 0x0010f00001de7983 */ /* 0x000f220000300800 */
[----:B0-----:R-:W-:Y:S02]  /*7c4b0*/  @!P5 IADD3 R20, P6, R233, R20, RZ ;  /* 0x00000014e914d210 */ /* 0x001fe40007fde0ff */
[----:B------:R-:W-:-:S03]  /*7c4c0*/  F2FP.SATFINITE.E4M3.F32.PACK_AB_MERGE_C R17, RZ, R17, RZ ;  /* 0x00000011ff11723e */ /* 0x000fc600048070ff */
[----:B------:R-:W-:-:S05]  /*7c4d0*/  @!P5 IMAD.X R21, R196, 0x1, R21, P6 ;  /* 0x00000001c415d824 */ /* 0x000fca00030e0615 */
[----:B------:R0:W-:Y:S02]  /*7c4e0*/  @!P5 STG.E.U8 desc[UR22][R20.64+0x120], R17 ;  /* 0x000120111400d986 */ /* 0x0001e4000c101116 */
[----:B0-----:R-:W0:Y:S01]  /*7c4f0*/  @!P1 LDC.64 R20, c[0x0][0x5c0] ;  /* 0x00017000ff149b82 */ /* 0x001e220000000a00 */
[----:B------:R-:W-:-:S05]  /*7c500*/  FMUL R17, R158, UR21 ;  /* 0x000000159e117c20 */ /* 0x000fca0008400000 */
[----:B------:R-:W-:Y:S02]  /*7c510*/  F2FP.SATFINITE.E4M3.F32.PACK_AB_MERGE_C R17, RZ, R17, RZ ;  /* 0x00000011ff11723e */ /* 0x000fe400048070ff */
[----:B0-----:R-:W-:-:S05]  /*7c520*/  @!P1 IADD3 R20, P6, R208, R20, RZ ;  /* 0x00000014d0149210 */ /* 0x001fca0007fde0ff */
[----:B------:R-:W-:Y:S01]  /*7c530*/  @!P1 IMAD.X R21, R211, 0x1, R21, P6 ;  /* 0x00000001d3159824 */ /* 0x000fe200030e0615 */
[----:B------:R-:W-:-:S13]  /*7c540*/  LOP3.LUT P6, RZ, R10, 0x80000, RZ, 0xc0, !PT ;  /* 0x000800000aff7812 */ /* 0x000fda00078cc0ff */
[----:B------:R2:W-:Y:S02]  /*7c550*/  @!P6 STG.E.U8 desc[UR22][R20.64+0x121], R17 ;  /* 0x000121111400e986 */ /* 0x0005e4000c101116 */
[----:B--2---:R-:W-:Y:S02]  /*7c560*/  FMUL R17, R223, UR21 ;  /* 0x00000015df117c20 */ /* 0x004fe40008400000 */
[----:B------:R-:W2:Y:S01]  /*7c570*/  LDL.LU R223, [R1+0x10f4] ;  /* 0x0010f40001df7983 */ /* 0x000ea20000300800 */
[----:B------:R-:W-:Y:S02]  /*7c580*/  LOP3.LUT P1, RZ, R15, 0x400000, RZ, 0xc0, !PT ;  /* 0x004000000fff7812 */ /* 0x000fe4000782c0ff */
[----:B------:R-:W-:Y:S02]  /*7c590*/  LOP3.LUT P0, RZ, R10, 0x40000, RZ, 0xc0, !PT ;  /* 0x000400000aff7812 */ /* 0x000fe4000780c0ff */
[----:B------:R-:W-:-:S09]  /*7c5a0*/  F2FP.SATFINITE.E4M3.F32.PACK_AB_MERGE_C R17, RZ, R17, RZ ;  /* 0x00000011ff11723e */ /* 0x000fd200048070ff */
[----:B------:R0:W-:Y:S02]  /*7c5b0*/  @!P1 STG.E.U8 desc[UR22][R156.64+0x128], R17 ;  /* 0x000128119c009986 */ /* 0x0001e4000c101116 */
[----:B------:R-:W1:Y:S02]  /*7c5c0*/  @!P0 LDC.64 R20, c[0x0][0x5c0] ;  /* 0x00017000ff148b82 */ /* 0x000e640000000a00 */
[----:B0-----:R-:W2:Y:S01]  /*7c5d0*/  LDL.LU.64 R156, [R1+0xc8] ;  /* 0x0000c800019c7983 */ /* 0x001ea20000300a00 */
[----:B------:R-:W-:Y:S02]  /*7c5e0*/  LOP3.LUT P2, RZ, R18, 0x10, RZ, 0xc0, !PT ;  /* 0x0000001012ff7812 */ /* 0x000fe4000784c0ff */
[----:B------:R-:W-:Y:S01]  /*7c5f0*/  LOP3.LUT P4, RZ, R10, 0x20000, RZ, 0xc0, !PT ;  /* 0x000200000aff7812 */ /* 0x000fe2000788c0ff */
[----:B---3--:R-:W-:Y:S02]  /*7c600*/  FMUL R17, R151, UR21 ;  /* 0x0000001597117c20 */ /* 0x008fe40008400000 */
[----:B------:R-:W3:Y:S03]  /*7c610*/  LDL.LU R151, [R1+0x10f8] ;  /* 0x0010f80001977983 */ /* 0x000ee60000300800 */
[----:B------:R-:W-:Y:S01]  /*7c620*/  F2FP.SATFINITE.E4M3.F32.PACK_AB_MERGE_C R17, RZ, R17, RZ ;  /* 0x00000011ff11723e */ /* 0x000fe200048070ff */
[----:B------:R-:W3:Y:S04]  /*7c630*/  LDL.LU R199, [R1+0x174] ;  /* 0x0001740001c77983 */ /* 0x000ee80000300800 */
[----:B------:R-:W3:Y:S04]  /*7c640*/  LDL.LU R197, [R1+0x1c8] ;  /* 0x0001c80001c57983 */ /* 0x000ee80000300800 */
[----:B------:R-:W3:Y:S04]  /*7c650*/  LDL.LU R198, [R1+0x10fc] ;  /* 0x0010fc0001c67983 */ /* 0x000ee80000300800 */
[----:B----4-:R0:W-:Y:S01]  /*7c660*/  @!P2 STG.E.U8 desc[UR22][R130.64+0x129], R17 ;  /* 0x000129118200a986 */ /* 0x0101e2000c101116 */
[----:B-1----:R-:W-:Y:S01]  /*7c670*/  @!P0 IADD3 R20, P6, R159, R20, RZ ;  /* 0x000000149f148210 */ /* 0x002fe20007fde0ff */
[----:B0-----:R-:W-:-:S04]  /*7c680*/  FMUL R17, R150, UR21 ;  /* 0x0000001596117c20 */ /* 0x001fc80008400000 */
[----:B------:R-:W-:Y:S01]  /*7c690*/  @!P0 IMAD.X R21, R26, 0x1, R21, P6 ;  /* 0x000000011a158824 */ /* 0x000fe200030e0615 */
[----:B------:R-:W-:-:S05]  /*7c6a0*/  F2FP.SATFINITE.E4M3.F32.PACK_AB_MERGE_C R17, RZ, R17, RZ ;  /* 0x00000011ff11723e */ /* 0x000fca00048070ff */
[----:B------:R0:W-:Y:S02]  /*7c6b0*/  @!P0 STG.E.U8 desc[UR22][R20.64+0x128], R17 ;  /* 0x0001281114008986 */ /* 0x0001e4000c101116 */
[----:B0-----:R-:W0:Y:S02]  /*7c6c0*/  @!P4 LDC.64 R20, c[0x0][0x5c0] ;  /* 0x00017000ff14cb82 */ /* 0x001e240000000a00 */
[----:B0-----:R-:W-:Y:S02]  /*7c6d0*/  @!P4 IADD3 R20, P6, R160, R20, RZ ;  /* 0x00000014a014c210 */ /* 0x001fe40007fde0ff */
[----:B------:R-:W4:Y:S03]  /*7c6e0*/  LDL.LU R160, [R1+0x16d0] ;  /* 0x0016d00001a07983 */ /* 0x000f260000300800 */
[----:B------:R-:W-:Y:S02]  /*7c6f0*/  @!P4 IMAD.X R21, R161, 0x1, R21, P6 ;  /* 0x00000001a115c824 */ /* 0x000fe400030e0615 */
[----:B------:R-:W4:Y:S04]  /*7c700*/  LDL.LU R161, [R1+0x16cc] ;  /* 0x0016cc0001a17983 */ /* 0x000f280000300800 */
[----:B------:R-:W4:Y:S04]  /*7c710*/  LDL.LU R196, [R1+0xe0] ;  /* 0x0000e00001c47983 */ /* 0x000f280000300800 */
[----:B------:R-:W4:Y:S04]  /*7c720*/  LDL.LU R130, [R1+0x154] ;  /* 0x0001540001827983 */ /* 0x000f280000300800 */
[----:B------:R-:W4:Y:S01]  /*7c730*/  LDL.LU R131, [R1+0x1100] ;  /* 0x0011000001837983 */ /* 0x000f220000300800 */
[----:B------:R-:W-:-:S03]  /*7c740*/  FMUL R17, R222, UR21 ;  /* 0x00000015de117c20 */ /* 0x000fc60008400000 */
[----:B------:R-:W4:Y:S02]  /*7c750*/  LDL.LU R222, [R1+0x1104] ;  /* 0x0011040001de7983 */ /* 0x000f240000300800 */
[----:B------:R-:W-:Y:S02]  /*7c760*/  F2FP.SATFINITE.E4M3.F32.PACK_AB_MERGE_C R17, RZ, R17, RZ ;  /* 0x00000011ff11723e */ /* 0x000fe400048070ff */
[----:B------:R-:W4:Y:S04]  /*7c770*/  LDL.LU.64 R158, [R1+0x50] ;  /* 0x00005000019e7983 */ /* 0x000f280000300a00 */
[----:B------:R2:W-:Y:S01]  /*7c780*/  @!P4 STG.E.U8 desc[UR22][R20.64+0x129], R17 ;  /* 0x000129111400c986 */ /* 0x0005e2000c101116 */
[----:B------:R-:W-:Y:S01]  /*7c790*/  LOP3.LUT P6, RZ, R18, 0x8, RZ, 0xc0, !PT ;  /* 0x0000000812ff7812 */ /* 0x000fe200078cc0ff */
[----:B--2---:R-:W-:-:S02]  /*7c7a0*/  FMUL R17, R223, UR21 ;  /* 0x00000015df117c20 */ /* 0x004fc40008400000 */
[----:B------:R-:W2:Y:S03]  /*7c7b0*/  LDL.LU R223, [R1+0x1108] ;  /* 0x0011080001df7983 */ /* 0x000ea60000300800 */
[----:B------:R-:W-:-:S07]  /*7c7c0*/  F2FP.SATFINITE.E4M3.F32.PACK_AB_MERGE_C R17, RZ, R17, RZ ;  /* 0x00000011ff11723e */ /* 0x000fce00048070ff */
[----:B------:R0:W-:Y:S04]  /*7c7d0*/  @!P6 STG.E.U8 desc[UR22][R156.64+0x130], R17 ;  /* 0x000130119c00e986 */ /* 0x0001e8000c101116 */
[----:B0-----:R-:W2:Y:S04]  /*7c7e0*/  LDL.LU.64 R156, [R1+0x70] ;  /* 0x00007000019c7983 */ /* 0x001ea80000300a00 */
[----:B------:R-:W2:Y:S04]  /*7c7f0*/  LDL.LU R26, [R1+0x254] ;  /* 0x00025400011a7983 */ /* 0x000ea80000300800 */
[----:B------:R-:W2:Y:S01]  /*7c800*/  LDL.LU R150, [R1+0x2bc] ;  /* 0x0002bc0001967983 */ /* 0x000ea20000300800 */
[----:B---3--:R-:W-:-:S03]  /*7c810*/  FMUL R17, R151, UR21 ;  /* 0x0000001597117c20 */ /* 0x008fc60008400000 */
[----:B------:R-:W3:Y:S01]  /*7c820*/  LDL.LU R151, [R1+0x110c] ;  /* 0x00110c0001977983 */ /* 0x000ee20000300800 */
[----:B------:R-:W-:Y:S02]  /*7c830*/  LOP3.LUT P5, RZ, R10, 0x10000, RZ, 0xc0, !PT ;  /* 0x000100000aff7812 */ /* 0x000fe400078ac0ff */
[----:B------:R-:W-:-:S11]  /*7c840*/  LOP3.LUT P3, RZ, R18, 0x1, RZ, 0xc0, !PT ;  /* 0x0000000112ff7812 */ /* 0x000fd6000786c0ff */
[----:B------:R-:W0:Y:S01]  /*7c850*/  @!P5 LDC.64 R18, c[0x0][0x5c0] ;  /* 0x00017000ff12db82 */ /* 0x000e220000000a00 */
[----:B------:R-:W-:Y:S02]  /*7c860*/  F2FP.SATFINITE.E4M3.F32.PACK_AB_MERGE_C R17, RZ, R17, RZ ;  /* 0x00000011ff11723e */ /* 0x000fe400048070ff */
[----:B------:R-:W-:Y:S02]  /*7c870*/  LOP3.LUT P2, RZ, R10, 0x8000, RZ, 0xc0, !PT ;  /* 0x000080000aff7812 */ /* 0x000fe4000784c0ff */
[----:B0-----:R-:W-:-:S05]  /*7c880*/  @!P5 IADD3 R18, P6, R199, R18, RZ ;  /* 0x00000012c712d210 */ /* 0x001fca0007fde0ff */
[----:B------:R-:W-:Y:S01]  /*7c890*/  @!P5 IMAD.X R19, R197, 0x1, R19, P6 ;  /* 0x00000001c513d824 */ /* 0x000fe200030e0613 */
[----:B----4-:R0:W-:Y:S02]  /*7c8a0*/  @!P3 STG.E.U8 desc[UR22][R160.64+0x131], R17 ;  /* 0x00013111a000b986 */ /* 0x0101e4000c101116 */
[----:B0-----:R-:W-:-:S05]  /*7c8b0*/  FMUL R17, R198, UR21 ;  /* 0x00000015c6117c20 */ /* 0x001fca0008400000 */
[----:B------:R-:W-:-:S05]  /*7c8c0*/  F2FP.SATFINITE.E4M3.F32.PACK_AB_MERGE_C R17, RZ, R17, RZ ;  /* 0x00000011ff11723e */ /* 0x000fca00048070ff */
[----:B------:R0:W-:Y:S02]  /*7c8d0*/  @!P5 STG.E.U8 desc[UR22][R18.64+0x130], R17 ;  /* 0x000130111200d986 */ /* 0x0001e4000c101116 */
[----:B0-----:R-:W0:Y:S01]  /*7c8e0*/  @!P2 LDC.64 R18, c[0x0][0x5c0] ;  /* 0x00017000ff12ab82 */ /* 0x001e220000000a00 */
[----:B------:R-:W-:-:S05]  /*7c8f0*/  FMUL R17, R131, UR21 ;  /* 0x0000001583117c20 */ /* 0x000fca0008400000 */
[----:B------:R-:W-:Y:S02]  /*7c900*/  F2FP.SATFINITE.E4M3.F32.PACK_AB_MERGE_C R17, RZ, R17, RZ ;  /* 0x00000011ff11723e */ /* 0x000fe400048070ff */
[----:B0-----:R-:W-:-:S05]  /*7c910*/  @!P2 IADD3 R18, P6, R196, R18, RZ ;  /* 0x00000012c412a210 */ /* 0x001fca0007fde0ff */
[----:B------:R-:W-:-:S05]  /*7c920*/  @!P2 IMAD.X R19, R130, 0x1, R19, P6 ;  /* 0x000000018213a824 */ /* 0x000fca00030e0613 */
[----:B------:R0:W-:Y:S02]  /*7c930*/  @!P2 STG.E.U8 desc[UR22][R18.64+0x131], R17 ;  /* 0x000131111200a986 */ /* 0x0001e4000c101116 */
[----:B0-----:R-:W-:Y:S02]  /*7c940*/  FMUL R17, R222, UR21 ;  /* 0x00000015de117c20 */ /* 0x001fe40008400000 */
[----:B------:R-:W4:Y:S01]  /*7c950*/  LDL.LU R222, [R1+0x1110] ;  /* 0x0011100001de7983 */ /* 0x000f220000300800 */
[----:B------:R-:W-:Y:S02]  /*7c960*/  LOP3.LUT P1, RZ, R14, 0x80000000, RZ, 0xc0, !PT ;  /* 0x800000000eff7812 */ /* 0x000fe4000782c0ff */
[----:B------:R-:W-:-:S11]  /*7c970*/  F2FP.SATFINITE.E4M3.F32.PACK_AB_MERGE_C R17, RZ, R17, RZ ;  /* 0x00000011ff11723e */ /* 0x000fd600048070ff */
[----:B------:R2:W-:Y:S02]  /*7c980*/  @!P1 STG.E.U8 desc[UR22][R158.64+0x138], R17 ;  /* 0x000138119e009986 */ /* 0x0005e4000c101116 */
[----:B--2---:R-:W-:Y:S02]  /*7c990*/  FMUL R17, R223, UR21 ;  /* 0x00000015df117c20 */ /* 0x004fe40008400000 */
[----:B------:R-:W2:Y:S01]  /*7c9a0*/  LDL.LU R223, [R1+0x1114] ;  /* 0x0011140001df7983 */ /* 0x000ea20000300800 */
[----:B------:R-:W-:Y:S02]  /*7c9b0*/  LOP3.LUT P4, RZ, R10, 0x4000, RZ, 0xc0, !PT ;  /* 0x000040000aff7812 */ /* 0x000fe4000788c0ff */
[C---:B------:R-:W-:Y:S01]  /*7c9c0*/  LOP3.LUT P5, RZ, R14.reuse, 0x10000000, RZ, 0xc0, !PT ;  /* 0x100000000eff7812 */ /* 0x040fe200078ac0ff */
[----:B------:R-:W2:Y:S10]  /*7c9d0*/  LDL.LU.64 R130, [R1+0xf0] ;  /* 0x0000f00001827983 */ /* 0x000eb40000300a00 */
[----:B------:R-:W0:Y:S01]  /*7c9e0*/  @!P4 LDC.64 R18, c[0x0][0x5c0] ;  /* 0x00017000ff12cb82 */ /* 0x000e220000000a00 */
[----:B------:R-:W-:-:S02]  /*7c9f0*/  LOP3.LUT P0, RZ, R14, 0x20000000, RZ, 0xc0, !PT ;  /* 0x200000000eff7812 */ /* 0x000fc4000780c0ff */
[----:B------:R-:W-:Y:S02]  /*7ca00*/  LOP3.LUT R15, R15, 0xffdfffff, RZ, 0xc0, !PT ;  /* 0xffdfffff0f0f7812 */ /* 0x000fe400078ec0ff */
[----:B------:R-:W-:Y:S02]  /*7ca10*/  F2FP.SATFINITE.E4M3.F32.PACK_AB_MERGE_C R17, RZ, R17, RZ ;  /* 0x00000011ff11723e */ /* 0x000fe400048070ff */
[----:B------:R-:W-:Y:S02]  /*7ca20*/  @P5 LOP3.LUT R15, R15, 0x200000, RZ, 0xfc, !PT ;  /* 0x002000000f0f5812 */ /* 0x000fe400078efcff */
[----:B------:R-:W-:Y:S02]  /*7ca30*/  LOP3.LUT P5, RZ, R10, 0x2000, RZ, 0xc0, !PT ;  /* 0x000020000aff7812 */ /* 0x000fe400078ac0ff */
[----:B0-----:R-:W-:-:S05]  /*7ca40*/  @!P4 IADD3 R18, P6, R26, R18, RZ ;  /* 0x000000121a12c210 */ /* 0x001fca0007fde0ff */
[----:B------:R-:W-:Y:S02]  /*7ca50*/  @!P4 IMAD.X R19, R150, 0x1, R19, P6 ;  /* 0x000000019613c824 */ /* 0x000fe400030e0613 */
[----:B------:R-:W2:Y:S04]  /*7ca60*/  LDL.LU R150, [R1+0x1118] ;  /* 0x0011180001967983 */ /* 0x000ea80000300800 */
[----:B------:R3:W-:Y:S04]  /*7ca70*/  @!P0 STG.E.U8 desc[UR22][R156.64+0x139], R17 ;  /* 0x000139119c008986 */ /* 0x0007e8000c101116 */
[----:B------:R-:W2:Y:S04]  /*7ca80*/  LDL.LU R199, [R1+0x2f0] ;  /* 0x0002f00001c77983 */ /* 0x000ea80000300800 */
[----:B------:R-:W2:Y:S01]  /*7ca90*/  LDL.LU R197, [R1+0x30c] ;  /* 0x00030c0001c57983 */ /* 0x000ea20000300800 */
[----:B---3--:R-:W-:-:S03]  /*7caa0*/  FMUL R17, R151, UR21 ;  /* 0x0000001597117c20 */ /* 0x008fc60008400000 */
[----:B------:R-:W3:Y:S02]  /*7cab0*/  LDL.LU R198, [R1+0x111c] ;  /* 0x00111c0001c67983 */ /* 0x000ee40000300800 */
[----:B------:R-:W-:-:S05]  /*7cac0*/  F2FP.SATFINITE.E4M3.F32.PACK_AB_MERGE_C R17, RZ, R17, RZ ;  /* 0x00000011ff11723e */ /* 0x000fca00048070ff */
[----:B------:R0:W-:Y:S02]  /*7cad0*/  @!P4 STG.E.U8 desc[UR22][R18.64+0x138], R17 ;  /* 0x000138111200c986 */ /* 0x0001e4000c101116 */
[----:B0-----:R-:W0:Y:S02]  /*7cae0*/  @!P5 LDC.64 R18, c[0x0][0x5c0] ;  /* 0x00017000ff12db82 */ /* 0x001e240000000a00 */
[----:B0-----:R-:W-:Y:S02]  /*7caf0*/  @!P5 IADD3 R18, P6, R162, R18, RZ ;  /* 0x00000012a212d210 */ /* 0x001fe40007fde0ff */
[----:B------:R-:W3:Y:S03]  /*7cb00*/  LDL.LU R162, [R1+0x16c8] ;  /* 0x0016c80001a27983 */ /* 0x000ee60000300800 */
[----:B------:R-:W-:Y:S02]  /*7cb10*/  @!P5 IMAD.X R19, R163, 0x1, R19, P6 ;  /* 0x00000001a313d824 */ /* 0x000fe400030e0613 */
[----:B------:R-:W3:Y:S04]  /*7cb20*/  LDL.LU R163, [R1+0x16c4] ;  /* 0x0016c40001a37983 */ /* 0x000ee80000300800 */
[----:B------:R-:W3:Y:S04]  /*7cb30*/  LDL.LU R151, [R1+0x1cc] ;  /* 0x0001cc0001977983 */ /* 0x000ee80000300800 */
[----:B------:R-:W3:Y:S04]  /*7cb40*/  LDL.LU R196, [R1+0x250] ;  /* 0x0002500001c47983 */ /* 0x000ee80000300800 */
[----:B------:R-:W3:Y:S01]  /*7cb50*/  LDL.LU R158, [R1+0x1120] ;  /* 0x00112000019e7983 */ /* 0x000ee20000300800 */
[----:B------:R-:W-:Y:S01]  /*7cb60*/  LOP3.LUT P6, RZ, R10, 0x2000, RZ, 0xc0, !PT ;  /* 0x000020000aff7812 */ /* 0x000fe200078cc0ff */
[----:B----4-:R-:W-:-:S02]  /*7cb70*/  FMUL R17, R222, UR21 ;  /* 0x00000015de117c20 */ /* 0x010fc40008400000 */
[----:B------:R-:W4:Y:S04]  /*7cb80*/  LDL.LU R222, [R1+0x1124] ;  /* 0x0011240001de7983 */ /* 0x000f280000300800 */
[----:B------:R-:W4:Y:S01]  /*7cb90*/  LDL.LU.64 R156, [R1+0x90] ;  /* 0x00009000019c7983 */ /* 0x000f220000300a00 */
[----:B------:R-:W-:-:S05]  /*7cba0*/  F2FP.SATFINITE.E4M3.F32.PACK_AB_MERGE_C R17, RZ, R17, RZ ;  /* 0x00000011ff11723e */ /* 0x000fca00048070ff */
[----:B------:R2:W-:Y:S02]  /*7cbb0*/  @!P6 STG.E.U8 desc[UR22][R18.64+0x139], R17 ;  /* 0x000139111200e986 */ /* 0x0005e4000c101116 */
[----:B--2---:R-:W-:Y:S02]  /*7cbc0*/  FMUL R17, R223, UR21 ;  /* 0x00000015df117c20 */ /* 0x004fe40008400000 */
[----:B------:R-:W2:Y:S01]  /*7cbd0*/  LDL.LU R223, [R1+0x1128] ;  /* 0x0011280001df7983 */ /* 0x000ea20000300800 */
[----:B------:R-:W-:Y:S02]  /*7cbe0*/  LOP3.LUT P1, RZ, R14, 0x1000000, RZ, 0xc0, !PT ;  /* 0x010000000eff7812 */ /* 0x000fe4000782c0ff */
[----:B------:R-:W-:-:S11]  /*7cbf0*/  LOP3.LUT R15, R15, 0xffefffff, RZ, 0xc0, !PT ;  /* 0xffefffff0f0f7812 */ /* 0x000fd600078ec0ff */
[----:B------:R-:W-:-:S04]  /*7cc00*/  @P1 LOP3.LUT R15, R15, 0x100000, RZ, 0xfc, !PT ;  /* 0x001000000f0f1812 */ /* 0x000fc800078efcff */
[----:B------:R-:W-:Y:S02]  /*7cc10*/  LOP3.LUT P5, RZ, R15, 0x200000, RZ, 0xc0, !PT ;  /* 0x002000000fff7812 */ /* 0x000fe400078ac0ff */
[----:B------:R-:W-:-:S11]  /*7cc20*/  F2FP.SATFINITE.E4M3.F32.PACK_AB_MERGE_C R17, RZ, R17, RZ ;  /* 0x00000011ff11723e */ /* 0x000fd600048070ff */
[----:B------:R0:W-:Y:S04]  /*7cc30*/  @!P5 STG.E.U8 desc[UR22][R130.64+0x140], R17 ;  /* 0x000140118200d986 */ /* 0x0001e8000c101116 */
[----:B0-----:R-:W2:Y:S01]  /*7cc40*/  LDL.LU.64 R130, [R1+0x98] ;  /* 0x0000980001827983 */ /* 0x001ea20000300a00 */
[----:B------:R-:W-:-:S03]  /*7cc50*/  FMUL R17, R150, UR21 ;  /* 0x0000001596117c20 */ /* 0x000fc60008400000 */
[----:B------:R-:W2:Y:S04]  /*7cc60*/  LDL.LU R159, [R1+0x308] ;  /* 0x00030800019f7983 */ /* 0x000ea80000300800 */
[----:B------:R-:W2:Y:S04]  /*7cc70*/  LDL.LU R26, [R1+0x31c] ;  /* 0x00031c00011a7983 */ /* 0x000ea80000300800 */
[----:B------:R-:W2:Y:S01]  /*7cc80*/  LDL.LU R150, [R1+0x112c] ;  /* 0x00112c0001967983 */ /* 0x000ea20000300800 */
[----:B------:R-:W-:Y:S02]  /*7cc90*/  LOP3.LUT P2, RZ, R10, 0x1000, RZ, 0xc0, !PT ;  /* 0x000010000aff7812 */ /* 0x000fe4000784c0ff */
[----:B------:R-:W-:-:S11]  /*7cca0*/  LOP3.LUT P3, RZ, R14, 0x2000000, RZ, 0xc0, !PT ;  /* 0x020000000eff7812 */ /* 0x000fd6000786c0ff */
[----:B------:R-:W0:Y:S01]  /*7ccb0*/  @!P2 LDC.64 R18, c[0x0][0x5c0] ;  /* 0x00017000ff12ab82 */ /* 0x000e220000000a00 */
[----:B------:R-:W-:Y:S02]  /*7ccc0*/  F2FP.SATFINITE.E4M3.F32.PACK_AB_MERGE_C R17, RZ, R17, RZ ;  /* 0x00000011ff11723e */ /* 0x000fe400048070ff */
[----:B------:R-:W-:Y:S02]  /*7ccd0*/  LOP3.LUT P1, RZ, R10, 0x800, RZ, 0xc0, !PT ;  /* 0x000008000aff7812 */ /* 0x000fe4000782c0ff */
[----:B0-----:R-:W-:-:S05]  /*7cce0*/  @!P2 IADD3 R18, P6, R199, R18, RZ ;  /* 0x00000012c712a210 */ /* 0x001fca0007fde0ff */
[----:B------:R-:W-:Y:S01]  /*7ccf0*/  @!P2 IMAD.X R19, R197, 0x1, R19, P6 ;  /* 0x00000001c513a824 */ /* 0x000fe200030e0613 */
[----:B---3--:R0:W-:Y:S02]  /*7cd00*/  @!P3 STG.E.U8 desc[UR22][R162.64+0x141], R17 ;  /* 0x00014111a200b986 */ /* 0x0081e4000c101116 */
[----:B0-----:R-:W-:-:S05]  /*7cd10*/  FMUL R17, R198, UR21 ;  /* 0x00000015c6117c20 */ /* 0x001fca0008400000 */
[----:B------:R-:W-:-:S05]  /*7cd20*/  F2FP.SATFINITE.E4M3.F32.PACK_AB_MERGE_C R17, RZ, R17, RZ ;  /* 0x00000011ff11723e */ /* 0x000fca00048070ff */
[----:B------:R0:W-:Y:S02]  /*7cd30*/  @!P2 STG.E.U8 desc[UR22][R18.64+0x140], R17 ;  /* 0x000140111200a986 */ /* 0x0001e4000c101116 */
[----:B0-----:R-:W0:Y:S01]  /*7cd40*/  @!P1 LDC.64 R18, c[0x0][0x5c0] ;  /* 0x00017000ff129b82 */ /* 0x001e220000000a00 */
[----:B------:R-:W-:Y:S01]  /*7cd50*/  FMUL R17, R158, UR21 ;  /* 0x000000159e117c20 */ /* 0x000fe20008400000 */
[----:B0-----:R-:W-:Y:S02]  /*7cd60*/  @!P1 IADD3 R18, P6, R151, R18, RZ ;  /* 0x0000001297129210 */ /* 0x001fe40007fde0ff */
[----:B------:R-:W3:Y:S03]  /*7cd70*/  LDL.LU R151, [R1+0x1130] ;  /* 0x0011300001977983 */ /* 0x000ee60000300800 */
[----:B------:R-:W-:Y:S01]  /*7cd80*/  @!P1 IMAD.X R19, R196, 0x1, R19, P6 ;  /* 0x00000001c4139824 */ /* 0x000fe200030e0613 */
[----:B------:R-:W-:-:S02]  /*7cd90*/  LOP3.LUT P6, RZ, R10, 0x800, RZ, 0xc0, !PT ;  /* 0x000008000aff7812 */ /* 0x000fc400078cc0ff */
[----:B------:R-:W-:Y:S02]  /*7cda0*/  F2FP.SATFINITE.E4M3.F32.PACK_AB_MERGE_C R17, RZ, R17, RZ ;  /* 0x00000011ff11723e */ /* 0x000fe400048070ff */
[----:B------:R-:W-:-:S09]  /*7cdb0*/  LOP3.LUT P1, RZ, R15, 0x100000, RZ, 0xc0, !PT ;  /* 0x001000000fff7812 */ /* 0x000fd2000782c0ff */
[----:B------:R4:W-:Y:S02]  /*7cdc0*/  @!P6 STG.E.U8 desc[UR22][R18.64+0x141], R17 ;  /* 0x000141111200e986 */ /* 0x0009e4000c101116 */
[----:B----4-:R-:W-:Y:S02]  /*7cdd0*/  FMUL R17, R222, UR21 ;  /* 0x00000015de117c20 */ /* 0x010fe40008400000 */
[----:B------:R-:W4:Y:S03]  /*7cde0*/  LDL.LU R222, [R1+0x1134] ;  /* 0x0011340001de7983 */ /* 0x000f260000300800 */
[----:B------:R-:W-:-:S05]  /*7cdf0*/  F2FP.SATFINITE.E4M3.F32.PACK_AB_MERGE_C R17, RZ, R17, RZ ;  /* 0x00000011ff11723e */ /* 0x000fca00048070ff */
[----:B------:R0:W-:Y:S04]  /*7ce00*/  @!P1 STG.E.U8 desc[UR22][R156.64+0x148], R17 ;  /* 0x000148119c009986 */ /* 0x0001e8000c101116 */
[----:B0-----:R-:W4:Y:S01]  /*7ce10*/  LDL.LU.64 R156, [R1+0x110] ;  /* 0x00011000019c7983 */ /* 0x001f220000300a00 */
[----:B--2---:R-:W-:-:S03]  /*7ce20*/  FMUL R17, R223, UR21 ;  /* 0x00000015df117c20 */ /* 0x004fc60008400000 */
[----:B------:R-:W2:Y:S01]  /*7ce30*/  LDL.LU R223, [R1+0x1138] ;  /* 0x0011380001df7983 */ /* 0x000ea20000300800 */
[----:B------:R-:W-:Y:S02]  /*7ce40*/  LOP3.LUT P0, RZ, R10, 0x400, RZ, 0xc0, !PT ;  /* 0x000004000aff7812 */ /* 0x000fe4000780c0ff */
[----:B------:R-:W-:Y:S01]  /*7ce50*/  LOP3.LUT P4, RZ, R14, 0x400000, RZ, 0xc0, !PT ;  /* 0x004000000eff7812 */ /* 0x000fe2000788c0ff */
[----:B------:R-:W2:Y:S01]  /*7ce60*/  LDL.LU R199, [R1+0x300] ;  /* 0x0003000001c77983 */ /* 0x000ea20000300800 */
[----:B------:R-:W-:Y:S02]  /*7ce70*/  F2FP.SATFINITE.E4M3.F32.PACK_AB_MERGE_C R17, RZ, R17, RZ ;  /* 0x00000011ff11723e */ /* 0x000fe400048070ff */
[----:B------:R-:W-:Y:S01]  /*7ce80*/  LOP3.LUT P5, RZ, R10, 0x200, RZ, 0xc0, !PT ;  /* 0x000002000aff7812 */ /* 0x000fe200078ac0ff */
[----:B------:R-:W2:Y:S04]  /*7ce90*/  LDL.LU R197, [R1+0x324] ;  /* 0x0003240001c57983 */ /* 0x000ea80000300800 */
[----:B------:R-:W2:Y:S02]  /*7cea0*/  LDL.LU R198, [R1+0x113c] ;  /* 0x00113c0001c67983 */ /* 0x000ea40000300800 */
[----:B------:R-:W0:Y:S02]  /*7ceb0*/  @!P0 LDC.64 R18, c[0x0][0x5c0] ;  /* 0x00017000ff128b82 */ /* 0x000e240000000a00 */
[----:B------:R1:W-:Y:S01]  /*7cec0*/  @!P4 STG.E.U8 desc[UR22][R130.64+0x149], R17 ;  /* 0x000149118200c986 */ /* 0x0003e2000c101116 */
[----:B0-----:R-:W-:Y:S01]  /*7ced0*/  @!P0 IADD3 R18, P6, R159, R18, RZ ;  /* 0x000000129f128210 */ /* 0x001fe20007fde0ff */
[----:B-1----:R-:W-:-:S04]  /*7cee0*/  FMUL R17, R150, UR21 ;  /* 0x0000001596117c20 */ /* 0x002fc80008400000 */
[----:B------:R-:W-:Y:S01]  /*7cef0*/  @!P0 IMAD.X R19, R26, 0x1, R19, P6 ;  /* 0x000000011a138824 */ /* 0x000fe200030e0613 */
[----:B------:R-:W-:-:S05]  /*7cf00*/  F2FP.SATFINITE.E4M3.F32.PACK_AB_MERGE_C R17, RZ, R17, RZ ;  /* 0x00000011ff11723e */ /* 0x000fca00048070ff */
[----:B------:R0:W-:Y:S02]  /*7cf10*/  @!P0 STG.E.U8 desc[UR22][R18.64+0x148], R17 ;  /* 0x0001481112008986 */ /* 0x0001e4000c101116 */
[----:B0-----:R-:W0:Y:S02]  /*7cf20*/  @!P5 LDC.64 R18, c[0x0][0x5c0] ;  /* 0x00017000ff12db82 */ /* 0x001e240000000a00 */
[----:B0-----:R-:W-:Y:S02]  /*7cf30*/  @!P5 IADD3 R18, P6, R164, R18, RZ ;  /* 0x00000012a412d210 */ /* 0x001fe40007fde0ff */
[----:B------:R-:W2:Y:S03]  /*7cf40*/  LDL.LU R164, [R1+0x16c0] ;  /* 0x0016c00001a47983 */ /* 0x000ea60000300800 */
[----:B------:R-:W-:Y:S02]  /*7cf50*/  @!P5 IMAD.X R19, R165, 0x1, R19, P6 ;  /* 0x00000001a513d824 */ /* 0x000fe400030e0613 */
[----:B------:R-:W2:Y:S04]  /*7cf60*/  LDL.LU R165, [R1+0x16bc] ;  /* 0x0016bc0001a57983 */ /* 0x000ea80000300800 */
[----:B------:R-:W2:Y:S04]  /*7cf70*/  LDL.LU R196, [R1+0x2cc] ;  /* 0x0002cc0001c47983 */ /* 0x000ea80000300800 */
[----:B------:R-:W2:Y:S04]  /*7cf80*/  LDL.LU R130, [R1+0x2f4] ;  /* 0x0002f40001827983 */ /* 0x000ea80000300800 */
[----:B------:R-:W2:Y:S01]  /*7cf90*/  LDL.LU R131, [R1+0x1140] ;  /* 0x0011400001837983 */ /* 0x000ea20000300800 */
[----:B------:R-:W-:Y:S01]  /*7cfa0*/  LOP3.LUT P6, RZ, R14, 0x200000, RZ, 0xc0, !PT ;  /* 0x002000000eff7812 */ /* 0x000fe200078cc0ff */
[----:B---3--:R-:W-:-:S02]  /*7cfb0*/  FMUL R17, R151, UR21 ;  /* 0x0000001597117c20 */ /* 0x008fc40008400000 */
[----:B------:R-:W3:Y:S03]  /*7cfc0*/  LDL.LU R151, [R1+0x1144] ;  /* 0x0011440001977983 */ /* 0x000ee60000300800 */
[----:B------:R-:W-:Y:S01]  /*7cfd0*/  F2FP.SATFINITE.E4M3.F32.PACK_AB_MERGE_C R17, RZ, R17, RZ ;  /* 0x00000011ff11723e */ /* 0x000fe200048070ff */
[----:B------:R-:W3:Y:S04]  /*7cfe0*/  LDL.LU.64 R158, [R1+0xa8] ;  /* 0x0000a800019e7983 */ /* 0x000ee80000300a00 */
[----:B------:R4:W-:Y:S02]  /*7cff0*/  @!P5 STG.E.U8 desc[UR22][R18.64+0x149], R17 ;  /* 0x000149111200d986 */ /* 0x0009e4000c101116 */
[----:B----4-:R-:W-:-:S02]  /*7d000*/  FMUL R17, R222, UR21 ;  /* 0x00000015de117c20 */ /* 0x010fc40008400000 */
[----:B------:R-:W4:Y:S03]  /*7d010*/  LDL.LU R222, [R1+0x1148] ;  /* 0x0011480001de7983 */ /* 0x000f260000300800 */
[----:B------:R-:W-:-:S05]  /*7d020*/  F2FP.SATFINITE.E4M3.F32.PACK_AB_MERGE_C R17, RZ, R17, RZ ;  /* 0x00000011ff11723e */ /* 0x000fca00048070ff */
[----:B------:R0:W-:Y:S04]  /*7d030*/  @!P6 STG.E.U8 desc[UR22][R156.64+0x150], R17 ;  /* 0x000150119c00e986 */ /* 0x0001e8000c101116 */
[----:B0-----:R-:W4:Y:S04]  /*7d040*/  LDL.LU.64 R156, [R1+0xc0] ;  /* 0x0000c000019c7983 */ /* 0x001f280000300a00 */
[----:B------:R-:W4:Y:S04]  /*7d050*/  LDL.LU R26, [R1+0x304] ;  /* 0x00030400011a7983 */ /* 0x000f280000300800 */
[----:B------:R-:W4:Y:S01]  /*7d060*/  LDL.LU R150, [R1+0x328] ;  /* 0x0003280001967983 */ /* 0x000f220000300800 */
[----:B--2---:R-:W-:-:S03]  /*7d070*/  FMUL R17, R223, UR21 ;  /* 0x00000015df117c20 */ /* 0x004fc60008400000 */
        /* <DEDUP_REMOVED lines=8> */
[----:B------:R-:W-:Y:S01]  /*7d100*/  LOP3.LUT P5, RZ, R10, 0x40, RZ, 0xc0, !PT ;  /* 0x000000400aff7812 */ /* 0x000fe200078ac0ff */
[----:B------:R0:W-:Y:S02]  /*7d110*/  @!P3 STG.E.U8 desc[UR22][R164.64+0x151], R17 ;  /* 0x00015111a400b986 */ /* 0x0001e4000c101116 */
        /* <DEDUP_REMOVED lines=9> */
[----:B---3--:R-:W-:Y:S01]  /*7d1b0*/  FMUL R17, R151, UR21 ;  /* 0x0000001597117c20 */ /* 0x008fe20008400000 */
[----:B------:R-:W-:Y:S01]  /*7d1c0*/  LOP3.LUT P1, RZ, R14, 0x20000, RZ, 0xc0, !PT ;  /* 0x000200000eff7812 */ /* 0x000fe2000782c0ff */
[----:B------:R-:W3:Y:S01]  /*7d1d0*/  LDL.LU R151, [R1+0x1150] ;  /* 0x0011500001977983 */ /* 0x000ee20000300800 */
[----:B------:R-:W0:Y:S02]  /*7d1e0*/  @!P5 LDC.64 R18, c[0x0][0x5c0] ;  /* 0x00017000ff12db82 */ /* 0x000e240000000a00 */
[----:B------:R-:W-:-:S09]  /*7d1f0*/  F2FP.SATFINITE.E4M3.F32.PACK_AB_MERGE_C R17, RZ, R17, RZ ;  /* 0x00000011ff11723e */ /* 0x000fd200048070ff */
[----:B------:R4:W-:Y:S01]  /*7d200*/  @!P1 STG.E.U8 desc[UR22][R158.64+0x158], R17 ;  /* 0x000158119e009986 */ /* 0x0009e2000c101116 */
[----:B------:R-:W-:Y:S01]  /*7d210*/  LOP3.LUT P2, RZ, R14, 0x4000, RZ, 0xc0, !PT ;  /* 0x000040000eff7812 */ /* 0x000fe2000784c0ff */
[----:B----4-:R-:W-:Y:S02]  /*7d220*/  FMUL R17, R222, UR21 ;  /* 0x00000015de117c20 */ /* 0x010fe40008400000 */
[----:B------:R-:W4:Y:S01]  /*7d230*/  LDL.LU R222, [R1+0x1154] ;  /* 0x0011540001de7983 */ /* 0x000f220000300800 */
[----:B------:R-:W-:-:S03]  /*7d240*/  LOP3.LUT P0, RZ, R14, 0x8000, RZ, 0xc0, !PT ;  /* 0x000080000eff7812 */ /* 0x000fc6000780c0ff */
[----:B------:R-:W4:Y:S01]  /*7d250*/  LDL.LU.64 R130, [R1+0x138] ;  /* 0x0001380001827983 */ /* 0x000f220000300a00 */
[----:B------:R-:W-:Y:S02]  /*7d260*/  LOP3.LUT R15, R15, 0xfff7ffff, RZ, 0xc0, !PT ;  /* 0xfff7ffff0f0f7812 */ /* 0x000fe400078ec0ff */
[----:B------:R-:W-:-:S03]  /*7d270*/  F2FP.SATFINITE.E4M3.F32.PACK_AB_MERGE_C R17, RZ, R17, RZ ;  /* 0x00000011ff11723e */ /* 0x000fc600048070ff */
[----:B------:R-:W-:Y:S02]  /*7d280*/  @P2 LOP3.LUT R15, R15, 0x80000, RZ, 0xfc, !PT ;  /* 0x000800000f0f2812 */ /* 0x000fe400078efcff */
[----:B------:R-:W-:Y:S02]  /*7d290*/  LOP3.LUT P2, RZ, R10, 0x20, RZ, 0xc0, !PT ;  /* 0x000000200aff7812 */ /* 0x000fe4000784c0ff */
[----:B0-----:R-:W-:-:S05]  /*7d2a0*/  @!P5 IADD3 R18, P6, R26, R18, RZ ;  /* 0x000000121a12d210 */ /* 0x001fca0007fde0ff */
[----:B------:R-:W-:Y:S02]  /*7d2b0*/  @!P5 IMAD.X R19, R150, 0x1, R19, P6 ;  /* 0x000000019613d824 */ /* 0x000fe400030e0613 */
[----:B------:R-:W4:Y:S04]  /*7d2c0*/  LDL.LU R150, [R1+0x1158] ;  /* 0x0011580001967983 */ /* 0x000f280000300800 */
[----:B------:R2:W-:Y:S04]  /*7d2d0*/  @!P0 STG.E.U8 desc[UR22][R156.64+0x159], R17 ;  /* 0x000159119c008986 */ /* 0x0005e8000c101116 */
[----:B------:R-:W4:Y:S04]  /*7d2e0*/  LDL.LU R199, [R1+0x32c] ;  /* 0x00032c0001c77983 */ /* 0x000f280000300800 */
[----:B------:R-:W4:Y:S04]  /*7d2f0*/  LDL.LU R197, [R1+0x334] ;  /* 0x0003340001c57983 */ /* 0x000f280000300800 */
[----:B------:R-:W4:Y:S01]  /*7d300*/  LDL.LU R198, [R1+0x115c] ;  /* 0x00115c0001c67983 */ /* 0x000f220000300800 */
[----:B--2---:R-:W-:-:S05]  /*7d310*/  FMUL R17, R223, UR21 ;  /* 0x00000015df117c20 */ /* 0x004fca0008400000 */
        /* <DEDUP_REMOVED lines=10> */
[----:B------:R-:W-:-:S02]  /*7d3c0*/  LOP3.LUT P1, RZ, R14, 0x400, RZ, 0xc0, !PT ;  /* 0x000004000eff7812 */ /* 0x000fc4000782c0ff */
[----:B------:R-:W-:Y:S02]  /*7d3d0*/  LOP3.LUT P6, RZ, R10, 0x20, RZ, 0xc0, !PT ;  /* 0x000000200aff7812 */ /* 0x000fe400078cc0ff */
[----:B------:R-:W-:-:S09]  /*7d3e0*/  LOP3.LUT R15, R15, 0xfffbffff, RZ, 0xc0, !PT ;  /* 0xfffbffff0f0f7812 */ /* 0x000fd200078ec0ff */
[----:B------:R-:W-:-:S04]  /*7d3f0*/  @P1 LOP3.LUT R15, R15, 0x40000, RZ, 0xfc, !PT ;  /* 0x000400000f0f1812 */ /* 0x000fc800078efcff */
[----:B------:R-:W-:Y:S02]  /*7d400*/  LOP3.LUT P2, RZ, R15, 0x80000, RZ, 0xc0, !PT ;  /* 0x000800000fff7812 */ /* 0x000fe4000784c0ff */
[----:B------:R-:W-:Y:S02]  /*7d410*/  LOP3.LUT P4, RZ, R10, 0x10, RZ, 0xc0, !PT ;  /* 0x000000100aff7812 */ /* 0x000fe4000788c0ff */
[----:B------:R-:W-:Y:S02]  /*7d420*/  LOP3.LUT P3, RZ, R14, 0x800, RZ, 0xc0, !PT ;  /* 0x000008000eff7812 */ /* 0x000fe4000786c0ff */
[----:B------:R-:W-:Y:S01]  /*7d430*/  LOP3.LUT P1, RZ, R10, 0x8, RZ, 0xc0, !PT ;  /* 0x000000080aff7812 */ /* 0x000fe2000782c0ff */
[----:B---3--:R-:W-:Y:S02]  /*7d440*/  FMUL R17, R151, UR21 ;  /* 0x0000001597117c20 */ /* 0x008fe40008400000 */
[----:B------:R-:W3:Y:S04]  /*7d450*/  LDL.LU R151, [R1+0x1164] ;  /* 0x0011640001977983 */ /* 0x000ee80000300800 */
[----:B------:R-:W3:Y:S01]  /*7d460*/  LDL.LU.64 R156, [R1+0xd0] ;  /* 0x0000d000019c7983 */ /* 0x000ee20000300a00 */
[----:B------:R-:W-:-:S05]  /*7d470*/  F2FP.SATFINITE.E4M3.F32.PACK_AB_MERGE_C R17, RZ, R17, RZ ;  /* 0x00000011ff11723e */ /* 0x000fca00048070ff */
[----:B------:R0:W-:Y:S02]  /*7d480*/  @!P6 STG.E.U8 desc[UR22][R18.64+0x159], R17 ;  /* 0x000159111200e986 */ /* 0x0001e4000c101116 */
[----:B0-----:R-:W0:Y:S01]  /*7d490*/  @!P4 LDC.64 R18, c[0x0][0x5c0] ;  /* 0x00017000ff12cb82 */ /* 0x001e220000000a00 */
[----:B----4-:R-:W-:Y:S02]  /*7d4a0*/  FMUL R17, R222, UR21 ;  /* 0x00000015de117c20 */ /* 0x010fe40008400000 */
[----:B------:R-:W4:Y:S03]  /*7d4b0*/  LDL.LU R222, [R1+0x1168] ;  /* 0x0011680001de7983 */ /* 0x000f260000300800 */
[----:B------:R-:W-:-:S05]  /*7d4c0*/  F2FP.SATFINITE.E4M3.F32.PACK_AB_MERGE_C R17, RZ, R17, RZ ;  /* 0x00000011ff11723e */ /* 0x000fca00048070ff */
[----:B------:R1:W-:Y:S04]  /*7d4d0*/  @!P2 STG.E.U8 desc[UR22][R130.64+0x160], R17 ;  /* 0x000160118200a986 */ /* 0x0003e8000c101116 */
[----:B-1----:R-:W4:Y:S04]  /*7d4e0*/  LDL.LU.64 R130, [R1+0xe8] ;  /* 0x0000e80001827983 */ /* 0x002f280000300a00 */
[----:B------:R-:W4:Y:S04]  /*7d4f0*/  LDL.LU R159, [R1+0x330] ;  /* 0x00033000019f7983 */ /* 0x000f280000300800 */
[----:B------:R-:W4:Y:S01]  /*7d500*/  LDL.LU R26, [R1+0x338] ;  /* 0x00033800011a7983 */ /* 0x000f220000300800 */
[----:B------:R-:W-:-:S03]  /*7d510*/  FMUL R17, R150, UR21 ;  /* 0x0000001596117c20 */ /* 0x000fc60008400000 */
[----:B------:R-:W4:Y:S02]  /*7d520*/  LDL.LU R150, [R1+0x116c] ;  /* 0x00116c0001967983 */ /* 0x000f240000300800 */
[----:B------:R-:W-:Y:S02]  /*7d530*/  F2FP.SATFINITE.E4M3.F32.PACK_AB_MERGE_C R17, RZ, R17, RZ ;  /* 0x00000011ff11723e */ /* 0x000fe400048070ff */
[----:B0-----:R-:W-:-:S05]  /*7d540*/  @!P4 IADD3 R18, P6, R199, R18, RZ ;  /* 0x00000012c712c210 */ /* 0x001fca0007fde0ff */
[----:B------:R-:W-:Y:S01]  /*7d550*/  @!P4 IMAD.X R19, R197, 0x1, R19, P6 ;  /* 0x00000001c513c824 */ /* 0x000fe200030e0613 */
[----:B--2---:R0:W-:Y:S02]  /*7d560*/  @!P3 STG.E.U8 desc[UR22][R166.64+0x161], R17 ;  /* 0x00016111a600b986 */ /* 0x0041e4000c101116 */
[----:B0-----:R-:W-:-:S05]  /*7d570*/  FMUL R17, R198, UR21 ;  /* 0x00000015c6117c20 */ /* 0x001fca0008400000 */
[----:B------:R-:W-:-:S05]  /*7d580*/  F2FP.SATFINITE.E4M3.F32.PACK_AB_MERGE_C R17, RZ, R17, RZ ;  /* 0x00000011ff11723e */ /* 0x000fca00048070ff */
[----:B------:R0:W-:Y:S02]  /*7d590*/  @!P4 STG.E.U8 desc[UR22][R18.64+0x160], R17 ;  /* 0x000160111200c986 */ /* 0x0001e4000c101116 */
[----:B0-----:R-:W0:Y:S02]  /*7d5a0*/  @!P1 LDC.64 R18, c[0x0][0x5c0] ;  /* 0x00017000ff129b82 */ /* 0x001e240000000a00 */
[----:B0-----:R-:W-:Y:S02]  /*7d5b0*/  @!P1 IADD3 R18, P6, R223, R18, RZ ;  /* 0x00000012df129210 */ /* 0x001fe40007fde0ff */
[----:B------:R-:W2:Y:S03]  /*7d5c0*/  LDL.LU R223, [R1+0x1170] ;  /* 0x0011700001df7983 */ /* 0x000ea60000300800 */
[----:B------:R-:W-:Y:S01]  /*7d5d0*/  @!P1 IMAD.X R19, R196, 0x1, R19, P6 ;  /* 0x00000001c4139824 */ /* 0x000fe200030e0613 */
[----:B------:R-:W-:Y:S01]  /*7d5e0*/  LOP3.LUT P6, RZ, R10, 0x8, RZ, 0xc0, !PT ;  /* 0x000000080aff7812 */ /* 0x000fe200078cc0ff */
[----:B------:R-:W-:Y:S01]  /*7d5f0*/  FMUL R17, R158, UR21 ;  /* 0x000000159e117c20 */ /* 0x000fe20008400000 */
[----:B------:R-:W-:-:S04]  /*7d600*/  LOP3.LUT P1, RZ, R15, 0x40000, RZ, 0xc0, !PT ;  /* 0x000400000fff7812 */ /* 0x000fc8000782c0ff */
[----:B------:R-:W-:-:S07]  /*7d610*/  F2FP.SATFINITE.E4M3.F32.PACK_AB_MERGE_C R17, RZ, R17, RZ ;  /* 0x00000011ff11723e */ /* 0x000fce00048070ff */
[----:B------:R0:W-:Y:S01]  /*7d620*/  @!P6 STG.E.U8 desc[UR22][R18.64+0x161], R17 ;  /* 0x000161111200e986 */ /* 0x0001e2000c101116 */
[----:B------:R-:W-:Y:S02]  /*7d630*/  LOP3.LUT P0, RZ, R10, 0x4, RZ, 0xc0, !PT ;  /* 0x000000040aff7812 */ /* 0x000fe4000780c0ff */
[----:B------:R-:W-:-:S11]  /*7d640*/  LOP3.LUT P5, RZ, R14, 0x100, RZ, 0xc0, !PT ;  /* 0x000001000eff7812 */ /* 0x000fd600078ac0ff */
[----:B0-----:R-:W0:Y:S01]  /*7d650*/  @!P0 LDC.64 R18, c[0x0][0x5c0] ;  /* 0x00017000ff128b82 */ /* 0x001e220000000a00 */
[----:B------:R-:W-:Y:S01]  /*7d660*/  LOP3.LUT P2, RZ, R10, 0x2, RZ, 0xc0, !PT ;  /* 0x000000020aff7812 */ /* 0x000fe2000784c0ff */
[----:B---3--:R-:W-:Y:S02]  /*7d670*/  FMUL R17, R151, UR21 ;  /* 0x0000001597117c20 */ /* 0x008fe40008400000 */
[----:B------:R-:W3:Y:S03]  /*7d680*/  LDL.LU R151, [R1+0x1174] ;  /* 0x0011740001977983 */ /* 0x000ee60000300800 */
[----:B------:R-:W-:-:S05]  /*7d690*/  F2FP.SATFINITE.E4M3.F32.PACK_AB_MERGE_C R17, RZ, R17, RZ ;  /* 0x00000011ff11723e */ /* 0x000fca00048070ff */
[----:B------:R1:W-:Y:S04]  /*7d6a0*/  @!P1 STG.E.U8 desc[UR22][R156.64+0x168], R17 ;  /* 0x000168119c009986 */ /* 0x0003e8000c101116 */
[----:B-1----:R-:W3:Y:S01]  /*7d6b0*/  LDL.LU.64 R156, [R1+0x160] ;  /* 0x00016000019c7983 */ /* 0x002ee20000300a00 */
[----:B----4-:R-:W-:-:S03]  /*7d6c0*/  FMUL R17, R222, UR21 ;  /* 0x00000015de117c20 */ /* 0x010fc60008400000 */
[----:B------:R-:W4:Y:S02]  /*7d6d0*/  LDL.LU R222, [R1+0x1178] ;  /* 0x0011780001de7983 */ /* 0x000f240000300800 */
[----:B------:R-:W-:Y:S02]  /*7d6e0*/  F2FP.SATFINITE.E4M3.F32.PACK_AB_MERGE_C R17, RZ, R17, RZ ;  /* 0x00000011ff11723e */ /* 0x000fe400048070ff */
[----:B------:R-:W4:Y:S04]  /*7d6f0*/  LDL.LU R199, [R1+0x33c] ;  /* 0x00033c0001c77983 */ /* 0x000f280000300800 */
[----:B------:R-:W4:Y:S04]  /*7d700*/  LDL.LU R197, [R1+0x344] ;  /* 0x0003440001c57983 */ /* 0x000f280000300800 */
[----:B------:R-:W4:Y:S04]  /*7d710*/  LDL.LU R198, [R1+0x117c] ;  /* 0x00117c0001c67983 */ /* 0x000f280000300800 */
[----:B------:R1:W-:Y:S01]  /*7d720*/  @!P5 STG.E.U8 desc[UR22][R130.64+0x169], R17 ;  /* 0x000169118200d986 */ /* 0x0003e2000c101116 */
[----:B0-----:R-:W-:-:S05]  /*7d730*/  @!P0 IADD3 R18, P6, R159, R18, RZ ;  /* 0x000000129f128210 */ /* 0x001fca0007fde0ff */
[----:B------:R-:W-:Y:S02]  /*7d740*/  @!P0 IMAD.X R19, R26, 0x1, R19, P6 ;  /* 0x000000011a138824 */ /* 0x000fe400030e0613 */
[----:B-1----:R-:W-:-:S05]  /*7d750*/  FMUL R17, R150, UR21 ;  /* 0x0000001596117c20 */ /* 0x002fca0008400000 */
        /* <DEDUP_REMOVED lines=10> */
[----:B--2---:R-:W-:-:S03]  /*7d800*/  FMUL R17, R223, UR21 ;  /* 0x00000015df117c20 */ /* 0x004fc60008400000 */
[----:B------:R-:W2:Y:S02]  /*7d810*/  LDL.LU R223, [R1+0x1184] ;  /* 0x0011840001df7983 */ /* 0x000ea40000300800 */
[----:B------:R-:W-:Y:S02]  /*7d820*/  F2FP.SATFINITE.E4M3.F32.PACK_AB_MERGE_C R17, RZ, R17, RZ ;  /* 0x00000011ff11723e */ /* 0x000fe400048070ff */
[----:B------:R-:W2:Y:S01]  /*7d830*/  LDL.LU.64 R158, [R1+0x100] ;  /* 0x00010000019e7983 */ /* 0x000ea20000300a00 */
[----:B------:R-:W-:-:S03]  /*7d840*/  LOP3.LUT P6, RZ, R14, 0x80, RZ, 0xc0, !PT ;  /* 0x000000800eff7812 */ /* 0x000fc600078cc0ff */
[----:B------:R0:W-:Y:S01]  /*7d850*/  @!P2 STG.E.U8 desc[UR22][R18.64+0x169], R17 ;  /* 0x000169111200a986 */ /* 0x0001e2000c101116 */
[----:B------:R-:W-:Y:S02]  /*7d860*/  LOP3.LUT P4, RZ, R10, 0x1, RZ, 0xc0, !PT ;  /* 0x000000010aff7812 */ /* 0x000fe4000788c0ff */
[----:B------:R-:W-:-:S11]  /*7d870*/  LOP3.LUT P3, RZ, R14, 0x20, RZ, 0xc0, !PT ;  /* 0x000000200eff7812 */ /* 0x000fd6000786c0ff */
[----:B0-----:R-:W0:Y:S01]  /*7d880*/  @!P4 LDC.64 R18, c[0x0][0x5c0] ;  /* 0x00017000ff12cb82 */ /* 0x001e220000000a00 */
[----:B---3--:R-:W-:Y:S02]  /*7d890*/  FMUL R17, R151, UR21 ;  /* 0x0000001597117c20 */ /* 0x008fe40008400000 */
[----:B------:R-:W3:Y:S03]  /*7d8a0*/  LDL.LU R151, [R1+0x1188] ;  /* 0x0011880001977983 */ /* 0x000ee60000300800 */
[----:B------:R-:W-:-:S05]  /*7d8b0*/  F2FP.SATFINITE.E4M3.F32.PACK_AB_MERGE_C R17, RZ, R17, RZ ;  /* 0x00000011ff11723e */ /* 0x000fca00048070ff */
[----:B------:R1:W-:Y:S04]  /*7d8c0*/  @!P6 STG.E.U8 desc[UR22][R156.64+0x170], R17 ;  /* 0x000170119c00e986 */ /* 0x0003e8000c101116 */
[----:B-1----:R-:W3:Y:S04]  /*7d8d0*/  LDL.LU.64 R156, [R1+0x108] ;  /* 0x00010800019c7983 */ /* 0x002ee80000300a00 */
[----:B------:R-:W3:Y:S04]  /*7d8e0*/  LDL.LU R26, [R1+0x340] ;  /* 0x00034000011a7983 */ /* 0x000ee80000300800 */
[----:B------:R-:W3:Y:S01]  /*7d8f0*/  LDL.LU R150, [R1+0x348] ;  /* 0x0003480001967983 */ /* 0x000ee20000300800 */
[----:B----4-:R-:W-:-:S03]  /*7d900*/  FMUL R17, R222, UR21 ;  /* 0x00000015de117c20 */ /* 0x010fc60008400000 */
[----:B------:R-:W4:Y:S02]  /*7d910*/  LDL.LU R222, [R1+0x118c] ;  /* 0x00118c0001de7983 */ /* 0x000f240000300800 */
[----:B------:R-:W-:Y:S02]  /*7d920*/  F2FP.SATFINITE.E4M3.F32.PACK_AB_MERGE_C R17, RZ, R17, RZ ;  /* 0x00000011ff11723e */ /* 0x000fe400048070ff */
[----:B------:R-:W-:Y:S02]  /*7d930*/  LOP3.LUT P5, RZ, R9, 0x80000000, RZ, 0xc0, !PT ;  /* 0x8000000009ff7812 */ /* 0x000fe400078ac0ff */
[----:B0-----:R-:W-:-:S05]  /*7d940*/  @!P4 IADD3 R18, P6, R199, R18, RZ ;  /* 0x00000012c712c210 */ /* 0x001fca0007fde0ff */
[----:B------:R-:W-:Y:S01]  /*7d950*/  @!P4 IMAD.X R19, R197, 0x1, R19, P6 ;  /* 0x00000001c513c824 */ /* 0x000fe200030e0613 */
        /* <DEDUP_REMOVED lines=10> */
[----:B--2---:R-:W-:Y:S02]  /*7da00*/  FMUL R17, R223, UR21 ;  /* 0x00000015df117c20 */ /* 0x004fe40008400000 */
[----:B------:R-:W2:Y:S01]  /*7da10*/  LDL.LU R223, [R1+0x1190] ;  /* 0x0011900001df7983 */ /* 0x000ea20000300800 */
[----:B------:R-:W-:Y:S02]  /*7da20*/  LOP3.LUT P2, RZ, R9, 0x40000000, RZ, 0xc0, !PT ;  /* 0x4000000009ff7812 */ /* 0x000fe4000784c0ff */
[----:B------:R-:W-:-:S11]  /*7da30*/  LOP3.LUT P1, RZ, R14, 0x10, RZ, 0xc0, !PT ;  /* 0x000000100eff7812 */ /* 0x000fd6000782c0ff */
[----:B------:R-:W0:Y:S01]  /*7da40*/  @!P2 LDC.64 R18, c[0x0][0x5c0] ;  /* 0x00017000ff12ab82 */ /* 0x000e220000000a00 */
[----:B------:R-:W-:-:S05]  /*7da50*/  F2FP.SATFINITE.E4M3.F32.PACK_AB_MERGE_C R17, RZ, R17, RZ ;  /* 0x00000011ff11723e */ /* 0x000fca00048070ff */
[----:B------:R3:W-:Y:S01]  /*7da60*/  @!P1 STG.E.U8 desc[UR22][R158.64+0x178], R17 ;  /* 0x000178119e009986 */ /* 0x0007e2000c101116 */
[C---:B------:R-:W-:Y:S02]  /*7da70*/  LOP3.LUT P4, RZ, R14.reuse, 0x2, RZ, 0xc0, !PT ;  /* 0x000000020eff7812 */ /* 0x040fe4000788c0ff */
[----:B------:R-:W-:Y:S02]  /*7da80*/  LOP3.LUT P0, RZ, R14, 0x4, RZ, 0xc0, !PT ;  /* 0x000000040eff7812 */ /* 0x000fe4000780c0ff */
[----:B------:R-:W-:-:S09]  /*7da90*/  LOP3.LUT R15, R15, 0xfffdffff, RZ, 0xc0, !PT ;  /* 0xfffdffff0f0f7812 */ /* 0x000fd200078ec0ff */
[----:B------:R-:W-:Y:S02]  /*7daa0*/  @P4 LOP3.LUT R15, R15, 0x20000, RZ, 0xfc, !PT ;  /* 0x000200000f0f4812 */ /* 0x000fe400078efcff */
[----:B------:R-:W-:Y:S01]  /*7dab0*/  LOP3.LUT P4, RZ, R9, 0x20000000, RZ, 0xc0, !PT ;  /* 0x2000000009ff7812 */ /* 0x000fe2000788c0ff */
[----:B---3--:R-:W-:Y:S02]  /*7dac0*/  FMUL R17, R151, UR21 ;  /* 0x0000001597117c20 */ /* 0x008fe40008400000 */
[----:B------:R-:W3:Y:S04]  /*7dad0*/  LDL.LU R151, [R1+0x1194] ;  /* 0x0011940001977983 */ /* 0x000ee80000300800 */
[----:B------:R-:W3:Y:S01]  /*7dae0*/  LDL.LU.64 R130, [R1+0x188] ;  /* 0x0001880001827983 */ /* 0x000ee20000300a00 */
[----:B------:R-:W-:-:S02]  /*7daf0*/  F2FP.SATFINITE.E4M3.F32.PACK_AB_MERGE_C R17, RZ, R17, RZ ;  /* 0x00000011ff11723e */ /* 0x000fc400048070ff */
[----:B0-----:R-:W-:-:S05]  /*7db00*/  @!P2 IADD3 R18, P6, R26, R18, RZ ;  /* 0x000000121a12a210 */ /* 0x001fca0007fde0ff */
[----:B------:R-:W-:Y:S02]  /*7db10*/  @!P2 IMAD.X R19, R150, 0x1, R19, P6 ;  /* 0x000000019613a824 */ /* 0x000fe400030e0613 */
[----:B------:R-:W3:Y:S04]  /*7db20*/  LDL.LU R150, [R1+0x1198] ;  /* 0x0011980001967983 */ /* 0x000ee80000300800 */
[----:B------:R4:W-:Y:S04]  /*7db30*/  @!P0 STG.E.U8 desc[UR22][R156.64+0x179], R17 ;  /* 0x000179119c008986 */ /* 0x0009e8000c101116 */
[----:B------:R-:W3:Y:S04]  /*7db40*/  LDL.LU R199, [R1+0x34c] ;  /* 0x00034c0001c77983 */ /* 0x000ee80000300800 */
[----:B------:R-:W3:Y:S01]  /*7db50*/  LDL.LU R197, [R1+0x354] ;  /* 0x0003540001c57983 */ /* 0x000ee20000300800 */
[----:B----4-:R-:W-:-:S03]  /*7db60*/  FMUL R17, R222, UR21 ;  /* 0x00000015de117c20 */ /* 0x010fc60008400000 */
[----:B------:R-:W4:Y:S02]  /*7db70*/  LDL.LU R198, [R1+0x119c] ;  /* 0x00119c0001c67983 */ /* 0x000f240000300800 */
        /* <DEDUP_REMOVED lines=11> */
[----:B------:R-:W2:Y:S04]  /*7dc30*/  LDL.LU R223, [R1+0x11a4] ;  /* 0x0011a40001df7983 */ /* 0x000ea80000300800 */
[----:B------:R-:W2:Y:S01]  /*7dc40*/  LDL.LU.64 R156, [R1+0x118] ;  /* 0x00011800019c7983 */ /* 0x000ea20000300a00 */
[----:B------:R-:W-:Y:S02]  /*7dc50*/  LOP3.LUT P1, RZ, R11, 0x40000000, RZ, 0xc0, !PT ;  /* 0x400000000bff7812 */ /* 0x000fe4000782c0ff */
[----:B------:R-:W-:Y:S02]  /*7dc60*/  LOP3.LUT P6, RZ, R9, 0x20000000, RZ, 0xc0, !PT ;  /* 0x2000000009ff7812 */ /* 0x000fe400078cc0ff */
[----:B------:R-:W-:Y:S02]  /*7dc70*/  LOP3.LUT R15, R15, 0xfffeffff, RZ, 0xc0, !PT ;  /* 0xfffeffff0f0f7812 */ /* 0x000fe400078ec0ff */
[----:B------:R-:W-:-:S07]  /*7dc80*/  F2FP.SATFINITE.E4M3.F32.PACK_AB_MERGE_C R17, RZ, R17, RZ ;  /* 0x00000011ff11723e */ /* 0x000fce00048070ff */
[----:B------:R-:W-:Y:S02]  /*7dc90*/  @P1 LOP3.LUT R15, R15, 0x10000, RZ, 0xfc, !PT ;  /* 0x000100000f0f1812 */ /* 0x000fe400078efcff */
[----:B------:R0:W-:Y:S02]  /*7dca0*/  @!P6 STG.E.U8 desc[UR22][R18.64+0x179], R17 ;  /* 0x000179111200e986 */ /* 0x0001e4000c101116 */
[----:B------:R-:W-:Y:S02]  /*7dcb0*/  LOP3.LUT P4, RZ, R15, 0x20000, RZ, 0xc0, !PT ;  /* 0x000200000fff7812 */ /* 0x000fe4000788c0ff */
        /* <DEDUP_REMOVED lines=10> */
[----:B------:R-:W-:-:S03]  /*7dd60*/  FMUL R17, R150, UR21 ;  /* 0x0000001596117c20 */ /* 0x000fc60008400000 */
[----:B------:R-:W3:Y:S02]  /*7dd70*/  LDL.LU R150, [R1+0x11ac] ;  /* 0x0011ac0001967983 */ /* 0x000ee40000300800 */
        /* <DEDUP_REMOVED lines=9> */
[----:B------:R-:W-:Y:S01]  /*7de10*/  FMUL R17, R158, UR21 ;  /* 0x000000159e117c20 */ /* 0x000fe20008400000 */
[----:B0-----:R-:W-:Y:S02]  /*7de20*/  @!P1 IADD3 R18, P6, R222, R18, RZ ;  /* 0x00000012de129210 */ /* 0x001fe40007fde0ff */
[----:B------:R-:W4:Y:S03]  /*7de30*/  LDL.LU R222, [R1+0x11b0] ;  /* 0x0011b00001de7983 */ /* 0x000f260000300800 */
[----:B------:R-:W-:Y:S01]  /*7de40*/  @!P1 IMAD.X R19, R196, 0x1, R19, P6 ;  /* 0x00000001c4139824 */ /* 0x000fe200030e0613 */
[----:B------:R-:W-:-:S02]  /*7de50*/  LOP3.LUT P6, RZ, R9, 0x8000000, RZ, 0xc0, !PT ;  /* 0x0800000009ff7812 */ /* 0x000fc400078cc0ff */
[----:B------:R-:W-:-:S11]  /*7de60*/  F2FP.SATFINITE.E4M3.F32.PACK_AB_MERGE_C R17, RZ, R17, RZ ;  /* 0x00000011ff11723e */ /* 0x000fd600048070ff */
[----:B------:R2:W-:Y:S01]  /*7de70*/  @!P6 STG.E.U8 desc[UR22][R18.64+0x181], R17 ;  /* 0x000181111200e986 */ /* 0x0005e2000c101116 */
[----:B------:R-:W-:Y:S01]  /*7de80*/  LOP3.LUT P1, RZ, R15, 0x10000, RZ, 0xc0, !PT ;  /* 0x000100000fff7812 */ /* 0x000fe2000782c0ff */
[----:B--2---:R-:W-:Y:S02]  /*7de90*/  FMUL R17, R223, UR21 ;  /* 0x00000015df117c20 */ /* 0x004fe40008400000 */
[----:B------:R-:W2:Y:S03]  /*7dea0*/  LDL.LU R223, [R1+0x11b4] ;  /* 0x0011b40001df7983 */ /* 0x000ea60000300800 */
[----:B------:R-:W-:-:S07]  /*7deb0*/  F2FP.SATFINITE.E4M3.F32.PACK_AB_MERGE_C R17, RZ, R17, RZ ;  /* 0x00000011ff11723e */ /* 0x000fce00048070ff */
[----:B------:R0:W-:Y:S04]  /*7dec0*/  @!P1 STG.E.U8 desc[UR22][R156.64+0x188], R17 ;  /* 0x000188119c009986 */ /* 0x0001e8000c101116 */
[----:B0-----:R-:W2:Y:S01]  /*7ded0*/  LDL.LU.64 R156, [R1+0x1b0] ;  /* 0x0001b000019c7983 */ /* 0x001ea20000300a00 */
[----:B------:R-:W-:Y:S02]  /*7dee0*/  LOP3.LUT P0, RZ, R9, 0x4000000, RZ, 0xc0, !PT ;  /* 0x0400000009ff7812 */ /* 0x000fe4000780c0ff */
[----:B------:R-:W-:-:S11]  /*7def0*/  LOP3.LUT P2, RZ, R11, 0x10000000, RZ, 0xc0, !PT ;  /* 0x100000000bff7812 */ /* 0x000fd6000784c0ff */
[----:B------:R-:W0:Y:S01]  /*7df00*/  @!P0 LDC.64 R18, c[0x0][0x5c0] ;  /* 0x00017000ff128b82 */ /* 0x000e220000000a00 */
[----:B------:R-:W-:Y:S01]  /*7df10*/  LOP3.LUT P4, RZ, R9, 0x2000000, RZ, 0xc0, !PT ;  /* 0x0200000009ff7812 */ /* 0x000fe2000788c0ff */
[----:B---3--:R-:W-:Y:S02]  /*7df20*/  FMUL R17, R151, UR21 ;  /* 0x0000001597117c20 */ /* 0x008fe40008400000 */
[----:B------:R-:W3:Y:S03]  /*7df30*/  LDL.LU R151, [R1+0x11b8] ;  /* 0x0011b80001977983 */ /* 0x000ee60000300800 */
[----:B------:R-:W-:Y:S01]  /*7df40*/  F2FP.SATFINITE.E4M3.F32.PACK_AB_MERGE_C R17, RZ, R17, RZ ;  /* 0x00000011ff11723e */ /* 0x000fe200048070ff */
[----:B------:R-:W3:Y:S04]  /*7df50*/  LDL.LU R199, [R1+0x35c] ;  /* 0x00035c0001c77983 */ /* 0x000ee80000300800 */
[----:B------:R-:W3:Y:S04]  /*7df60*/  LDL.LU R197, [R1+0x364] ;  /* 0x0003640001c57983 */ /* 0x000ee80000300800 */
[----:B------:R-:W3:Y:S04]  /*7df70*/  LDL.LU R198, [R1+0x11bc] ;  /* 0x0011bc0001c67983 */ /* 0x000ee80000300800 */
        /* <DEDUP_REMOVED lines=16> */
[----:B------:R-:W4:Y:S03]  /*7e080*/  LDL.LU R222, [R1+0x11c4] ;  /* 0x0011c40001de7983 */ /* 0x000f260000300800 */
[----:B------:R-:W-:Y:S01]  /*7e090*/  F2FP.SATFINITE.E4M3.F32.PACK_AB_MERGE_C R17, RZ, R17, RZ ;  /* 0x00000011ff11723e */ /* 0x000fe200048070ff */
[----:B------:R-:W4:Y:S04]  /*7e0a0*/  LDL.LU.64 R158, [R1+0x140] ;  /* 0x00014000019e7983 */ /* 0x000f280000300a00 */
[----:B------:R2:W-:Y:S02]  /*7e0b0*/  @!P4 STG.E.U8 desc[UR22][R18.64+0x189], R17 ;  /* 0x000189111200c986 */ /* 0x0005e4000c101116 */
[----:B--2---:R-:W-:-:S02]  /*7e0c0*/  FMUL R17, R223, UR21 ;  /* 0x00000015df117c20 */ /* 0x004fc40008400000 */
[----:B------:R-:W2:Y:S03]  /*7e0d0*/  LDL.LU R223, [R1+0x11c8] ;  /* 0x0011c80001df7983 */ /* 0x000ea60000300800 */
[----:B------:R-:W-:-:S05]  /*7e0e0*/  F2FP.SATFINITE.E4M3.F32.PACK_AB_MERGE_C R17, RZ, R17, RZ ;  /* 0x00000011ff11723e */ /* 0x000fca00048070ff */
[----:B------:R0:W-:Y:S04]  /*7e0f0*/  @!P6 STG.E.U8 desc[UR22][R156.64+0x190], R17 ;  /* 0x000190119c00e986 */ /* 0x0001e8000c101116 */
[----:B0-----:R-:W2:Y:S04]  /*7e100*/  LDL.LU.64 R156, [R1+0x158] ;  /* 0x00015800019c7983 */ /* 0x001ea80000300a00 */
[----:B------:R-:W2:Y:S04]  /*7e110*/  LDL.LU R26, [R1+0x360] ;  /* 0x00036000011a7983 */ /* 0x000ea80000300800 */
[----:B------:R-:W2:Y:S01]  /*7e120*/  LDL.LU R150, [R1+0x368] ;  /* 0x0003680001967983 */ /* 0x000ea20000300800 */
[----:B------:R-:W-:-:S02]  /*7e130*/  LOP3.LUT P5, RZ, R9, 0x1000000, RZ, 0xc0, !PT ;  /* 0x0100000009ff7812 */ /* 0x000fc400078ac0ff */
[----:B------:R-:W-:-:S11]  /*7e140*/  LOP3.LUT P3, RZ, R11, 0x2000000, RZ, 0xc0, !PT ;  /* 0x020000000bff7812 */ /* 0x000fd6000786c0ff */
[----:B------:R-:W0:Y:S01]  /*7e150*/  @!P5 LDC.64 R18, c[0x0][0x5c0] ;  /* 0x00017000ff12db82 */ /* 0x000e220000000a00 */
[----:B---3--:R-:W-:Y:S02]  /*7e160*/  FMUL R17, R151, UR21 ;  /* 0x0000001597117c20 */ /* 0x008fe40008400000 */
[----:B------:R-:W3:Y:S03]  /*7e170*/  LDL.LU R151, [R1+0x11cc] ;  /* 0x0011cc0001977983 */ /* 0x000ee60000300800 */
        /* <DEDUP_REMOVED lines=15> */
[----:B----4-:R-:W-:Y:S02]  /*7e270*/  FMUL R17, R222, UR21 ;  /* 0x00000015de117c20 */ /* 0x010fe40008400000 */
[----:B------:R-:W4:Y:S03]  /*7e280*/  LDL.LU R222, [R1+0x11d0] ;  /* 0x0011d00001de7983 */ /* 0x000f260000300800 */
[----:B------:R-:W-:-:S05]  /*7e290*/  F2FP.SATFINITE.E4M3.F32.PACK_AB_MERGE_C R17, RZ, R17, RZ ;  /* 0x00000011ff11723e */ /* 0x000fca00048070ff */
[----:B------:R2:W-:Y:S01]  /*7e2a0*/  @!P1 STG.E.U8 desc[UR22][R158.64+0x198], R17 ;  /* 0x000198119e009986 */ /* 0x0005e2000c101116 */
[----:B------:R-:W-:-:S13]  /*7e2b0*/  LOP3.LUT P4, RZ, R9, 0x400000, RZ, 0xc0, !PT ;  /* 0x0040000009ff7812 */ /* 0x000fda000788c0ff */
[----:B------:R-:W0:Y:S01]  /*7e2c0*/  @!P4 LDC.64 R18, c[0x0][0x5c0] ;  /* 0x00017000ff12cb82 */ /* 0x000e220000000a00 */
[----:B--2---:R-:W-:Y:S02]  /*7e2d0*/  FMUL R17, R223, UR21 ;  /* 0x00000015df117c20 */ /* 0x004fe40008400000 */
[----:B------:R-:W2:Y:S04]  /*7e2e0*/  LDL.LU R223, [R1+0x11d4] ;  /* 0x0011d40001df7983 */ /* 0x000ea80000300800 */
[----:B------:R-:W2:Y:S01]  /*7e2f0*/  LDL.LU.64 R130, [R1+0x1e8] ;  /* 0x0001e80001827983 */ /* 0x000ea20000300a00 */
[----:B0-----:R-:W-:-:S05]  /*7e300*/  @!P4 IADD3 R18, P6, R26, R18, RZ ;  /* 0x000000121a12c210 */ /* 0x001fca0007fde0ff */
[----:B------:R-:W-:Y:S02]  /*7e310*/  @!P4 IMAD.X R19, R150, 0x1, R19, P6 ;  /* 0x000000019613c824 */ /* 0x000fe400030e0613 */
[----:B------:R-:W2:Y:S01]  /*7e320*/  LDL.LU R150, [R1+0x11d8] ;  /* 0x0011d80001967983 */ /* 0x000ea20000300800 */
[C---:B------:R-:W-:Y:S02]  /*7e330*/  LOP3.LUT P5, RZ, R11.reuse, 0x200000, RZ, 0xc0, !PT ;  /* 0x002000000bff7812 */ /* 0x040fe400078ac0ff */
[----:B------:R-:W-:Y:S01]  /*7e340*/  LOP3.LUT P0, RZ, R11, 0x400000, RZ, 0xc0, !PT ;  /* 0x004000000bff7812 */ /* 0x000fe2000780c0ff */
[----:B------:R-:W2:Y:S01]  /*7e350*/  LDL.LU R199, [R1+0x36c] ;  /* 0x00036c0001c77983 */ /* 0x000ea20000300800 */
[----:B------:R-:W-:Y:S02]  /*7e360*/  LOP3.LUT R15, R15, 0xffff7fff, RZ, 0xc0, !PT ;  /* 0xffff7fff0f0f7812 */ /* 0x000fe400078ec0ff */
[----:B------:R-:W-:Y:S01]  /*7e370*/  F2FP.SATFINITE.E4M3.F32.PACK_AB_MERGE_C R17, RZ, R17, RZ ;  /* 0x00000011ff11723e */ /* 0x000fe200048070ff */
[----:B------:R-:W2:Y:S04]  /*7e380*/  LDL.LU R197, [R1+0x374] ;  /* 0x0003740001c57983 */ /* 0x000ea80000300800 */
[----:B------:R-:W2:Y:S02]  /*7e390*/  LDL.LU R198, [R1+0x11dc] ;  /* 0x0011dc0001c67983 */ /* 0x000ea40000300800 */
[----:B------:R-:W-:-:S02]  /*7e3a0*/  @P5 LOP3.LUT R15, R15, 0x8000, RZ, 0xfc, !PT ;  /* 0x000080000f0f5812 */ /* 0x000fc400078efcff */
[----:B------:R-:W-:Y:S01]  /*7e3b0*/  LOP3.LUT P5, RZ, R9, 0x200000, RZ, 0xc0, !PT ;  /* 0x0020000009ff7812 */ /* 0x000fe200078ac0ff */
[----:B------:R3:W-:Y:S02]  /*7e3c0*/  @!P0 STG.E.U8 desc[UR22][R156.64+0x199], R17 ;  /* 0x000199119c008986 */ /* 0x0007e4000c101116 */
[----:B---3--:R-:W-:-:S05]  /*7e3d0*/  FMUL R17, R151, UR21 ;  /* 0x0000001597117c20 */ /* 0x008fca0008400000 */
        /* <DEDUP_REMOVED lines=10> */
[----:B------:R-:W-:-:S02]  /*7e480*/  LOP3.LUT P6, RZ, R9, 0x200000, RZ, 0xc0, !PT ;  /* 0x0020000009ff7812 */ /* 0x000fc400078cc0ff */
[----:B------:R-:W-:Y:S02]  /*7e490*/  LOP3.LUT P1, RZ, R11, 0x40000, RZ, 0xc0, !PT ;  /* 0x000400000bff7812 */ /* 0x000fe4000782c0ff */
[----:B------:R-:W-:-:S11]  /*7e4a0*/  LOP3.LUT R15, R15, 0xffffbfff, RZ, 0xc0, !PT ;  /* 0xffffbfff0f0f7812 */ /* 0x000fd600078ec0ff */
[----:B------:R-:W-:-:S04]  /*7e4b0*/  @P1 LOP3.LUT R15, R15, 0x4000, RZ, 0xfc, !PT ;  /* 0x000040000f0f1812 */ /* 0x000fc800078efcff */
[----:B------:R-:W-:Y:S01]  /*7e4c0*/  LOP3.LUT P5, RZ, R15, 0x8000, RZ, 0xc0, !PT ;  /* 0x000080000fff7812 */ /* 0x000fe200078ac0ff */
[----:B----4-:R-:W-:Y:S02]  /*7e4d0*/  FMUL R17, R222, UR21 ;  /* 0x00000015de117c20 */ /* 0x010fe40008400000 */
[----:B------:R-:W4:Y:S04]  /*7e4e0*/  LDL.LU R222, [R1+0x11e4] ;  /* 0x0011e40001de7983 */ /* 0x000f280000300800 */
[----:B------:R-:W4:Y:S01]  /*7e4f0*/  LDL.LU.64 R156, [R1+0x178] ;  /* 0x00017800019c7983 */ /* 0x000f220000300a00 */
[----:B------:R-:W-:-:S05]  /*7e500*/  F2FP.SATFINITE.E4M3.F32.PACK_AB_MERGE_C R17, RZ, R17, RZ ;  /* 0x00000011ff11723e */ /* 0x000fca00048070ff */
[----:B------:R2:W-:Y:S02]  /*7e510*/  @!P6 STG.E.U8 desc[UR22][R18.64+0x199], R17 ;  /* 0x000199111200e986 */ /* 0x0005e4000c101116 */
[----:B--2---:R-:W-:Y:S02]  /*7e520*/  FMUL R17, R223, UR21 ;  /* 0x00000015df117c20 */ /* 0x004fe40008400000 */
[----:B------:R-:W2:Y:S03]  /*7e530*/  LDL.LU R223, [R1+0x11e8] ;  /* 0x0011e80001df7983 */ /* 0x000ea60000300800 */
[----:B------:R-:W-:-:S05]  /*7e540*/  F2FP.SATFINITE.E4M3.F32.PACK_AB_MERGE_C R17, RZ, R17, RZ ;  /* 0x00000011ff11723e */ /* 0x000fca00048070ff */
[----:B------:R0:W-:Y:S04]  /*7e550*/  @!P5 STG.E.U8 desc[UR22][R130.64+0x1a0], R17 ;  /* 0x0001a0118200d986 */ /* 0x0001e8000c101116 */
[----:B0-----:R-:W2:Y:S04]  /*7e560*/  LDL.LU.64 R130, [R1+0x180] ;  /* 0x0001800001827983 */ /* 0x001ea80000300a00 */
[----:B------:R-:W2:Y:S04]  /*7e570*/  LDL.LU R159, [R1+0x370] ;  /* 0x00037000019f7983 */ /* 0x000ea80000300800 */
[----:B------:R-:W2:Y:S01]  /*7e580*/  LDL.LU R26, [R1+0x378] ;  /* 0x00037800011a7983 */ /* 0x000ea20000300800 */
[----:B------:R-:W-:-:S03]  /*7e590*/  FMUL R17, R150, UR21 ;  /* 0x0000001596117c20 */ /* 0x000fc60008400000 */
        /* <DEDUP_REMOVED lines=13> */
[----:B------:R-:W-:-:S05]  /*7e670*/  FMUL R17, R158, UR21 ;  /* 0x000000159e117c20 */ /* 0x000fca0008400000 */
[----:B------:R-:W-:Y:S02]  /*7e680*/  F2FP.SATFINITE.E4M3.F32.PACK_AB_MERGE_C R17, RZ, R17, RZ ;  /* 0x00000011ff11723e */ /* 0x000fe400048070ff */
[----:B0-----:R-:W-:Y:S02]  /*7e690*/  @!P1 IADD3 R18, P6, R151, R18, RZ ;  /* 0x0000001297129210 */ /* 0x001fe40007fde0ff */
[----:B------:R-:W3:Y:S03]  /*7e6a0*/  LDL.LU R151, [R1+0x11f0] ;  /* 0x0011f00001977983 */ /* 0x000ee60000300800 */
[----:B------:R-:W-:Y:S01]  /*7e6b0*/  @!P1 IMAD.X R19, R196, 0x1, R19, P6 ;  /* 0x00000001c4139824 */ /* 0x000fe200030e0613 */
[----:B------:R-:W-:Y:S02]  /*7e6c0*/  LOP3.LUT P6, RZ, R9, 0x80000, RZ, 0xc0, !PT ;  /* 0x0008000009ff7812 */ /* 0x000fe400078cc0ff */
[----:B------:R-:W-:-:S11]  /*7e6d0*/  LOP3.LUT P1, RZ, R15, 0x4000, RZ, 0xc0, !PT ;  /* 0x000040000fff7812 */ /* 0x000fd6000782c0ff */
[----:B------:R0:W-:Y:S01]  /*7e6e0*/  @!P6 STG.E.U8 desc[UR22][R18.64+0x1a1], R17 ;  /* 0x0001a1111200e986 */ /* 0x0001e2000c101116 */
[----:B------:R-:W-:Y:S02]  /*7e6f0*/  LOP3.LUT P0, RZ, R9, 0x40000, RZ, 0xc0, !PT ;  /* 0x0004000009ff7812 */ /* 0x000fe4000780c0ff */
[----:B------:R-:W-:-:S11]  /*7e700*/  LOP3.LUT P4, RZ, R11, 0x10000, RZ, 0xc0, !PT ;  /* 0x000100000bff7812 */ /* 0x000fd6000788c0ff */
[----:B0-----:R-:W0:Y:S01]  /*7e710*/  @!P0 LDC.64 R18, c[0x0][0x5c0] ;  /* 0x00017000ff128b82 */ /* 0x001e220000000a00 */
[----:B----4-:R-:W-:Y:S02]  /*7e720*/  FMUL R17, R222, UR21 ;  /* 0x00000015de117c20 */ /* 0x010fe40008400000 */
[----:B------:R-:W4:Y:S03]  /*7e730*/  LDL.LU R222, [R1+0x11f4] ;  /* 0x0011f40001de7983 */ /* 0x000f260000300800 */
[----:B------:R-:W-:-:S05]  /*7e740*/  F2FP.SATFINITE.E4M3.F32.PACK_AB_MERGE_C R17, RZ, R17, RZ ;  /* 0x00000011ff11723e */ /* 0x000fca00048070ff */
[----:B------:R1:W-:Y:S04]  /*7e750*/  @!P1 STG.E.U8 desc[UR22][R156.64+0x1a8], R17 ;  /* 0x0001a8119c009986 */ /* 0x0003e8000c101116 */
[----:B-1----:R-:W4:Y:S01]  /*7e760*/  LDL.LU.64 R156, [R1+0x210] ;  /* 0x00021000019c7983 */ /* 0x002f220000300a00 */
[----:B--2---:R-:W-:-:S03]  /*7e770*/  FMUL R17, R223, UR21 ;  /* 0x00000015df117c20 */ /* 0x004fc60008400000 */
[----:B------:R-:W2:Y:S02]  /*7e780*/  LDL.LU R223, [R1+0x11f8] ;  /* 0x0011f80001df7983 */ /* 0x000ea40000300800 */
[----:B------:R-:W-:Y:S02]  /*7e790*/  F2FP.SATFINITE.E4M3.F32.PACK_AB_MERGE_C R17, RZ, R17, RZ ;  /* 0x00000011ff11723e */ /* 0x000fe400048070ff */
[----:B------:R-:W2:Y:S01]  /*7e7a0*/  LDL.LU R199, [R1+0x37c] ;  /* 0x00037c0001c77983 */ /* 0x000ea20000300800 */
[----:B------:R-:W-:-:S03]  /*7e7b0*/  LOP3.LUT P5, RZ, R9, 0x20000, RZ, 0xc0, !PT ;  /* 0x0002000009ff7812 */ /* 0x000fc600078ac0ff */
[----:B------:R-:W2:Y:S04]  /*7e7c0*/  LDL.LU R197, [R1+0x384] ;  /* 0x0003840001c57983 */ /* 0x000ea80000300800 */
[----:B------:R-:W2:Y:S04]  /*7e7d0*/  LDL.LU R198, [R1+0x11fc] ;  /* 0x0011fc0001c67983 */ /* 0x000ea80000300800 */
        /* <DEDUP_REMOVED lines=14> */
[----:B------:R-:W-:-:S03]  /*7e8c0*/  LOP3.LUT P6, RZ, R11, 0x8000, RZ, 0xc0, !PT ;  /* 0x000080000bff7812 */ /* 0x000fc600078cc0ff */
[----:B------:R-:W2:Y:S01]  /*7e8d0*/  LDL.LU R26, [R1+0x1204] ;  /* 0x00120400011a7983 */ /* 0x000ea20000300800 */
[----:B---3--:R-:W-:-:S05]  /*7e8e0*/  FMUL R17, R151, UR21 ;  /* 0x0000001597117c20 */ /* 0x008fca0008400000 */
[----:B------:R-:W-:-:S05]  /*7e8f0*/  F2FP.SATFINITE.E4M3.F32.PACK_AB_MERGE_C R17, RZ, R17, RZ ;  /* 0x00000011ff11723e */ /* 0x000fca00048070ff */
[----:B------:R4:W-:Y:S02]  /*7e900*/  @!P5 STG.E.U8 desc[UR22][R18.64+0x1a9], R17 ;  /* 0x0001a9111200d986 */ /* 0x0009e4000c101116 */
[----:B----4-:R-:W-:-:S05]  /*7e910*/  FMUL R17, R222, UR21 ;  /* 0x00000015de117c20 */ /* 0x010fca0008400000 */
[----:B------:R-:W-:-:S05]  /*7e920*/  F2FP.SATFINITE.E4M3.F32.PACK_AB_MERGE_C R17, RZ, R17, RZ ;  /* 0x00000011ff11723e */ /* 0x000fca00048070ff */
[----:B------:R0:W-:Y:S04]  /*7e930*/  @!P6 STG.E.U8 desc[UR22][R156.64+0x1b0], R17 ;  /* 0x0001b0119c00e986 */ /* 0x0001e8000c101116 */
[----:B0-----:R-:W3:Y:S04]  /*7e940*/  LDL.LU.64 R156, [R1+0x190] ;  /* 0x00019000019c7983 */ /* 0x001ee80000300a00 */
[----:B------:R-:W4:Y:S04]  /*7e950*/  LDL.LU R151, [R1+0x1208] ;  /* 0x0012080001977983 */ /* 0x000f280000300800 */
[----:B------:R-:W4:Y:S04]  /*7e960*/  LDL.LU.64 R130, [R1+0x1a8] ;  /* 0x0001a80001827983 */ /* 0x000f280000300a00 */
        /* <DEDUP_REMOVED lines=8> */
[----:B0-----:R-:W-:-:S05]  /*7e9f0*/  @!P2 IADD3 R18, P6, R199, R18, RZ ;  /* 0x00000012c712a210 */ /* 0x001fca0007fde0ff */
[----:B------:R-:W-:Y:S01]  /*7ea00*/  @!P2 IMAD.X R19, R197, 0x1, R19, P6 ;  /* 0x00000001c513a824 */ /* 0x000fe200030e0613 */
[----:B------:R0:W-:Y:S02]  /*7ea10*/  @!P3 STG.E.U8 desc[UR22][R180.64+0x1b1], R17 ;  /* 0x0001b111b400b986 */ /* 0x0001e4000c101116 */
[----:B0-----:R-:W-:-:S05]  /*7ea20*/  FMUL R17, R198, UR21 ;  /* 0x00000015c6117c20 */ /* 0x001fca0008400000 */
[----:B------:R-:W-:-:S05]  /*7ea30*/  F2FP.SATFINITE.E4M3.F32.PACK_AB_MERGE_C R17, RZ, R17, RZ ;  /* 0x00000011ff11723e */ /* 0x000fca00048070ff */
[----:B------:R0:W-:Y:S02]  /*7ea40*/  @!P2 STG.E.U8 desc[UR22][R18.64+0x1b0], R17 ;  /* 0x0001b0111200a986 */ /* 0x0001e4000c101116 */
[----:B0-----:R-:W-:Y:S02]  /*7ea50*/  FMUL R17, R150, UR21 ;  /* 0x0000001596117c20 */ /* 0x001fe40008400000 */
[----:B------:R-:W2:Y:S01]  /*7ea60*/  LDL.LU R150, [R1+0x1210] ;  /* 0x0012100001967983 */ /* 0x000ea20000300800 */
[----:B------:R-:W-:-:S13]  /*7ea70*/  LOP3.LUT P4, RZ, R9, 0x8000, RZ, 0xc0, !PT ;  /* 0x0000800009ff7812 */ /* 0x000fda000788c0ff */
[----:B------:R-:W0:Y:S01]  /*7ea80*/  @!P4 LDC.64 R18, c[0x0][0x5c0] ;  /* 0x00017000ff12cb82 */ /* 0x000e220000000a00 */
[----:B------:R-:W-:Y:S02]  /*7ea90*/  LOP3.LUT P5, RZ, R9, 0x4000, RZ, 0xc0, !PT ;  /* 0x0000400009ff7812 */ /* 0x000fe400078ac0ff */
[----:B------:R-:W-:Y:S02]  /*7eaa0*/  F2FP.SATFINITE.E4M3.F32.PACK_AB_MERGE_C R17, RZ, R17, RZ ;  /* 0x00000011ff11723e */ /* 0x000fe400048070ff */
[----:B------:R-:W-:Y:S02]  /*7eab0*/  LOP3.LUT P1, RZ, R11, 0x1000, RZ, 0xc0, !PT ;  /* 0x000010000bff7812 */ /* 0x000fe4000782c0ff */
[----:B0-----:R-:W-:-:S05]  /*7eac0*/  @!P4 IADD3 R18, P6, R196, R18, RZ ;  /* 0x00000012c412c210 */ /* 0x001fca0007fde0ff */
[----:B------:R-:W-:-:S05]  /*7ead0*/  @!P4 IMAD.X R19, R158, 0x1, R19, P6 ;  /* 0x000000019e13c824 */ /* 0x000fca00030e0613 */
[----:B------:R0:W-:Y:S01]  /*7eae0*/  @!P4 STG.E.U8 desc[UR22][R18.64+0x1b1], R17 ;  /* 0x0001b1111200c986 */ /* 0x0001e2000c101116 */
[C---:B------:R-:W-:Y:S01]  /*7eaf0*/  LOP3.LUT P2, RZ, R11.reuse, 0x200, RZ, 0xc0, !PT ;  /* 0x000002000bff7812 */ /* 0x040fe2000784c0ff */
[----:B0-----:R-:W-:Y:S01]  /*7eb00*/  FMUL R17, R26, UR21 ;  /* 0x000000151a117c20 */ /* 0x001fe20008400000 */
[----:B------:R-:W0:Y:S01]  /*7eb10*/  @!P5 LDC.64 R18, c[0x0][0x5c0] ;  /* 0x00017000ff12db82 */ /* 0x000e220000000a00 */
[----:B------:R-:W2:Y:S03]  /*7eb20*/  LDL.LU R26, [R1+0x1214] ;  /* 0x00121400011a7983 */ /* 0x000ea60000300800 */
[----:B------:R-:W-:Y:S02]  /*7eb30*/  F2FP.SATFINITE.E4M3.F32.PACK_AB_MERGE_C R17, RZ, R17, RZ ;  /* 0x00000011ff11723e */ /* 0x000fe400048070ff */
[----:B------:R-:W-:Y:S02]  /*7eb40*/  LOP3.LUT P0, RZ, R11, 0x400, RZ, 0xc0, !PT ;  /* 0x000004000bff7812 */ /* 0x000fe4000780c0ff */
[----:B------:R-:W-:-:S04]  /*7eb50*/  LOP3.LUT R15, R15, 0xffffdfff, RZ, 0xc0, !PT ;  /* 0xffffdfff0f0f7812 */ /* 0x000fc800078ec0ff */
[----:B------:R-:W-:Y:S02]  /*7eb60*/  @P2 LOP3.LUT R15, R15, 0x2000, RZ, 0xfc, !PT ;  /* 0x000020000f0f2812 */ /* 0x000fe400078efcff */
[----:B------:R-:W-:Y:S01]  /*7eb70*/  LOP3.LUT P2, RZ, R9, 0x2000, RZ, 0xc0, !PT ;  /* 0x0000200009ff7812 */ /* 0x000fe2000784c0ff */
[----:B---3--:R4:W-:Y:S02]  /*7eb80*/  @!P1 STG.E.U8 desc[UR22][R156.64+0x1b8], R17 ;  /* 0x0001b8119c009986 */ /* 0x0089e4000c101116 */
[----:B----4-:R-:W-:Y:S02]  /*7eb90*/  FMUL R17, R151, UR21 ;  /* 0x0000001597117c20 */ /* 0x010fe40008400000 */
[----:B------:R-:W3:Y:S04]  /*7eba0*/  LDL.LU.64 R156, [R1+0x238] ;  /* 0x00023800019c7983 */ /* 0x000ee80000300a00 */
[----:B------:R-:W4:Y:S01]  /*7ebb0*/  LDL.LU R151, [R1+0x1218] ;  /* 0x0012180001977983 */ /* 0x000f220000300800 */
[----:B------:R-:W-:-:S02]  /*7ebc0*/  F2FP.SATFINITE.E4M3.F32.PACK_AB_MERGE_C R17, RZ, R17, RZ ;  /* 0x00000011ff11723e */ /* 0x000fc400048070ff */
[----:B0-----:R-:W-:Y:S02]  /*7ebd0*/  @!P5 IADD3 R18, P6, R159, R18, RZ ;  /* 0x000000129f12d210 */ /* 0x001fe40007fde0ff */
[----:B------:R-:W4:Y:S04]  /*7ebe0*/  LDL.LU R159, [R1+0x38c] ;  /* 0x00038c00019f7983 */ /* 0x000f280000300800 */
[----:B------:R2:W-:Y:S01]  /*7ebf0*/  @!P0 STG.E.U8 desc[UR22][R130.64+0x1b9], R17 ;  /* 0x0001b91182008986 */ /* 0x0005e2000c101116 */
[----:B------:R-:W-:-:S03]  /*7ec00*/  @!P5 IMAD.X R19, R222, 0x1, R19, P6 ;  /* 0x00000001de13d824 */ /* 0x000fc600030e0613 */
        /* <DEDUP_REMOVED lines=9> */
[----:B------:R-:W2:Y:S01]  /*7eca0*/  LDL.LU R223, [R1+0x1220] ;  /* 0x0012200001df7983 */ /* 0x000ea20000300800 */
[----:B------:R-:W-:-:S03]  /*7ecb0*/  FMUL R17, R150, UR21 ;  /* 0x0000001596117c20 */ /* 0x000fc60008400000 */
[----:B------:R-:W2:Y:S01]  /*7ecc0*/  LDL.LU R150, [R1+0x1224] ;  /* 0x0012240001967983 */ /* 0x000ea20000300800 */
[----:B------:R-:W-:Y:S02]  /*7ecd0*/  LOP3.LUT P1, RZ, R11, 0x80, RZ, 0xc0, !PT ;  /* 0x000000800bff7812 */ /* 0x000fe4000782c0ff */
[----:B------:R-:W-:Y:S01]  /*7ece0*/  LOP3.LUT P6, RZ, R9, 0x2000, RZ, 0xc0, !PT ;  /* 0x0000200009ff7812 */ /* 0x000fe200078cc0ff */
[----:B------:R-:W2:Y:S01]  /*7ecf0*/  LDL.LU.64 R130, [R1+0x1b8] ;  /* 0x0001b80001827983 */ /* 0x000ea20000300a00 */
        /* <DEDUP_REMOVED lines=8> */
[----:B------:R-:W-:Y:S02]  /*7ed80*/  FMUL R17, R26, UR21 ;  /* 0x000000151a117c20 */ /* 0x000fe40008400000 */
[----:B------:R-:W2:Y:S03]  /*7ed90*/  LDL.LU R26, [R1+0x1228] ;  /* 0x00122800011a7983 */ /* 0x000ea60000300800 */
[----:B------:R-:W-:Y:S02]  /*7eda0*/  F2FP.SATFINITE.E4M3.F32.PACK_AB_MERGE_C R17, RZ, R17, RZ ;  /* 0x00000011ff11723e */ /* 0x000fe400048070ff */
[----:B------:R-:W-:-:S03]  /*7edb0*/  LOP3.LUT P1, RZ, R9, 0x800, RZ, 0xc0, !PT ;  /* 0x0000080009ff7812 */ /* 0x000fc6000782c0ff */
[----:B---3--:R1:W-:Y:S04]  /*7edc0*/  @!P2 STG.E.U8 desc[UR22][R156.64+0x1c0], R17 ;  /* 0x0001c0119c00a986 */ /* 0x0083e8000c101116 */
[----:B-1----:R-:W3:Y:S01]  /*7edd0*/  LDL.LU.64 R156, [R1+0x1e0] ;  /* 0x0001e000019c7983 */ /* 0x002ee20000300a00 */
[----:B----4-:R-:W-:-:S03]  /*7ede0*/  FMUL R17, R151, UR21 ;  /* 0x0000001597117c20 */ /* 0x010fc60008400000 */
[----:B------:R-:W4:Y:S02]  /*7edf0*/  LDL.LU R151, [R1+0x122c] ;  /* 0x00122c0001977983 */ /* 0x000f240000300800 */
[----:B------:R-:W-:Y:S02]  /*7ee00*/  F2FP.SATFINITE.E4M3.F32.PACK_AB_MERGE_C R17, RZ, R17, RZ ;  /* 0x00000011ff11723e */ /* 0x000fe400048070ff */
[----:B0-----:R-:W-:-:S05]  /*7ee10*/  @!P4 IADD3 R18, P6, R159, R18, RZ ;  /* 0x000000129f12c210 */ /* 0x001fca0007fde0ff */
[----:B------:R-:W-:Y:S02]  /*7ee20*/  @!P4 IMAD.X R19, R30, 0x1, R19, P6 ;  /* 0x000000011e13c824 */ /* 0x000fe400030e0613 */
[----:B------:R-:W4:Y:S04]  /*7ee30*/  LDL.LU R30, [R1+0x1680] ;  /* 0x00168000011e7983 */ /* 0x000f280000300800 */
[----:B--2---:R0:W-:Y:S02]  /*7ee40*/  @!P3 STG.E.U8 desc[UR22][R182.64+0x1c1], R17 ;  /* 0x0001c111b600b986 */ /* 0x0041e4000c101116 */
[----:B0-----:R-:W-:-:S05]  /*7ee50*/  FMUL R17, R222, UR21 ;  /* 0x00000015de117c20 */ /* 0x001fca0008400000 */
[----:B------:R-:W-:-:S05]  /*7ee60*/  F2FP.SATFINITE.E4M3.F32.PACK_AB_MERGE_C R17, RZ, R17, RZ ;  /* 0x00000011ff11723e */ /* 0x000fca00048070ff */
[----:B------:R0:W-:Y:S02]  /*7ee70*/  @!P4 STG.E.U8 desc[UR22][R18.64+0x1c0], R17 ;  /* 0x0001c0111200c986 */ /* 0x0001e4000c101116 */
[----:B0-----:R-:W0:Y:S01]  /*7ee80*/  @!P1 LDC.64 R18, c[0x0][0x5c0] ;  /* 0x00017000ff129b82 */ /* 0x001e220000000a00 */
[----:B------:R-:W-:-:S05]  /*7ee90*/  FMUL R17, R223, UR21 ;  /* 0x00000015df117c20 */ /* 0x000fca0008400000 */
[----:B------:R-:W-:Y:S02]  /*7eea0*/  F2FP.SATFINITE.E4M3.F32.PACK_AB_MERGE_C R17, RZ, R17, RZ ;  /* 0x00000011ff11723e */ /* 0x000fe400048070ff */
[----:B0-----:R-:W-:Y:S02]  /*7eeb0*/  @!P1 IADD3 R18, P6, R31, R18, RZ ;  /* 0x000000121f129210 */ /* 0x001fe40007fde0ff */
[----:B------:R-:W2:Y:S04]  /*7eec0*/  LDL.LU R31, [R1+0x167c] ;  /* 0x00167c00011f7983 */ /* 0x000ea80000300800 */
[----:B------:R-:W2:Y:S01]  /*7eed0*/  LDL.LU R222, [R1+0x1230] ;  /* 0x0012300001de7983 */ /* 0x000ea20000300800 */
[----:B------:R-:W-:Y:S01]  /*7eee0*/  @!P1 IMAD.X R19, R32, 0x1, R19, P6 ;  /* 0x0000000120139824 */ /* 0x000fe200030e0613 */
[----:B------:R-:W-:-:S02]  /*7eef0*/  LOP3.LUT P6, RZ, R9, 0x800, RZ, 0xc0, !PT ;  /* 0x0000080009ff7812 */ /* 0x000fc400078cc0ff */
[----:B------:R-:W2:Y:S04]  /*7ef00*/  LDL.LU R32, [R1+0x1678] ;  /* 0x0016780001207983 */ /* 0x000ea80000300800 */
[----:B------:R-:W2:Y:S04]  /*7ef10*/  LDL.LU R223, [R1+0x1234] ;  /* 0x0012340001df7983 */ /* 0x000ea80000300800 */
[----:B------:R-:W2:Y:S04]  /*7ef20*/  LDL.LU.64 R158, [R1+0x260] ;  /* 0x00026000019e7983 */ /* 0x000ea80000300a00 */
[----:B------:R0:W-:Y:S02]  /*7ef30*/  @!P6 STG.E.U8 desc[UR22][R18.64+0x1c1], R17 ;  /* 0x0001c1111200e986 */ /* 0x0001e4000c101116 */
[----:B0-----:R-:W-:-:S02]  /*7ef40*/  FMUL R17, R150, UR21 ;  /* 0x0000001596117c20 */ /* 0x001fc40008400000 */
[----:B------:R-:W2:Y:S01]  /*7ef50*/  LDL.LU R150, [R1+0x1238] ;  /* 0x0012380001967983 */ /* 0x000ea20000300800 */
[----:B------:R-:W-:Y:S02]  /*7ef60*/  LOP3.LUT P5, RZ, R9, 0x400, RZ, 0xc0, !PT ;  /* 0x0000040009ff7812 */ /* 0x000fe400078ac0ff */
[----:B------:R-:W-:Y:S02]  /*7ef70*/  LOP3.LUT P1, RZ, R15, 0x1000, RZ, 0xc0, !PT ;  /* 0x000010000fff7812 */ /* 0x000fe4000782c0ff */
[----:B------:R-:W-:-:S09]  /*7ef80*/  F2FP.SATFINITE.E4M3.F32.PACK_AB_MERGE_C R17, RZ, R17, RZ ;  /* 0x00000011ff11723e */ /* 0x000fd200048070ff */
[----:B------:R-:W0:Y:S01]  /*7ef90*/  @!P5 LDC.64 R18, c[0x0][0x5c0] ;  /* 0x00017000ff12db82 */ /* 0x000e220000000a00 */
[----:B------:R-:W-:Y:S01]  /*7efa0*/  LOP3.LUT P0, RZ, R11, 0x40, RZ, 0xc0, !PT ;  /* 0x000000400bff7812 */ /* 0x000fe2000780c0ff */
[----:B------:R1:W-:Y:S01]  /*7efb0*/  @!P1 STG.E.U8 desc[UR22][R130.64+0x1c8], R17 ;  /* 0x0001c81182009986 */ /* 0x0003e2000c101116 */
[----:B------:R-:W-:Y:S01]  /*7efc0*/  LOP3.LUT P2, RZ, R9, 0x200, RZ, 0xc0, !PT ;  /* 0x0000020009ff7812 */ /* 0x000fe2000784c0ff */
[----:B-1----:R-:W-:Y:S02]  /*7efd0*/  FMUL R17, R26, UR21 ;  /* 0x000000151a117c20 */ /* 0x002fe40008400000 */
[----:B------:R-:W2:Y:S03]  /*7efe0*/  LDL.LU R26, [R1+0x123c] ;  /* 0x00123c00011a7983 */ /* 0x000ea60000300800 */
[----:B------:R-:W-:Y:S02]  /*7eff0*/  F2FP.SATFINITE.E4M3.F32.PACK_AB_MERGE_C R17, RZ, R17, RZ ;  /* 0x00000011ff11723e */ /* 0x000fe400048070ff */
[----:B0-----:R-:W-:-:S02]  /*7f000*/  @!P5 IADD3 R18, P6, R33, R18, RZ ;  /* 0x000000122112d210 */ /* 0x001fc40007fde0ff */
[----:B------:R-:W2:Y:S03]  /*7f010*/  LDL.LU R33, [R1+0x1674] ;  /* 0x0016740001217983 */ /* 0x000ea60000300800 */
[----:B------:R-:W-:Y:S02]  /*7f020*/  @!P5 IMAD.X R19, R34, 0x1, R19, P6 ;  /* 0x000000012213d824 */ /* 0x000fe400030e0613 */
[----:B------:R-:W2:Y:S04]  /*7f030*/  LDL.LU R34, [R1+0x1670] ;  /* 0x0016700001227983 */ /* 0x000ea80000300800 */
[----:B---3--:R4:W-:Y:S02]  /*7f040*/  @!P0 STG.E.U8 desc[UR22][R156.64+0x1c9], R17 ;  /* 0x0001c9119c008986 */ /* 0x0089e4000c101116 */
[----:B----4-:R-:W-:-:S05]  /*7f050*/  FMUL R17, R151, UR21 ;  /* 0x0000001597117c20 */ /* 0x010fca0008400000 */
[----:B------:R-:W-:-:S05]  /*7f060*/  F2FP.SATFINITE.E4M3.F32.PACK_AB_MERGE_C R17, RZ, R17, RZ ;  /* 0x00000011ff11723e */ /* 0x000fca00048070ff */
[----:B------:R0:W-:Y:S02]  /*7f070*/  @!P5 STG.E.U8 desc[UR22][R18.64+0x1c8], R17 ;  /* 0x0001c8111200d986 */ /* 0x0001e4000c101116 */
[----:B0-----:R-:W0:Y:S02]  /*7f080*/  @!P2 LDC.64 R18, c[0x0][0x5c0] ;  /* 0x00017000ff12ab82 */ /* 0x001e240000000a00 */
[----:B0-----:R-:W-:Y:S02]  /*7f090*/  @!P2 IADD3 R18, P6, R184, R18, RZ ;  /* 0x00000012b812a210 */ /* 0x001fe40007fde0ff */
[----:B------:R-:W3:Y:S03]  /*7f0a0*/  LDL.LU R184, [R1+0x166c] ;  /* 0x00166c0001b87983 */ /* 0x000ee60000300800 */
[----:B------:R-:W-:Y:S01]  /*7f0b0*/  @!P2 IMAD.X R19, R185, 0x1, R19, P6 ;  /* 0x00000001b913a824 */ /* 0x000fe200030e0613 */
[----:B------:R-:W4:Y:S04]  /*7f0c0*/  LDL.LU R151, [R1+0x1240] ;  /* 0x0012400001977983 */ /* 0x000f280000300800 */
[----:B------:R-:W3:Y:S01]  /*7f0d0*/  LDL.LU R185, [R1+0x1668] ;  /* 0x0016680001b97983 */ /* 0x000ee20000300800 */
[----:B------:R-:W-:Y:S01]  /*7f0e0*/  LOP3.LUT P6, RZ, R11, 0x20, RZ, 0xc0, !PT ;  /* 0x000000200bff7812 */ /* 0x000fe200078cc0ff */
[----:B--2---:R-:W-:-:S02]  /*7f0f0*/  FMUL R17, R222, UR21 ;  /* 0x00000015de117c20 */ /* 0x004fc40008400000 */
[----:B------:R-:W2:Y:S03]  /*7f100*/  LDL.LU R222, [R1+0x1244] ;  /* 0x0012440001de7983 */ /* 0x000ea60000300800 */
[----:B------:R-:W-:Y:S01]  /*7f110*/  F2FP.SATFINITE.E4M3.F32.PACK_AB_MERGE_C R17, RZ, R17, RZ ;  /* 0x00000011ff11723e */ /* 0x000fe200048070ff */
[----:B------:R-:W2:Y:S04]  /*7f120*/  LDL.LU.64 R156, [R1+0x1d8] ;  /* 0x0001d800019c7983 */ /* 0x000ea80000300a00 */
[----:B------:R0:W-:Y:S02]  /*7f130*/  @!P2 STG.E.U8 desc[UR22][R18.64+0x1c9], R17 ;  /* 0x0001c9111200a986 */ /* 0x0001e4000c101116 */
[----:B0-----:R-:W-:-:S02]  /*7f140*/  FMUL R17, R223, UR21 ;  /* 0x00000015df117c20 */ /* 0x001fc40008400000 */
[----:B------:R-:W2:Y:S03]  /*7f150*/  LDL.LU R223, [R1+0x1248] ;  /* 0x0012480001df7983 */ /* 0x000ea60000300800 */
[----:B------:R-:W-:-:S05]  /*7f160*/  F2FP.SATFINITE.E4M3.F32.PACK_AB_MERGE_C R17, RZ, R17, RZ ;  /* 0x00000011ff11723e */ /* 0x000fca00048070ff */
[----:B------:R0:W-:Y:S02]  /*7f170*/  @!P6 STG.E.U8 desc[UR22][R158.64+0x1d0], R17 ;  /* 0x0001d0119e00e986 */ /* 0x0001e4000c101116 */
[----:B0-----:R-:W-:Y:S02]  /*7f180*/  FMUL R17, R150, UR21 ;  /* 0x0000001596117c20 */ /* 0x001fe40008400000 */
[----:B------:R-:W2:Y:S04]  /*7f190*/  LDL.LU.64 R158, [R1+0x1f8] ;  /* 0x0001f800019e7983 */ /* 0x000ea80000300a00 */
[----:B------:R-:W2:Y:S01]  /*7f1a0*/  LDL.LU R150, [R1+0x124c] ;  /* 0x00124c0001967983 */ /* 0x000ea20000300800 */
[----:B------:R-:W-:Y:S02]  /*7f1b0*/  LOP3.LUT P4, RZ, R9, 0x100, RZ, 0xc0, !PT ;  /* 0x0000010009ff7812 */ /* 0x000fe4000788c0ff */
[----:B------:R-:W-:-:S11]  /*7f1c0*/  LOP3.LUT P3, RZ, R11, 0x10, RZ, 0xc0, !PT ;  /* 0x000000100bff7812 */ /* 0x000fd6000786c0ff */
[----:B------:R-:W0:Y:S01]  /*7f1d0*/  @!P4 LDC.64 R18, c[0x0][0x5c0] ;  /* 0x00017000ff12cb82 */ /* 0x000e220000000a00 */
[----:B------:R-:W-:Y:S02]  /*7f1e0*/  F2FP.SATFINITE.E4M3.F32.PACK_AB_MERGE_C R17, RZ, R17, RZ ;  /* 0x00000011ff11723e */ /* 0x000fe400048070ff */
[----:B------:R-:W-:Y:S02]  /*7f1f0*/  LOP3.LUT P1, RZ, R9, 0x80, RZ, 0xc0, !PT ;  /* 0x0000008009ff7812 */ /* 0x000fe4000782c0ff */
[----:B0-----:R-:W-:Y:S02]  /*7f200*/  @!P4 IADD3 R18, P6, R35, R18, RZ ;  /* 0x000000122312c210 */ /* 0x001fe40007fde0ff */
[----:B------:R-:W-:Y:S01]  /*7f210*/  LOP3.LUT P2, RZ, R15, 0x800, RZ, 0xc0, !PT ;  /* 0x000008000fff7812 */ /* 0x000fe2000784c0ff */
[----:B------:R-:W2:Y:S02]  /*7f220*/  LDL.LU R35, [R1+0x1664] ;  /* 0x0016640001237983 */ /* 0x000ea40000300800 */
[----:B------:R-:W-:-:S02]  /*7f230*/  @!P4 IMAD.X R19, R36, 0x1, R19, P6 ;  /* 0x000000012413c824 */ /* 0x000fc400030e0613 */
[----:B------:R-:W2:Y:S01]  /*7f240*/  LDL.LU R36, [R1+0x1660] ;  /* 0x0016600001247983 */ /* 0x000ea20000300800 */
[C---:B------:R-:W-:Y:S02]  /*7f250*/  LOP3.LUT P0, RZ, R11.reuse, 0x8, RZ, 0xc0, !PT ;  /* 0x000000080bff7812 */ /* 0x040fe4000780c0ff */
[----:B------:R-:W-:Y:S02]  /*7f260*/  LOP3.LUT P5, RZ, R11, 0x4, RZ, 0xc0, !PT ;  /* 0x000000040bff7812 */ /* 0x000fe400078ac0ff */
[----:B------:R-:W-:Y:S01]  /*7f270*/  LOP3.LUT R15, R15, 0xfffffbff, RZ, 0xc0, !PT ;  /* 0xfffffbff0f0f7812 */ /* 0x000fe200078ec0ff */
[----:B---3--:R0:W-:Y:S02]  /*7f280*/  @!P3 STG.E.U8 desc[UR22][R184.64+0x1d1], R17 ;  /* 0x0001d111b800b986 */ /* 0x0081e4000c101116 */
[----:B0-----:R-:W-:-:S05]  /*7f290*/  FMUL R17, R26, UR21 ;  /* 0x000000151a117c20 */ /* 0x001fca0008400000 */
[----:B------:R-:W-:-:S05]  /*7f2a0*/  F2FP.SATFINITE.E4M3.F32.PACK_AB_MERGE_C R17, RZ, R17, RZ ;  /* 0x00000011ff11723e */ /* 0x000fca00048070ff */
[----:B------:R0:W-:Y:S02]  /*7f2b0*/  @!P4 STG.E.U8 desc[UR22][R18.64+0x1d0], R17 ;  /* 0x0001d0111200c986 */ /* 0x0001e4000c101116 */
[----:B0-----:R-:W0:Y:S01]  /*7f2c0*/  @!P1 LDC.64 R18, c[0x0][0x5c0] ;  /* 0x00017000ff129b82 */ /* 0x001e220000000a00 */
[----:B----4-:R-:W-:-:S05]  /*7f2d0*/  FMUL R17, R151, UR21 ;  /* 0x0000001597117c20 */ /* 0x010fca0008400000 */
[----:B------:R-:W-:Y:S02]  /*7f2e0*/  F2FP.SATFINITE.E4M3.F32.PACK_AB_MERGE_C R17, RZ, R17, RZ ;  /* 0x00000011ff11723e */ /* 0x000fe400048070ff */
[----:B0-----:R-:W-:Y:S02]  /*7f2f0*/  @!P1 IADD3 R18, P6, R37, R18, RZ ;  /* 0x0000001225129210 */ /* 0x001fe40007fde0ff */
[----:B------:R-:W3:Y:S03]  /*7f300*/  LDL.LU R37, [R1+0x165c] ;  /* 0x00165c0001257983 */ /* 0x000ee60000300800 */
[----:B------:R-:W-:Y:S02]  /*7f310*/  @!P1 IMAD.X R19, R13, 0x1, R19, P6 ;  /* 0x000000010d139824 */ /* 0x000fe400030e0613 */
[----:B------:R-:W4:Y:S04]  /*7f320*/  LDL.LU R13, [R1+0x1658] ;  /* 0x00165800010d7983 */ /* 0x000f280000300800 */
[----:B------:R-:W3:Y:S04]  /*7f330*/  LDL.LU R151, [R1+0x1250] ;  /* 0x0012500001977983 */ /* 0x000ee80000300800 */
[----:B------:R0:W-:Y:S01]  /*7f340*/  @!P1 STG.E.U8 desc[UR22][R18.64+0x1d1], R17 ;  /* 0x0001d11112009986 */ /* 0x0001e2000c101116 */
[----:B------:R-:W-:Y:S01]  /*7f350*/  LOP3.LUT P4, RZ, R11, 0x2, RZ, 0xc0, !PT ;  /* 0x000000020bff7812 */ /* 0x000fe2000788c0ff */
[----:B0-----:R-:W0:Y:S01]  /*7f360*/  @!P2 LDC.64 R18, c[0x0][0x5c0] ;  /* 0x00017000ff12ab82 */ /* 0x001e220000000a00 */
[----:B--2---:R-:W-:-:S11]  /*7f370*/  FMUL R17, R222, UR21 ;  /* 0x00000015de117c20 */ /* 0x004fd60008400000 */
[----:B------:R-:W-:Y:S01]  /*7f380*/  @P4 LOP3.LUT R15, R15, 0x400, RZ, 0xfc, !PT ;  /* 0x000004000f0f4812 */ /* 0x000fe200078efcff */
[----:B------:R-:W2:Y:S01]  /*7f390*/  LDL.LU R222, [R1+0x1254] ;  /* 0x0012540001de7983 */ /* 0x000ea20000300800 */
[----:B------:R-:W-:-:S05]  /*7f3a0*/  F2FP.SATFINITE.E4M3.F32.PACK_AB_MERGE_C R17, RZ, R17, RZ ;  /* 0x00000011ff11723e */ /* 0x000fca00048070ff */
[----:B------:R1:W-:Y:S01]  /*7f3b0*/  @!P0 STG.E.U8 desc[UR22][R156.64+0x1d8], R17 ;  /* 0x0001d8119c008986 */ /* 0x0003e2000c101116 */
[----:B------:R-:W-:Y:S01]  /*7f3c0*/  LOP3.LUT P4, RZ, R9, 0x20, RZ, 0xc0, !PT ;  /* 0x0000002009ff7812 */ /* 0x000fe2000788c0ff */
[----:B-1----:R-:W-:Y:S01]  /*7f3d0*/  FMUL R17, R223, UR21 ;  /* 0x00000015df117c20 */ /* 0x002fe20008400000 */
[----:B0-----:R-:W-:Y:S01]  /*7f3e0*/  @!P2 IADD3 R18, P6, R38, R18, RZ ;  /* 0x000000122612a210 */ /* 0x001fe20007fde0ff */
[----:B------:R-:W2:Y:S03]  /*7f3f0*/  LDL.LU.64 R156, [R1+0x278] ;  /* 0x00027800019c7983 */ /* 0x000ea60000300a00 */
[----:B------:R-:W-:Y:S01]  /*7f400*/  F2FP.SATFINITE.E4M3.F32.PACK_AB_MERGE_C R17, RZ, R17, RZ ;  /* 0x00000011ff11723e */ /* 0x000fe200048070ff */
[----:B------:R-:W-:Y:S01]  /*7f410*/  @!P2 IMAD.X R19, R39, 0x1, R19, P6 ;  /* 0x000000012713a824 */ /* 0x000fe200030e0613 */
[----:B------:R-:W2:Y:S04]  /*7f420*/  LDL.LU R223, [R1+0x1258] ;  /* 0x0012580001df7983 */ /* 0x000ea80000300800 */
[----:B------:R0:W-:Y:S04]  /*7f430*/  @!P5 STG.E.U8 desc[UR22][R158.64+0x1d9], R17 ;  /* 0x0001d9119e00d986 */ /* 0x0001e8000c101116 */
[----:B------:R-:W2:Y:S04]  /*7f440*/  LDL.LU R38, [R1+0x1654] ;  /* 0x0016540001267983 */ /* 0x000ea80000300800 */
[----:B------:R-:W2:Y:S01]  /*7f450*/  LDL.LU R39, [R1+0x1650] ;  /* 0x0016500001277983 */ /* 0x000ea20000300800 */
[----:B0-----:R-:W-:-:S03]  /*7f460*/  FMUL R17, R150, UR21 ;  /* 0x0000001596117c20 */ /* 0x001fc60008400000 */
[----:B------:R-:W2:Y:S02]  /*7f470*/  LDL.LU R26, [R1+0x125c] ;  /* 0x00125c00011a7983 */ /* 0x000ea40000300800 */
[----:B------:R-:W-:-:S05]  /*7f480*/  F2FP.SATFINITE.E4M3.F32.PACK_AB_MERGE_C R17, RZ, R17, RZ ;  /* 0x00000011ff11723e */ /* 0x000fca00048070ff */
[----:B------:R0:W-:Y:S02]  /*7f490*/  @!P2 STG.E.U8 desc[UR22][R18.64+0x1d8], R17 ;  /* 0x0001d8111200a986 */ /* 0x0001e4000c101116 */
[----:B0-----:R-:W0:Y:S02]  /*7f4a0*/  @!P4 LDC.64 R18, c[0x0][0x5c0] ;  /* 0x00017000ff12cb82 */ /* 0x001e240000000a00 */
[----:B0-----:R-:W-:Y:S02]  /*7f4b0*/  @!P4 IADD3 R18, P6, R186, R18, RZ ;  /* 0x00000012ba12c210 */ /* 0x001fe40007fde0ff */
[----:B------:R-:W2:Y:S03]  /*7f4c0*/  LDL.LU R186, [R1+0x164c] ;  /* 0x00164c0001ba7983 */ /* 0x000ea60000300800 */
[----:B------:R-:W-:Y:S02]  /*7f4d0*/  @!P4 IMAD.X R19, R187, 0x1, R19, P6 ;  /* 0x00000001bb13c824 */ /* 0x000fe400030e0613 */
[----:B------:R-:W2:Y:S01]  /*7f4e0*/  LDL.LU R187, [R1+0x1648] ;  /* 0x0016480001bb7983 */ /* 0x000ea20000300800 */
[----:B------:R-:W-:-:S02]  /*7f4f0*/  LOP3.LUT P6, RZ, R9, 0x20, RZ, 0xc0, !PT ;  /* 0x0000002009ff7812 */ /* 0x000fc400078cc0ff */
[----:B------:R-:W-:Y:S01]  /*7f500*/  LOP3.LUT P1, RZ, R9, 0x10, RZ, 0xc0, !PT ;  /* 0x0000001009ff7812 */ /* 0x000fe2000782c0ff */
[----:B------:R-:W2:Y:S01]  /*7f510*/  LDL.LU R150, [R1+0x1260] ;  /* 0x0012600001967983 */ /* 0x000ea20000300800 */
[----:B------:R-:W-:Y:S02]  /*7f520*/  LOP3.LUT R15, R15, 0xfffffdff, RZ, 0xc0, !PT ;  /* 0xfffffdff0f0f7812 */ /* 0x000fe400078ec0ff */
[----:B------:R-:W-:Y:S01]  /*7f530*/  LOP3.LUT P3, RZ, R11, 0x1, RZ, 0xc0, !PT ;  /* 0x000000010bff7812 */ /* 0x000fe2000786c0ff */
[----:B---3--:R-:W-:Y:S01]  /*7f540*/  FMUL R17, R151, UR21 ;  /* 0x0000001597117c20 */ /* 0x008fe20008400000 */
[----:B----4-:R-:W-:Y:S01]  /*7f550*/  LOP3.LUT P0, RZ, R13, 0x80000000, RZ, 0xc0, !PT ;  /* 0x800000000dff7812 */ /* 0x010fe2000780c0ff */
[----:B------:R-:W3:Y:S03]  /*7f560*/  LDL.LU R151, [R1+0x1264] ;  /* 0x0012640001977983 */ /* 0x000ee60000300800 */
[----:B------:R-:W-:Y:S01]  /*7f570*/  F2FP.SATFINITE.E4M3.F32.PACK_AB_MERGE_C R17, RZ, R17, RZ ;  /* 0x00000011ff11723e */ /* 0x000fe200048070ff */
[----:B------:R-:W4:Y:S04]  /*7f580*/  LDL.LU.64 R158, [R1+0x208] ;  /* 0x00020800019e7983 */ /* 0x000f280000300a00 */
[----:B------:R0:W-:Y:S02]  /*7f590*/  @!P6 STG.E.U8 desc[UR22][R18.64+0x1d9], R17 ;  /* 0x0001d9111200e986 */ /* 0x0001e4000c101116 */
[----:B0-----:R-:W0:Y:S02]  /*7f5a0*/  @!P1 LDC.64 R18, c[0x0][0x5c0] ;  /* 0x00017000ff129b82 */ /* 0x001e240000000a00 */
[----:B------:R-:W-:Y:S01]  /*7f5b0*/  @P0 LOP3.LUT R15, R15, 0x200, RZ, 0xfc, !PT ;  /* 0x000002000f0f0812 */ /* 0x000fe200078efcff */
[----:B--2---:R-:W-:-:S02]  /*7f5c0*/  FMUL R17, R222, UR21 ;  /* 0x00000015de117c20 */ /* 0x004fc40008400000 */
[----:B------:R-:W2:Y:S01]  /*7f5d0*/  LDL.LU R222, [R1+0x1268] ;  /* 0x0012680001de7983 */ /* 0x000ea20000300800 */
[----:B------:R-:W-:Y:S02]  /*7f5e0*/  LOP3.LUT P4, RZ, R15, 0x400, RZ, 0xc0, !PT ;  /* 0x000004000fff7812 */ /* 0x000fe4000788c0ff */
[----:B------:R-:W-:-:S11]  /*7f5f0*/  F2FP.SATFINITE.E4M3.F32.PACK_AB_MERGE_C R17, RZ, R17, RZ ;  /* 0x00000011ff11723e */ /* 0x000fd600048070ff */
[----:B------:R1:W-:Y:S01]  /*7f600*/  @!P4 STG.E.U8 desc[UR22][R156.64+0x1e0], R17 ;  /* 0x0001e0119c00c986 */ /* 0x0003e2000c101116 */
[----:B0-----:R-:W-:-:S05]  /*7f610*/  @!P1 IADD3 R18, P6, R40, R18, RZ ;  /* 0x0000001228129210 */ /* 0x001fca0007fde0ff */
[----:B------:R-:W-:Y:S01]  /*7f620*/  @!P1 IMAD.X R19, R41, 0x1, R19, P6 ;  /* 0x0000000129139824 */ /* 0x000fe200030e0613 */
[----:B-1----:R-:W2:Y:S01]  /*7f630*/  LDL.LU.64 R156, [R1+0x218] ;  /* 0x00021800019c7983 */ /* 0x002ea20000300a00 */
[----:B------:R-:W-:-:S03]  /*7f640*/  FMUL R17, R223, UR21 ;  /* 0x00000015df117c20 */ /* 0x000fc60008400000 */
[----:B------:R-:W2:Y:S04]  /*7f650*/  LDL.LU R40, [R1+0x1644] ;  /* 0x0016440001287983 */ /* 0x000ea80000300800 */
[----:B------:R-:W2:Y:S04]  /*7f660*/  LDL.LU R41, [R1+0x1640] ;  /* 0x0016400001297983 */ /* 0x000ea80000300800 */
[----:B------:R-:W2:Y:S01]  /*7f670*/  LDL.LU R223, [R1+0x126c] ;  /* 0x00126c0001df7983 */ /* 0x000ea20000300800 */
[----:B------:R-:W-:Y:S02]  /*7f680*/  F2FP.SATFINITE.E4M3.F32.PACK_AB_MERGE_C R17, RZ, R17, RZ ;  /* 0x00000011ff11723e */ /* 0x000fe400048070ff */
[----:B------:R-:W-:-:S03]  /*7f690*/  LOP3.LUT P0, RZ, R9, 0x8, RZ, 0xc0, !PT ;  /* 0x0000000809ff7812 */ /* 0x000fc6000780c0ff */
[----:B------:R0:W-:Y:S02]  /*7f6a0*/  @!P3 STG.E.U8 desc[UR22][R186.64+0x1e1], R17 ;  /* 0x0001e111ba00b986 */ /* 0x0001e4000c101116 */
[----:B0-----:R-:W-:-:S05]  /*7f6b0*/  FMUL R17, R26, UR21 ;  /* 0x000000151a117c20 */ /* 0x001fca0008400000 */
        /* <DEDUP_REMOVED lines=8> */
[----:B------:R-:W-:Y:S01]  /*7f740*/  FMUL R17, R150, UR21 ;  /* 0x0000001596117c20 */ /* 0x000fe20008400000 */
[----:B------:R-:W-:-:S02]  /*7f750*/  LOP3.LUT P6, RZ, R9, 0x8, RZ, 0xc0, !PT ;  /* 0x0000000809ff7812 */ /* 0x000fc400078cc0ff */
[----:B------:R-:W2:Y:S01]  /*7f760*/  LDL.LU R150, [R1+0x1274] ;  /* 0x0012740001967983 */ /* 0x000ea20000300800 */
[----:B------:R-:W-:Y:S02]  /*7f770*/  LOP3.LUT P5, RZ, R9, 0x4, RZ, 0xc0, !PT ;  /* 0x0000000409ff7812 */ /* 0x000fe400078ac0ff */
[----:B------:R-:W-:Y:S01]  /*7f780*/  F2FP.SATFINITE.E4M3.F32.PACK_AB_MERGE_C R17, RZ, R17, RZ ;  /* 0x00000011ff11723e */ /* 0x000fe200048070ff */
[----:B------:R-:W2:Y:S01]  /*7f790*/  LDL.LU.64 R130, [R1+0x290] ;  /* 0x0002900001827983 */ /* 0x000ea20000300a00 */
[----:B------:R-:W-:-:S06]  /*7f7a0*/  LOP3.LUT P0, RZ, R15, 0x200, RZ, 0xc0, !PT ;  /* 0x000002000fff7812 */ /* 0x000fcc000780c0ff */
[----:B------:R0:W-:Y:S01]  /*7f7b0*/  @!P6 STG.E.U8 desc[UR22][R18.64+0x1e1], R17 ;  /* 0x0001e1111200e986 */ /* 0x0001e2000c101116 */
[----:B------:R-:W-:Y:S02]  /*7f7c0*/  LOP3.LUT P2, RZ, R13, 0x40000000, RZ, 0xc0, !PT ;  /* 0x400000000dff7812 */ /* 0x000fe4000784c0ff */
[----:B0-----:R-:W0:Y:S01]  /*7f7d0*/  @!P5 LDC.64 R18, c[0x0][0x5c0] ;  /* 0x00017000ff12db82 */ /* 0x001e220000000a00 */
[----:B------:R-:W-:Y:S02]  /*7f7e0*/  LOP3.LUT P4, RZ, R9, 0x2, RZ, 0xc0, !PT ;  /* 0x0000000209ff7812 */ /* 0x000fe4000788c0ff */
[----:B0-----:R-:W-:-:S05]  /*7f7f0*/  @!P5 IADD3 R18, P6, R44, R18, RZ ;  /* 0x000000122c12d210 */ /* 0x001fca0007fde0ff */
[----:B------:R-:W-:Y:S02]  /*7f800*/  @!P5 IMAD.X R19, R45, 0x1, R19, P6 ;  /* 0x000000012d13d824 */ /* 0x000fe400030e0613 */
[----:B---3--:R-:W-:Y:S02]  /*7f810*/  FMUL R17, R151, UR21 ;  /* 0x0000001597117c20 */ /* 0x008fe40008400000 */
[----:B------:R-:W3:Y:S03]  /*7f820*/  LDL.LU R151, [R1+0x1278] ;  /* 0x0012780001977983 */ /* 0x000ee60000300800 */
[----:B------:R-:W-:-:S05]  /*7f830*/  F2FP.SATFINITE.E4M3.F32.PACK_AB_MERGE_C R17, RZ, R17, RZ ;  /* 0x00000011ff11723e */ /* 0x000fca00048070ff */
[----:B----4-:R0:W-:Y:S04]  /*7f840*/  @!P0 STG.E.U8 desc[UR22][R158.64+0x1e8], R17 ;  /* 0x0001e8119e008986 */ /* 0x0101e8000c101116 */
[----:B0-----:R-:W4:Y:S01]  /*7f850*/  LDL.LU.64 R158, [R1+0x1d0] ;  /* 0x0001d000019e7983 */ /* 0x001f220000300a00 */
[----:B--2---:R-:W-:-:S03]  /*7f860*/  FMUL R17, R222, UR21 ;  /* 0x00000015de117c20 */ /* 0x004fc60008400000 */
[----:B------:R-:W2:Y:S02]  /*7f870*/  LDL.LU R222, [R1+0x127c] ;  /* 0x00127c0001de7983 */ /* 0x000ea40000300800 */
[----:B------:R-:W-:Y:S02]  /*7f880*/  F2FP.SATFINITE.E4M3.F32.PACK_AB_MERGE_C R17, RZ, R17, RZ ;  /* 0x00000011ff11723e */ /* 0x000fe400048070ff */
[----:B------:R-:W2:Y:S04]  /*7f890*/  LDL.LU R44, [R1+0x1634] ;  /* 0x00163400012c7983 */ /* 0x000ea80000300800 */
[----:B------:R-:W2:Y:S04]  /*7f8a0*/  LDL.LU R45, [R1+0x1630] ;  /* 0x00163000012d7983 */ /* 0x000ea80000300800 */
[----:B------:R0:W-:Y:S02]  /*7f8b0*/  @!P2 STG.E.U8 desc[UR22][R156.64+0x1e9], R17 ;  /* 0x0001e9119c00a986 */ /* 0x0001e4000c101116 */
[----:B0-----:R-:W-:-:S05]  /*7f8c0*/  FMUL R17, R223, UR21 ;  /* 0x00000015df117c20 */ /* 0x001fca0008400000 */
[----:B------:R-:W-:-:S05]  /*7f8d0*/  F2FP.SATFINITE.E4M3.F32.PACK_AB_MERGE_C R17, RZ, R17, RZ ;  /* 0x00000011ff11723e */ /* 0x000fca00048070ff */
[----:B------:R0:W-:Y:S02]  /*7f8e0*/  @!P5 STG.E.U8 desc[UR22][R18.64+0x1e8], R17 ;  /* 0x0001e8111200d986 */ /* 0x0001e4000c101116 */
[----:B0-----:R-:W0:Y:S02]  /*7f8f0*/  @!P4 LDC.64 R18, c[0x0][0x5c0] ;  /* 0x00017000ff12cb82 */ /* 0x001e240000000a00 */
[----:B0-----:R-:W-:Y:S02]  /*7f900*/  @!P4 IADD3 R18, P6, R46, R18, RZ ;  /* 0x000000122e12c210 */ /* 0x001fe40007fde0ff */
[----:B------:R-:W2:Y:S04]  /*7f910*/  LDL.LU R46, [R1+0x162c] ;  /* 0x00162c00012e7983 */ /* 0x000ea80000300800 */
[----:B------:R-:W2:Y:S01]  /*7f920*/  LDL.LU R223, [R1+0x1280] ;  /* 0x0012800001df7983 */ /* 0x000ea20000300800 */
[----:B------:R-:W-:-:S03]  /*7f930*/  @!P4 IMAD.X R19, R47, 0x1, R19, P6 ;  /* 0x000000012f13c824 */ /* 0x000fc600030e0613 */
[----:B------:R-:W2:Y:S01]  /*7f940*/  LDL.LU R47, [R1+0x1628] ;  /* 0x00162800012f7983 */ /* 0x000ea20000300800 */
[----:B------:R-:W-:-:S03]  /*7f950*/  FMUL R17, R26, UR21 ;  /* 0x000000151a117c20 */ /* 0x000fc60008400000 */
[----:B------:R-:W2:Y:S04]  /*7f960*/  LDL.LU R26, [R1+0x1284] ;  /* 0x00128400011a7983 */ /* 0x000ea80000300800 */
[----:B------:R-:W2:Y:S01]  /*7f970*/  LDL.LU.64 R156, [R1+0x230] ;  /* 0x00023000019c7983 */ /* 0x000ea20000300a00 */
[----:B------:R-:W-:Y:S02]  /*7f980*/  F2FP.SATFINITE.E4M3.F32.PACK_AB_MERGE_C R17, RZ, R17, RZ ;  /* 0x00000011ff11723e */ /* 0x000fe400048070ff */
[----:B------:R-:W-:Y:S02]  /*7f990*/  LOP3.LUT P3, RZ, R13, 0x20000000, RZ, 0xc0, !PT ;  /* 0x200000000dff7812 */ /* 0x000fe4000786c0ff */
[----:B------:R-:W-:Y:S01]  /*7f9a0*/  LOP3.LUT P1, RZ, R9, 0x1, RZ, 0xc0, !PT ;  /* 0x0000000109ff7812 */ /* 0x000fe2000782c0ff */
[----:B------:R0:W-:Y:S02]  /*7f9b0*/  @!P4 STG.E.U8 desc[UR22][R18.64+0x1e9], R17 ;  /* 0x0001e9111200c986 */ /* 0x0001e4000c101116 */
[----:B0-----:R-:W-:-:S10]  /*7f9c0*/  FMUL R17, R150, UR21 ;  /* 0x0000001596117c20 */ /* 0x001fd40008400000 */
[----:B------:R-:W0:Y:S01]  /*7f9d0*/  @!P1 LDC.64 R18, c[0x0][0x5c0] ;  /* 0x00017000ff129b82 */ /* 0x000e220000000a00 */
[----:B------:R-:W2:Y:S01]  /*7f9e0*/  LDL.LU R150, [R1+0x1288] ;  /* 0x0012880001967983 */ /* 0x000ea20000300800 */
[----:B------:R-:W-:-:S05]  /*7f9f0*/  F2FP.SATFINITE.E4M3.F32.PACK_AB_MERGE_C R17, RZ, R17, RZ ;  /* 0x00000011ff11723e */ /* 0x000fca00048070ff */
[----:B------:R1:W-:Y:S01]  /*7fa00*/  @!P3 STG.E.U8 desc[UR22][R130.64+0x1f0], R17 ;  /* 0x0001f0118200b986 */ /* 0x0003e2000c101116 */
[----:B------:R-:W-:-:S03]  /*7fa10*/  LOP3.LUT P6, RZ, R13, 0x10000000, RZ, 0xc0, !PT ;  /* 0x100000000dff7812 */ /* 0x000fc600078cc0ff */
[----:B-1----:R-:W2:Y:S01]  /*7fa20*/  LDL.LU.64 R130, [R1+0x240] ;  /* 0x0002400001827983 */ /* 0x002ea20000300a00 */
[----:B------:R-:W-:Y:S01]  /*7fa30*/  LOP3.LUT P0, RZ, R8, 0x80000000, RZ, 0xc0, !PT ;  /* 0x8000000008ff7812 */ /* 0x000fe2000780c0ff */
[----:B---3--:R-:W-:Y:S02]  /*7fa40*/  FMUL R17, R151, UR21 ;  /* 0x0000001597117c20 */ /* 0x008fe40008400000 */
[----:B------:R-:W3:Y:S03]  /*7fa50*/  LDL.LU R151, [R1+0x128c] ;  /* 0x00128c0001977983 */ /* 0x000ee60000300800 */
[----:B------:R-:W-:-:S05]  /*7fa60*/  F2FP.SATFINITE.E4M3.F32.PACK_AB_MERGE_C R17, RZ, R17, RZ ;  /* 0x00000011ff11723e */ /* 0x000fca00048070ff */
[----:B----4-:R2:W-:Y:S01]  /*7fa70*/  @!P6 STG.E.U8 desc[UR22][R158.64+0x1f1], R17 ;  /* 0x0001f1119e00e986 */ /* 0x0105e2000c101116 */
[----:B0-----:R-:W-:-:S03]  /*7fa80*/  @!P1 IADD3 R18, P6, R48, R18, RZ ;  /* 0x0000001230129210 */ /* 0x001fc60007fde0ff */
[----:B------:R-:W4:Y:S02]  /*7fa90*/  LDL.LU R48, [R1+0x1624] ;  /* 0x0016240001307983 */ /* 0x000f240000300800 */
[----:B------:R-:W-:Y:S02]  /*7faa0*/  @!P1 IMAD.X R19, R49, 0x1, R19, P6 ;  /* 0x0000000131139824 */ /* 0x000fe400030e0613 */
[----:B------:R-:W4:Y:S01]  /*7fab0*/  LDL.LU R49, [R1+0x1620] ;  /* 0x0016200001317983 */ /* 0x000f220000300800 */
[----:B--2---:R-:W-:-:S03]  /*7fac0*/  FMUL R17, R222, UR21 ;  /* 0x00000015de117c20 */ /* 0x004fc60008400000 */
[----:B------:R-:W2:Y:S02]  /*7fad0*/  LDL.LU R222, [R1+0x1290] ;  /* 0x0012900001de7983 */ /* 0x000ea40000300800 */
[----:B------:R-:W-:-:S05]  /*7fae0*/  F2FP.SATFINITE.E4M3.F32.PACK_AB_MERGE_C R17, RZ, R17, RZ ;  /* 0x00000011ff11723e */ /* 0x000fca00048070ff */
[----:B------:R0:W-:Y:S02]  /*7faf0*/  @!P1 STG.E.U8 desc[UR22][R18.64+0x1f0], R17 ;  /* 0x0001f01112009986 */ /* 0x0001e4000c101116 */
[----:B0-----:R-:W0:Y:S02]  /*7fb00*/  @!P0 LDC.64 R18, c[0x0][0x5c0] ;  /* 0x00017000ff128b82 */ /* 0x001e240000000a00 */
[----:B0-----:R-:W-:Y:S02]  /*7fb10*/  @!P0 IADD3 R18, P6, R50, R18, RZ ;  /* 0x0000001232128210 */ /* 0x001fe40007fde0ff */
[----:B------:R-:W4:Y:S03]  /*7fb20*/  LDL.LU R50, [R1+0x161c] ;  /* 0x00161c0001327983 */ /* 0x000f260000300800 */
[----:B------:R-:W-:Y:S02]  /*7fb30*/  @!P0 IMAD.X R19, R51, 0x1, R19, P6 ;  /* 0x0000000133138824 */ /* 0x000fe400030e0613 */
[----:B------:R-:W4:Y:S01]  /*7fb40*/  LDL.LU R51, [R1+0x1618] ;  /* 0x0016180001337983 */ /* 0x000f220000300800 */
[----:B------:R-:W-:-:S03]  /*7fb50*/  FMUL R17, R223, UR21 ;  /* 0x00000015df117c20 */ /* 0x000fc60008400000 */
[----:B------:R-:W4:Y:S04]  /*7fb60*/  LDL.LU R223, [R1+0x1294] ;  /* 0x0012940001df7983 */ /* 0x000f280000300800 */
[----:B------:R-:W4:Y:S01]  /*7fb70*/  LDL.LU.64 R158, [R1+0x2a8] ;  /* 0x0002a800019e7983 */ /* 0x000f220000300a00 */
[----:B------:R-:W-:Y:S02]  /*7fb80*/  F2FP.SATFINITE.E4M3.F32.PACK_AB_MERGE_C R17, RZ, R17, RZ ;  /* 0x00000011ff11723e */ /* 0x000fe400048070ff */
[----:B------:R-:W-:-:S03]  /*7fb90*/  LOP3.LUT P2, RZ, R13, 0x8000000, RZ, 0xc0, !PT ;  /* 0x080000000dff7812 */ /* 0x000fc6000784c0ff */
[----:B------:R0:W-:Y:S02]  /*7fba0*/  @!P0 STG.E.U8 desc[UR22][R18.64+0x1f1], R17 ;  /* 0x0001f11112008986 */ /* 0x0001e4000c101116 */
[----:B0-----:R-:W-:Y:S02]  /*7fbb0*/  FMUL R17, R26, UR21 ;  /* 0x000000151a117c20 */ /* 0x001fe40008400000 */
[----:B------:R-:W4:Y:S03]  /*7fbc0*/  LDL.LU R26, [R1+0x1298] ;  /* 0x00129800011a7983 */ /* 0x000f260000300800 */
[----:B------:R-:W-:-:S05]  /*7fbd0*/  F2FP.SATFINITE.E4M3.F32.PACK_AB_MERGE_C R17, RZ, R17, RZ ;  /* 0x00000011ff11723e */ /* 0x000fca00048070ff */
[----:B------:R0:W-:Y:S04]  /*7fbe0*/  @!P2 STG.E.U8 desc[UR22][R156.64+0x1f8], R17 ;  /* 0x0001f8119c00a986 */ /* 0x0001e8000c101116 */
[----:B0-----:R-:W4:Y:S01]  /*7fbf0*/  LDL.LU.64 R156, [R1+0x200] ;  /* 0x00020000019c7983 */ /* 0x001f220000300a00 */
[----:B------:R-:W-:Y:S02]  /*7fc00*/  LOP3.LUT P5, RZ, R8, 0x40000000, RZ, 0xc0, !PT ;  /* 0x4000000008ff7812 */ /* 0x000fe400078ac0ff */
[----:B------:R-:W-:-:S11]  /*7fc10*/  LOP3.LUT P6, RZ, R13, 0x4000000, RZ, 0xc0, !PT ;  /* 0x040000000dff7812 */ /* 0x000fd600078cc0ff */
[----:B------:R-:W0:Y:S01]  /*7fc20*/  @!P5 LDC.64 R18, c[0x0][0x5c0] ;  /* 0x00017000ff12db82 */ /* 0x000e220000000a00 */
[----:B------:R-:W-:-:S05]  /*7fc30*/  FMUL R17, R150, UR21 ;  /* 0x0000001596117c20 */ /* 0x000fca0008400000 */
[----:B------:R-:W-:-:S05]  /*7fc40*/  F2FP.SATFINITE.E4M3.F32.PACK_AB_MERGE_C R17, RZ, R17, RZ ;  /* 0x00000011ff11723e */ /* 0x000fca00048070ff */
[----:B------:R3:W-:Y:S01]  /*7fc50*/  @!P6 STG.E.U8 desc[UR22][R130.64+0x1f9], R17 ;  /* 0x0001f9118200e986 */ /* 0x0007e2000c101116 */
[----:B------:R-:W-:Y:S02]  /*7fc60*/  LOP3.LUT P4, RZ, R0, 0x8, RZ, 0xc0, !PT ;  /* 0x0000000800ff7812 */ /* 0x000fe4000788c0ff */
[----:B0-----:R-:W-:Y:S02]  /*7fc70*/  @!P5 IADD3 R18, P6, R52, R18, RZ ;  /* 0x000000123412d210 */ /* 0x001fe40007fde0ff */
[----:B------:R-:W4:Y:S03]  /*7fc80*/  LDL.LU R52, [R1+0x1614] ;  /* 0x0016140001347983 */ /* 0x000f260000300800 */
[----:B------:R-:W-:Y:S02]  /*7fc90*/  @!P5 IMAD.X R19, R53, 0x1, R19, P6 ;  /* 0x000000013513d824 */ /* 0x000fe400030e0613 */
[----:B------:R-:W4:Y:S04]  /*7fca0*/  LDL.LU R53, [R1+0x1610] ;  /* 0x0016100001357983 */ /* 0x000f280000300800 */
[----:B------:R-:W4:Y:S01]  /*7fcb0*/  LDL.LU R150, [R1+0x129c] ;  /* 0x00129c0001967983 */ /* 0x000f220000300800 */
[----:B------:R-:W-:Y:S01]  /*7fcc0*/  LOP3.LUT P2, RZ, R15, 0x20, RZ, 0xc0, !PT ;  /* 0x000000200fff7812 */ /* 0x000fe2000784c0ff */
[----:B---3--:R-:W-:-:S05]  /*7fcd0*/  FMUL R17, R151, UR21 ;  /* 0x0000001597117c20 */ /* 0x008fca0008400000 */
[----:B------:R-:W-:-:S05]  /*7fce0*/  F2FP.SATFINITE.E4M3.F32.PACK_AB_MERGE_C R17, RZ, R17, RZ ;  /* 0x00000011ff11723e */ /* 0x000fca00048070ff */
[----:B------:R0:W-:Y:S02]  /*7fcf0*/  @!P5 STG.E.U8 desc[UR22][R18.64+0x1f8], R17 ;  /* 0x0001f8111200d986 */ /* 0x0001e4000c101116 */
[----:B0-----:R-:W0:Y:S01]  /*7fd00*/  @!P4 LDC.64 R18, c[0x0][0x5c0] ;  /* 0x00017000ff12cb82 */ /* 0x001e220000000a00 */
[----:B------:R-:W-:Y:S01]  /*7fd10*/  ISETP.LT.OR P5, PT, R27, 0x101, !P2 ;  /* 0x000001011b00780c */ /* 0x000fe200057a1670 */
[----:B--2---:R-:W-:Y:S01]  /*7fd20*/  FMUL R17, R222, UR21 ;  /* 0x00000015de117c20 */ /* 0x004fe20008400000 */
[----:B0-----:R-:W-:Y:S02]  /*7fd30*/  @!P4 IADD3 R18, P6, R54, R18, RZ ;  /* 0x000000123612c210 */ /* 0x001fe40007fde0ff */
[----:B------:R-:W2:Y:S03]  /*7fd40*/  LDL.LU R54, [R1+0x160c] ;  /* 0x00160c0001367983 */ /* 0x000ea60000300800 */
[----:B------:R-:W-:-:S02]  /*7fd50*/  @!P4 IMAD.X R19, R55, 0x1, R19, P6 ;  /* 0x000000013713c824 */ /* 0x000fc400030e0613 */
[----:B------:R-:W2:Y:S04]  /*7fd60*/  LDL.LU R55, [R1+0x1608] ;  /* 0x0016080001377983 */ /* 0x000ea80000300800 */
[----:B------:R-:W3:Y:S01]  /*7fd70*/  LDL.LU R151, [R1+0x12a0] ;  /* 0x0012a00001977983 */ /* 0x000ee20000300800 */
[----:B------:R-:W-:-:S03]  /*7fd80*/  F2FP.SATFINITE.E4M3.F32.PACK_AB_MERGE_C R17, RZ, R17, RZ ;  /* 0x00000011ff11723e */ /* 0x000fc600048070ff */
[----:B------:R-:W2:Y:S04]  /*7fd90*/  LDL.LU R222, [R1+0x12a4] ;  /* 0x0012a40001de7983 */ /* 0x000ea80000300800 */
[----:B------:R4:W-:Y:S01]  /*7fda0*/  @!P4 STG.E.U8 desc[UR22][R18.64+0x1f9], R17 ;  /* 0x0001f9111200c986 */ /* 0x0009e2000c101116 */
[----:B------:R-:W-:-:S03]  /*7fdb0*/  LOP3.LUT P1, RZ, R15, 0x80, RZ, 0xc0, !PT ;  /* 0x000000800fff7812 */ /* 0x000fc6000782c0ff */
[----:B------:R-:W2:Y:S01]  /*7fdc0*/  LDL.LU.64 R130, [R1+0x258] ;  /* 0x0002580001827983 */ /* 0x000ea20000300a00 */
[----:B------:R-:W-:Y:S01]  /*7fdd0*/  ISETP.LT.OR P6, PT, R27, 0x102, !P2 ;  /* 0x000001021b00780c */ /* 0x000fe200057c1670 */
[----:B----4-:R-:W-:Y:S02]  /*7fde0*/  FMUL R17, R223, UR21 ;  /* 0x00000015df117c20 */ /* 0x010fe40008400000 */
[----:B------:R-:W4:Y:S03]  /*7fdf0*/  LDL.LU R223, [R1+0x12a8] ;  /* 0x0012a80001df7983 */ /* 0x000f260000300800 */
[----:B------:R-:W-:-:S05]  /*7fe00*/  F2FP.SATFINITE.E4M3.F32.PACK_AB_MERGE_C R17, RZ, R17, RZ ;  /* 0x00000011ff11723e */ /* 0x000fca00048070ff */
[----:B------:R0:W-:Y:S01]  /*7fe10*/  @!P5 STG.E.U8 desc[UR22][R158.64+0x100], R17 ;  /* 0x000100119e00d986 */ /* 0x0001e2000c101116 */
[----:B------:R-:W-:-:S03]  /*7fe20*/  ISETP.LT.OR P5, PT, R27, 0x101, !P1 ;  /* 0x000001011b00780c */ /* 0x000fc60004fa1670 */
[----:B0-----:R-:W4:Y:S10]  /*7fe30*/  LDL.LU.64 R158, [R1+0x270] ;  /* 0x00027000019e7983 */ /* 0x001f340000300a00 */
[----:B------:R-:W0:Y:S01]  /*7fe40*/  @!P5 LDC.64 R18, c[0x0][0x5c0] ;  /* 0x00017000ff12db82 */ /* 0x000e220000000a00 */
[----:B------:R-:W-:-:S05]  /*7fe50*/  FMUL R17, R26, UR21 ;  /* 0x000000151a117c20 */ /* 0x000fca0008400000 */
[----:B------:R-:W-:-:S05]  /*7fe60*/  F2FP.SATFINITE.E4M3.F32.PACK_AB_MERGE_C R17, RZ, R17, RZ ;  /* 0x00000011ff11723e */ /* 0x000fca00048070ff */
[----:B------:R1:W-:Y:S01]  /*7fe70*/  @!P6 STG.E.U8 desc[UR22][R156.64+0x101], R17 ;  /* 0x000101119c00e986 */ /* 0x0003e2000c101116 */
[----:B0-----:R-:W-:-:S03]  /*7fe80*/  @!P5 IADD3 R18, P6, R56, R18, RZ ;  /* 0x000000123812d210 */ /* 0x001fc60007fde0ff */
[----:B------:R-:W4:Y:S02]  /*7fe90*/  LDL.LU R56, [R1+0x1604] ;  /* 0x0016040001387983 */ /* 0x000f240000300800 */
[----:B------:R-:W-:Y:S02]  /*7fea0*/  @!P5 IMAD.X R19, R57, 0x1, R19, P6 ;  /* 0x000000013913d824 */ /* 0x000fe400030e0613 */
[----:B------:R-:W4:Y:S04]  /*7feb0*/  LDL.LU R57, [R1+0x1600] ;  /* 0x0016000001397983 */ /* 0x000f280000300800 */
[----:B------:R-:W4:Y:S01]  /*7fec0*/  LDL.LU R26, [R1+0x12ac] ;  /* 0x0012ac00011a7983 */ /* 0x000f220000300800 */
[C---:B------:R-:W-:Y:S02]  /*7fed0*/  ISETP.LT.OR P6, PT, R27.reuse, 0x101, !P1 ;  /* 0x000001011b00780c */ /* 0x040fe40004fc1670 */
[----:B------:R-:W-:Y:S01]  /*7fee0*/  ISETP.LT.OR P5, PT, R27, 0x102, !P1 ;  /* 0x000001021b00780c */ /* 0x000fe20004fa1670 */
[----:B-1----:R-:W-:-:S05]  /*7fef0*/  FMUL R17, R150, UR21 ;  /* 0x0000001596117c20 */ /* 0x002fca0008400000 */
[----:B------:R-:W-:-:S05]  /*7ff00*/  F2FP.SATFINITE.E4M3.F32.PACK_AB_MERGE_C R17, RZ, R17, RZ ;  /* 0x00000011ff11723e */ /* 0x000fca00048070ff */
[----:B------:R0:W-:Y:S02]  /*7ff10*/  @!P6 STG.E.U8 desc[UR22][R18.64+0x100], R17 ;  /* 0x000100111200e986 */ /* 0x0001e4000c101116 */
[----:B0-----:R-:W0:Y:S02]  /*7ff20*/  @!P5 LDC.64 R18, c[0x0][0x5c0] ;  /* 0x00017000ff12db82 */ /* 0x001e240000000a00 */
[----:B0-----:R-:W-:Y:S02]  /*7ff30*/  @!P5 IADD3 R18, P6, R58, R18, RZ ;  /* 0x000000123a12d210 */ /* 0x001fe40007fde0ff */
[----:B------:R-:W4:Y:S03]  /*7ff40*/  LDL.LU R58, [R1+0x15fc] ;  /* 0x0015fc00013a7983 */ /* 0x000f260000300800 */
[----:B------:R-:W-:Y:S01]  /*7ff50*/  @!P5 IMAD.X R19, R59, 0x1, R19, P6 ;  /* 0x000000013b13d824 */ /* 0x000fe200030e0613 */
[C---:B------:R-:W-:Y:S01]  /*7ff60*/  ISETP.LT.OR P6, PT, R27.reuse, 0x102, !P1 ;  /* 0x000001021b00780c */ /* 0x040fe20004fc1670 */
[----:B------:R-:W4:Y:S01]  /*7ff70*/  LDL.LU R59, [R1+0x15f8] ;  /* 0x0015f800013b7983 */ /* 0x000f220000300800 */
[----:B------:R-:W-:-:S03]  /*7ff80*/  ISETP.LT.OR P5, PT, R27, 0x109, !P2 ;  /* 0x000001091b00780c */ /* 0x000fc600057a1670 */
[----:B------:R-:W4:Y:S01]  /*7ff90*/  LDL.LU R150, [R1+0x12b0] ;  /* 0x0012b00001967983 */ /* 0x000f220000300800 */
[----:B---3--:R-:W-:-:S03]  /*7ffa0*/  FMUL R17, R151, UR21 ;  /* 0x0000001597117c20 */ /* 0x008fc60008400000 */
[----:B------:R-:W3:Y:S02]  /*7ffb0*/  LDL.LU R151, [R1+0x12b4] ;  /* 0x0012b40001977983 */ /* 0x000ee40000300800 */
[----:B------:R-:W-:Y:S02]  /*7ffc0*/  F2FP.SATFINITE.E4M3.F32.PACK_AB_MERGE_C R17, RZ, R17, RZ ;  /* 0x00000011ff11723e */ /* 0x000fe400048070ff */
[----:B------:R-:W3:Y:S04]  /*7ffd0*/  LDL.LU.64 R156, [R1+0x2d0] ;  /* 0x0002d000019c7983 */ /* 0x000ee80000300a00 */
[----:B------:R2:W-:Y:S02]  /*7ffe0*/  @!P6 STG.E.U8 desc[UR22][R18.64+0x101], R17 ;  /* 0x000101111200e986 */ /* 0x0005e4000c101116 */
[----:B--2---:R-:W-:Y:S01]  /*7fff0*/  FMUL R17, R222, UR21 ;  /* 0x00000015de117c20 */ /* 0x004fe20008400000 */
[----:B------:R-:W-:Y:S01]  /*80000*/  ISETP.LT.OR P6, PT, R27, 0x10a, !P2 ;  /* 0x0000010a1b00780c */ /* 0x000fe200057c1670 */
[----:B------:R-:W2:Y:S03]  /*80010*/  LDL.LU R222, [R1+0x12b8] ;  /* 0x0012b80001de7983 */ /* 0x000ea60000300800 */
[----:B------:R-:W-:-:S05]  /*80020*/  F2FP.SATFINITE.E4M3.F32.PACK_AB_MERGE_C R17, RZ, R17, RZ ;  /* 0x00000011ff11723e */ /* 0x000fca00048070ff */
[----:B------:R4:W-:Y:S01]  /*80030*/  @!P5 STG.E.U8 desc[UR22][R130.64+0x108], R17 ;  /* 0x000108118200d986 */ /* 0x0009e2000c101116 */
[----:B------:R-:W-:-:S13]  /*80040*/  ISETP.LT.OR P5, PT, R27, 0x109, !P1 ;  /* 0x000001091b00780c */ /* 0x000fda0004fa1670 */
[----:B------:R-:W0:Y:S01]  /*80050*/  @!P5 LDC.64 R18, c[0x0][0x5c0] ;  /* 0x00017000ff12db82 */ /* 0x000e220000000a00 */
[----:B----4-:R-:W-:-:S05]  /*80060*/  FMUL R17, R223, UR21 ;  /* 0x00000015df117c20 */ /* 0x010fca0008400000 */
[----:B------:R-:W-:-:S05]  /*80070*/  F2FP.SATFINITE.E4M3.F32.PACK_AB_MERGE_C R17, RZ, R17, RZ ;  /* 0x00000011ff11723e */ /* 0x000fca00048070ff */
[----:B------:R1:W-:Y:S01]  /*80080*/  @!P6 STG.E.U8 desc[UR22][R158.64+0x109], R17 ;  /* 0x000109119e00e986 */ /* 0x0003e2000c101116 */
[----:B0-----:R-:W-:-:S03]  /*80090*/  @!P5 IADD3 R18, P6, R60, R18, RZ ;  /* 0x000000123c12d210 */ /* 0x001fc60007fde0ff */
[----:B------:R-:W4:Y:S02]  /*800a0*/  LDL.LU R60, [R1+0x15f4] ;  /* 0x0015f400013c7983 */ /* 0x000f240000300800 */
[----:B------:R-:W-:Y:S01]  /*800b0*/  @!P5 IMAD.X R19, R61, 0x1, R19, P6 ;  /* 0x000000013d13d824 */ /* 0x000fe200030e0613 */
[C---:B------:R-:W-:Y:S01]  /*800c0*/  ISETP.LT.OR P6, PT, R27.reuse, 0x109, !P1 ;  /* 0x000001091b00780c */ /* 0x040fe20004fc1670 */
[----:B------:R-:W4:Y:S01]  /*800d0*/  LDL.LU R61, [R1+0x15f0] ;  /* 0x0015f000013d7983 */ /* 0x000f220000300800 */
[----:B------:R-:W-:-:S03]  /*800e0*/  ISETP.LT.OR P5, PT, R27, 0x10a, !P1 ;  /* 0x0000010a1b00780c */ /* 0x000fc60004fa1670 */
[----:B------:R-:W4:Y:S01]  /*800f0*/  LDL.LU R223, [R1+0x12bc] ;  /* 0x0012bc0001df7983 */ /* 0x000f220000300800 */
[----:B-1----:R-:W-:-:S05]  /*80100*/  FMUL R17, R26, UR21 ;  /* 0x000000151a117c20 */ /* 0x002fca0008400000 */
[----:B------:R-:W-:-:S05]  /*80110*/  F2FP.SATFINITE.E4M3.F32.PACK_AB_MERGE_C R17, RZ, R17, RZ ;  /* 0x00000011ff11723e */ /* 0x000fca00048070ff */
[----:B------:R0:W-:Y:S02]  /*80120*/  @!P6 STG.E.U8 desc[UR22][R18.64+0x108], R17 ;  /* 0x000108111200e986 */ /* 0x0001e4000c101116 */
[----:B0-----:R-:W0:Y:S02]  /*80130*/  @!P5 LDC.64 R18, c[0x0][0x5c0] ;  /* 0x00017000ff12db82 */ /* 0x001e240000000a00 */
[----:B0-----:R-:W-:Y:S02]  /*80140*/  @!P5 IADD3 R18, P6, R192, R18, RZ ;  /* 0x00000012c012d210 */ /* 0x001fe40007fde0ff */
[----:B------:R-:W4:Y:S03]  /*80150*/  LDL.LU R192, [R1+0x15ec] ;  /* 0x0015ec0001c07983 */ /* 0x000f260000300800 */
[----:B------:R-:W-:Y:S02]  /*80160*/  @!P5 IMAD.X R19, R193, 0x1, R19, P6 ;  /* 0x00000001c113d824 */ /* 0x000fe400030e0613 */
[----:B------:R-:W4:Y:S01]  /*80170*/  LDL.LU R193, [R1+0x15e8] ;  /* 0x0015e80001c17983 */ /* 0x000f220000300800 */
[----:B------:R-:W-:-:S03]  /*80180*/  ISETP.LT.OR P6, PT, R27, 0x10a, !P1 ;  /* 0x0000010a1b00780c */ /* 0x000fc60004fc1670 */
[----:B------:R-:W4:Y:S01]  /*80190*/  LDL.LU R26, [R1+0x12c0] ;  /* 0x0012c000011a7983 */ /* 0x000f220000300800 */
[C---:B------:R-:W-:Y:S01]  /*801a0*/  ISETP.LT.OR P5, PT, R27.reuse, 0x111, !P2 ;  /* 0x000001111b00780c */ /* 0x040fe200057a1670 */
[----:B------:R-:W-:Y:S02]  /*801b0*/  FMUL R17, R150, UR21 ;  /* 0x0000001596117c20 */ /* 0x000fe40008400000 */
[----:B------:R-:W4:Y:S03]  /*801c0*/  LDL.LU R150, [R1+0x12c4] ;  /* 0x0012c40001967983 */ /* 0x000f260000300800 */
[----:B------:R-:W-:Y:S01]  /*801d0*/  F2FP.SATFINITE.E4M3.F32.PACK_AB_MERGE_C R17, RZ, R17, RZ ;  /* 0x00000011ff11723e */ /* 0x000fe200048070ff */
[----:B------:R-:W4:Y:S04]  /*801e0*/  LDL.LU.64 R158, [R1+0x280] ;  /* 0x00028000019e7983 */ /* 0x000f280000300a00 */
[----:B------:R3:W-:Y:S01]  /*801f0*/  @!P6 STG.E.U8 desc[UR22][R18.64+0x109], R17 ;  /* 0x000109111200e986 */ /* 0x0007e2000c101116 */
[----:B------:R-:W-:Y:S01]  /*80200*/  ISETP.LT.OR P6, PT, R27, 0x112, !P2 ;  /* 0x000001121b00780c */ /* 0x000fe200057c1670 */
[----:B---3--:R-:W-:-:S02]  /*80210*/  FMUL R17, R151, UR21 ;  /* 0x0000001597117c20 */ /* 0x008fc40008400000 */
[----:B------:R-:W3:Y:S03]  /*80220*/  LDL.LU R151, [R1+0x12c8] ;  /* 0x0012c80001977983 */ /* 0x000ee60000300800 */
[----:B------:R-:W-:-:S05]  /*80230*/  F2FP.SATFINITE.E4M3.F32.PACK_AB_MERGE_C R17, RZ, R17, RZ ;  /* 0x00000011ff11723e */ /* 0x000fca00048070ff */
[----:B------:R2:W-:Y:S01]  /*80240*/  @!P5 STG.E.U8 desc[UR22][R156.64+0x110], R17 ;  /* 0x000110119c00d986 */ /* 0x0005e2000c101116 */
[----:B------:R-:W-:Y:S01]  /*80250*/  ISETP.LT.OR P5, PT, R27, 0x111, !P1 ;  /* 0x000001111b00780c */ /* 0x000fe20004fa1670 */
[----:B--2---:R-:W-:Y:S02]  /*80260*/  FMUL R17, R222, UR21 ;  /* 0x00000015de117c20 */ /* 0x004fe40008400000 */
[----:B------:R-:W2:Y:S10]  /*80270*/  LDL.LU.64 R156, [R1+0x288] ;  /* 0x00028800019c7983 */ /* 0x000eb40000300a00 */
[----:B------:R-:W0:Y:S01]  /*80280*/  @!P5 LDC.64 R18, c[0x0][0x5c0] ;  /* 0x00017000ff12db82 */ /* 0x000e220000000a00 */
[----:B------:R-:W-:-:S05]  /*80290*/  F2FP.SATFINITE.E4M3.F32.PACK_AB_MERGE_C R17, RZ, R17, RZ ;  /* 0x00000011ff11723e */ /* 0x000fca00048070ff */
[----:B----4-:R1:W-:Y:S01]  /*802a0*/  @!P6 STG.E.U8 desc[UR22][R192.64+0x111], R17 ;  /* 0x00011111c000e986 */ /* 0x0103e2000c101116 */
        /* <DEDUP_REMOVED lines=10> */
[----:B0-----:R-:W0:Y:S01]  /*80350*/  @!P5 LDC.64 R18, c[0x0][0x5c0] ;  /* 0x00017000ff12db82 */ /* 0x001e220000000a00 */
[----:B------:R-:W-:-:S05]  /*80360*/  FMUL R17, R26, UR21 ;  /* 0x000000151a117c20 */ /* 0x000fca0008400000 */
[----:B------:R-:W-:Y:S02]  /*80370*/  F2FP.SATFINITE.E4M3.F32.PACK_AB_MERGE_C R17, RZ, R17, RZ ;  /* 0x00000011ff11723e */ /* 0x000fe400048070ff */
[----:B0-----:R-:W-:Y:S02]  /*80380*/  @!P5 IADD3 R18, P6, R64, R18, RZ ;  /* 0x000000124012d210 */ /* 0x001fe40007fde0ff */
[----:B------:R-:W4:Y:S03]  /*80390*/  LDL.LU R64, [R1+0x15dc] ;  /* 0x0015dc0001407983 */ /* 0x000f260000300800 */
[----:B------:R-:W-:Y:S01]  /*803a0*/  @!P5 IMAD.X R19, R66, 0x1, R19, P6 ;  /* 0x000000014213d824 */ /* 0x000fe200030e0613 */
[C---:B------:R-:W-:Y:S01]  /*803b0*/  ISETP.LT.OR P6, PT, R27.reuse, 0x112, !P1 ;  /* 0x000001121b00780c */ /* 0x040fe20004fc1670 */
[----:B------:R-:W4:Y:S01]  /*803c0*/  LDL.LU R223, [R1+0x12d0] ;  /* 0x0012d00001df7983 */ /* 0x000f220000300800 */
[----:B------:R-:W-:-:S03]  /*803d0*/  ISETP.LT.OR P5, PT, R27, 0x119, !P2 ;  /* 0x000001191b00780c */ /* 0x000fc600057a1670 */
[----:B------:R-:W4:Y:S04]  /*803e0*/  LDL.LU R66, [R1+0x15d8] ;  /* 0x0015d80001427983 */ /* 0x000f280000300800 */
[----:B------:R-:W4:Y:S04]  /*803f0*/  LDL.LU R26, [R1+0x12d4] ;  /* 0x0012d400011a7983 */ /* 0x000f280000300800 */
[----:B------:R0:W-:Y:S02]  /*80400*/  @!P6 STG.E.U8 desc[UR22][R18.64+0x111], R17 ;  /* 0x000111111200e986 */ /* 0x0001e4000c101116 */
[----:B0-----:R-:W-:Y:S01]  /*80410*/  FMUL R17, R150, UR21 ;  /* 0x0000001596117c20 */ /* 0x001fe20008400000 */
[----:B------:R-:W-:Y:S01]  /*80420*/  ISETP.LT.OR P6, PT, R27, 0x11a, !P2 ;  /* 0x0000011a1b00780c */ /* 0x000fe200057c1670 */
[----:B------:R-:W4:Y:S03]  /*80430*/  LDL.LU R150, [R1+0x12d8] ;  /* 0x0012d80001967983 */ /* 0x000f260000300800 */
[----:B------:R-:W-:-:S05]  /*80440*/  F2FP.SATFINITE.E4M3.F32.PACK_AB_MERGE_C R17, RZ, R17, RZ ;  /* 0x00000011ff11723e */ /* 0x000fca00048070ff */
[----:B------:R3:W-:Y:S01]  /*80450*/  @!P5 STG.E.U8 desc[UR22][R158.64+0x118], R17 ;  /* 0x000118119e00d986 */ /* 0x0007e2000c101116 */
[----:B------:R-:W-:-:S13]  /*80460*/  ISETP.LT.OR P5, PT, R27, 0x119, !P1 ;  /* 0x000001191b00780c */ /* 0x000fda0004fa1670 */
[----:B------:R-:W0:Y:S01]  /*80470*/  @!P5 LDC.64 R18, c[0x0][0x5c0] ;  /* 0x00017000ff12db82 */ /* 0x000e220000000a00 */
[----:B---3--:R-:W-:-:S05]  /*80480*/  FMUL R17, R151, UR21 ;  /* 0x0000001597117c20 */ /* 0x008fca0008400000 */
[----:B------:R-:W-:-:S05]  /*80490*/  F2FP.SATFINITE.E4M3.F32.PACK_AB_MERGE_C R17, RZ, R17, RZ ;  /* 0x00000011ff11723e */ /* 0x000fca00048070ff */
[----:B--2---:R4:W-:Y:S01]  /*804a0*/  @!P6 STG.E.U8 desc[UR22][R156.64+0x119], R17 ;  /* 0x000119119c00e986 */ /* 0x0049e2000c101116 */
[----:B0-----:R-:W-:-:S03]  /*804b0*/  @!P5 IADD3 R18, P6, R190, R18, RZ ;  /* 0x00000012be12d210 */ /* 0x001fc60007fde0ff */
[----:B------:R-:W2:Y:S02]  /*804c0*/  LDL.LU R190, [R1+0x15d4] ;  /* 0x0015d40001be7983 */ /* 0x000ea40000300800 */
[----:B------:R-:W-:Y:S01]  /*804d0*/  @!P5 IMAD.X R19, R194, 0x1, R19, P6 ;  /* 0x00000001c213d824 */ /* 0x000fe200030e0613 */
[C---:B------:R-:W-:Y:S01]  /*804e0*/  ISETP.LT.OR P6, PT, R27.reuse, 0x119, !P1 ;  /* 0x000001191b00780c */ /* 0x040fe20004fc1670 */
[----:B------:R-:W3:Y:S01]  /*804f0*/  LDL.LU R194, [R1+0x15d0] ;  /* 0x0015d00001c27983 */ /* 0x000ee20000300800 */
[----:B------:R-:W-:-:S03]  /*80500*/  ISETP.LT.OR P5, PT, R27, 0x11a, !P1 ;  /* 0x0000011a1b00780c */ /* 0x000fc60004fa1670 */
[----:B------:R-:W2:Y:S01]  /*80510*/  LDL.LU R151, [R1+0x12dc] ;  /* 0x0012dc0001977983 */ /* 0x000ea20000300800 */
        /* <DEDUP_REMOVED lines=8> */
[----:B------:R-:W2:Y:S01]  /*805a0*/  LDL.LU R191, [R1+0x15c8] ;  /* 0x0015c80001bf7983 */ /* 0x000ea20000300800 */
[----:B------:R-:W-:Y:S01]  /*805b0*/  ISETP.LT.OR P6, PT, R27, 0x11a, !P1 ;  /* 0x0000011a1b00780c */ /* 0x000fe20004fc1670 */
[----:B------:R-:W-:Y:S01]  /*805c0*/  FMUL R17, R223, UR21 ;  /* 0x00000015df117c20 */ /* 0x000fe20008400000 */
[----:B------:R-:W-:Y:S01]  /*805d0*/  ISETP.LT.OR P5, PT, R27, 0x121, !P2 ;  /* 0x000001211b00780c */ /* 0x000fe200057a1670 */
[----:B------:R-:W4:Y:S03]  /*805e0*/  LDL.LU R223, [R1+0x12e4] ;  /* 0x0012e40001df7983 */ /* 0x000f260000300800 */
[----:B------:R-:W-:-:S07]  /*805f0*/  F2FP.SATFINITE.E4M3.F32.PACK_AB_MERGE_C R17, RZ, R17, RZ ;  /* 0x00000011ff11723e */ /* 0x000fce00048070ff */
[----:B------:R0:W-:Y:S02]  /*80600*/  @!P6 STG.E.U8 desc[UR22][R18.64+0x119], R17 ;  /* 0x000119111200e986 */ /* 0x0001e4000c101116 */
[----:B0-----:R-:W-:Y:S01]  /*80610*/  FMUL R17, R26, UR21 ;  /* 0x000000151a117c20 */ /* 0x001fe20008400000 */
[----:B------:R-:W-:Y:S01]  /*80620*/  ISETP.LT.OR P6, PT, R27, 0x122, !P2 ;  /* 0x000001221b00780c */ /* 0x000fe200057c1670 */
[----:B------:R-:W4:Y:S03]  /*80630*/  LDL.LU R26, [R1+0x12e8] ;  /* 0x0012e800011a7983 */ /* 0x000f260000300800 */
[----:B------:R-:W-:-:S05]  /*80640*/  F2FP.SATFINITE.E4M3.F32.PACK_AB_MERGE_C R17, RZ, R17, RZ ;  /* 0x00000011ff11723e */ /* 0x000fca00048070ff */
[----:B---3--:R0:W-:Y:S01]  /*80650*/  @!P5 STG.E.U8 desc[UR22][R194.64+0x120], R17 ;  /* 0x00012011c200d986 */ /* 0x0081e2000c101116 */
[----:B------:R-:W-:-:S13]  /*80660*/  ISETP.LT.OR P5, PT, R27, 0x121, !P1 ;  /* 0x000001211b00780c */ /* 0x000fda0004fa1670 */
[----:B------:R-:W1:Y:S01]  /*80670*/  @!P5 LDC.64 R18, c[0x0][0x5c0] ;  /* 0x00017000ff12db82 */ /* 0x000e620000000a00 */
[----:B0-----:R-:W-:-:S05]  /*80680*/  FMUL R17, R150, UR21 ;  /* 0x0000001596117c20 */ /* 0x001fca0008400000 */
[----:B------:R-:W-:-:S05]  /*80690*/  F2FP.SATFINITE.E4M3.F32.PACK_AB_MERGE_C R17, RZ, R17, RZ ;  /* 0x00000011ff11723e */ /* 0x000fca00048070ff */
[----:B--2---:R0:W-:Y:S01]  /*806a0*/  @!P6 STG.E.U8 desc[UR22][R190.64+0x121], R17 ;  /* 0x00012111be00e986 */ /* 0x0041e2000c101116 */
[----:B-1----:R-:W-:Y:S01]  /*806b0*/  @!P5 IADD3 R18, P6, R176, R18, RZ ;  /* 0x00000012b012d210 */ /* 0x002fe20007fde0ff */
[----:B0-----:R-:W-:Y:S02]  /*806c0*/  FMUL R17, R151, UR21 ;  /* 0x0000001597117c20 */ /* 0x001fe40008400000 */
[----:B------:R-:W2:Y:S02]  /*806d0*/  LDL.LU R176, [R1+0x15c4] ;  /* 0x0015c40001b07983 */ /* 0x000ea40000300800 */
[----:B------:R-:W-:Y:S01]  /*806e0*/  @!P5 IMAD.X R19, R188, 0x1, R19, P6 ;  /* 0x00000001bc13d824 */ /* 0x000fe200030e0613 */
[C---:B------:R-:W-:Y:S01]  /*806f0*/  ISETP.LT.OR P6, PT, R27.reuse, 0x121, !P1 ;  /* 0x000001211b00780c */ /* 0x040fe20004fc1670 */
[----:B------:R-:W3:Y:S01]  /*80700*/  LDL.LU R188, [R1+0x15c0] ;  /* 0x0015c00001bc7983 */ /* 0x000ee20000300800 */
[----:B------:R-:W-:Y:S02]  /*80710*/  ISETP.LT.OR P5, PT, R27, 0x122, !P1 ;  /* 0x000001221b00780c */ /* 0x000fe40004fa1670 */
[----:B------:R-:W-:Y:S01]  /*80720*/  F2FP.SATFINITE.E4M3.F32.PACK_AB_MERGE_C R17, RZ, R17, RZ ;  /* 0x00000011ff11723e */ /* 0x000fe200048070ff */
[----:B------:R-:W2:Y:S08]  /*80730*/  LDL.LU R150, [R1+0x12ec] ;  /* 0x0012ec0001967983 */ /* 0x000eb00000300800 */
[----:B------:R0:W-:Y:S02]  /*80740*/  @!P6 STG.E.U8 desc[UR22][R18.64+0x120], R17 ;  /* 0x000120111200e986 */ /* 0x0001e4000c101116 */
[----:B0-----:R-:W0:Y:S02]  /*80750*/  @!P5 LDC.64 R18, c[0x0][0x5c0] ;  /* 0x00017000ff12db82 */ /* 0x001e240000000a00 */
[----:B0-----:R-:W-:-:S02]  /*80760*/  @!P5 IADD3 R18, P6, R189, R18, RZ ;  /* 0x00000012bd12d210 */ /* 0x001fc40007fde0ff */
[----:B------:R-:W3:Y:S03]  /*80770*/  LDL.LU R189, [R1+0x15bc] ;  /* 0x0015bc0001bd7983 */ /* 0x000ee60000300800 */
[----:B------:R-:W-:Y:S01]  /*80780*/  @!P5 IMAD.X R19, R177, 0x1, R19, P6 ;  /* 0x00000001b113d824 */ /* 0x000fe200030e0613 */
[----:B------:R-:W2:Y:S04]  /*80790*/  LDL.LU R151, [R1+0x12f0] ;  /* 0x0012f00001977983 */ /* 0x000ea80000300800 */
[----:B------:R-:W2:Y:S01]  /*807a0*/  LDL.LU R177, [R1+0x15b8] ;  /* 0x0015b80001b17983 */ /* 0x000ea20000300800 */
[C---:B------:R-:W-:Y:S01]  /*807b0*/  ISETP.LT.OR P6, PT, R27.reuse, 0x122, !P1 ;  /* 0x000001221b00780c */ /* 0x040fe20004fc1670 */
[----:B----4-:R-:W-:Y:S01]  /*807c0*/  FMUL R17, R222, UR21 ;  /* 0x00000015de117c20 */ /* 0x010fe20008400000 */
        /* <DEDUP_REMOVED lines=30> */
[----:B------:R-:W-:Y:S01]  /*809b0*/  ISETP.LT.OR P6, PT, R27, 0x12a, !P1 ;  /* 0x0000012a1b00780c */ /* 0x000fe20004fc1670 */
[----:B------:R-:W-:Y:S01]  /*809c0*/  FMUL R17, R151, UR21 ;  /* 0x0000001597117c20 */ /* 0x000fe20008400000 */
[----:B------:R-:W-:Y:S01]  /*809d0*/  ISETP.LT.OR P5, PT, R27, 0x131, !P2 ;  /* 0x000001311b00780c */ /* 0x000fe200057a1670 */
[----:B------:R-:W2:Y:S03]  /*809e0*/  LDL.LU R151, [R1+0x1304] ;  /* 0x0013040001977983 */ /* 0x000ea60000300800 */
[----:B------:R-:W-:-:S07]  /*809f0*/  F2FP.SATFINITE.E4M3.F32.PACK_AB_MERGE_C R17, RZ, R17, RZ ;  /* 0x00000011ff11723e */ /* 0x000fce00048070ff */
[----:B------:R4:W-:Y:S02]  /*80a00*/  @!P6 STG.E.U8 desc[UR22][R18.64+0x129], R17 ;  /* 0x000129111200e986 */ /* 0x0009e4000c101116 */
[----:B----4-:R-:W-:Y:S01]  /*80a10*/  FMUL R17, R222, UR21 ;  /* 0x00000015de117c20 */ /* 0x010fe20008400000 */
        /* <DEDUP_REMOVED lines=26> */
[----:B------:R-:W-:Y:S01]  /*80bc0*/  FMUL R17, R150, UR21 ;  /* 0x0000001596117c20 */ /* 0x000fe20008400000 */
[----:B------:R-:W-:Y:S01]  /*80bd0*/  ISETP.LT.OR P5, PT, R27, 0x139, !P2 ;  /* 0x000001391b00780c */ /* 0x000fe200057a1670 */
[----:B------:R-:W2:Y:S03]  /*80be0*/  LDL.LU R150, [R1+0x1314] ;  /* 0x0013140001967983 */ /* 0x000ea60000300800 */
[----:B------:R-:W-:-:S07]  /*80bf0*/  F2FP.SATFINITE.E4M3.F32.PACK_AB_MERGE_C R17, RZ, R17, RZ ;  /* 0x00000011ff11723e */ /* 0x000fce00048070ff */
[----:B------:R0:W-:Y:S02]  /*80c00*/  @!P6 STG.E.U8 desc[UR22][R18.64+0x131], R17 ;  /* 0x000131111200e986 */ /* 0x0001e4000c101116 */
[----:B0-----:R-:W-:Y:S01]  /*80c10*/  FMUL R17, R151, UR21 ;  /* 0x0000001597117c20 */ /* 0x001fe20008400000 */
[----:B------:R-:W-:Y:S01]  /*80c20*/  ISETP.LT.OR P6, PT, R27, 0x13a, !P2 ;  /* 0x0000013a1b00780c */ /* 0x000fe200057c1670 */
[----:B------:R-:W2:Y:S03]  /*80c30*/  LDL.LU R151, [R1+0x1318] ;  /* 0x0013180001977983 */ /* 0x000ea60000300800 */
[----:B------:R-:W-:-:S05]  /*80c40*/  F2FP.SATFINITE.E4M3.F32.PACK_AB_MERGE_C R17, RZ, R17, RZ ;  /* 0x00000011ff11723e */ /* 0x000fca00048070ff */
[----:B---3--:R4:W-:Y:S01]  /*80c50*/  @!P5 STG.E.U8 desc[UR22][R136.64+0x138], R17 ;  /* 0x000138118800d986 */ /* 0x0089e2000c101116 */
[----:B------:R-:W-:-:S13]  /*80c60*/  ISETP.LT.OR P5, PT, R27, 0x139, !P1 ;  /* 0x000001391b00780c */ /* 0x000fda0004fa1670 */
[----:B------:R-:W0:Y:S01]  /*80c70*/  @!P5 LDC.64 R18, c[0x0][0x5c0] ;  /* 0x00017000ff12db82 */ /* 0x000e220000000a00 */
[----:B----4-:R-:W-:-:S05]  /*80c80*/  FMUL R17, R222, UR21 ;  /* 0x00000015de117c20 */ /* 0x010fca0008400000 */
[----:B------:R-:W-:-:S05]  /*80c90*/  F2FP.SATFINITE.E4M3.F32.PACK_AB_MERGE_C R17, RZ, R17, RZ ;  /* 0x00000011ff11723e */ /* 0x000fca00048070ff */
[----:B--2---:R1:W-:Y:S01]  /*80ca0*/  @!P6 STG.E.U8 desc[UR22][R124.64+0x139], R17 ;  /* 0x000139117c00e986 */ /* 0x0043e2000c101116 */
[----:B0-----:R-:W-:Y:S01]  /*80cb0*/  @!P5 IADD3 R18, P6, R120, R18, RZ ;  /* 0x000000127812d210 */ /* 0x001fe20007fde0ff */
[----:B-1----:R-:W-:Y:S02]  /*80cc0*/  FMUL R17, R223, UR21 ;  /* 0x00000015df117c20 */ /* 0x002fe40008400000 */
[----:B------:R-:W2:Y:S02]  /*80cd0*/  LDL.LU R120, [R1+0x1594] ;  /* 0x0015940001787983 */ /* 0x000ea40000300800 */
[----:B------:R-:W-:Y:S01]  /*80ce0*/  @!P5 IMAD.X R19, R122, 0x1, R19, P6 ;  /* 0x000000017a13d824 */ /* 0x000fe200030e0613 */
[C---:B------:R-:W-:Y:S01]  /*80cf0*/  ISETP.LT.OR P6, PT, R27.reuse, 0x139, !P1 ;  /* 0x000001391b00780c */ /* 0x040fe20004fc1670 */
[----:B------:R-:W3:Y:S01]  /*80d00*/  LDL.LU R122, [R1+0x1590] ;  /* 0x00159000017a7983 */ /* 0x000ee20000300800 */
[----:B------:R-:W-:Y:S02]  /*80d10*/  ISETP.LT.OR P5, PT, R27, 0x13a, !P1 ;  /* 0x0000013a1b00780c */ /* 0x000fe40004fa1670 */
[----:B------:R-:W-:Y:S01]  /*80d20*/  F2FP.SATFINITE.E4M3.F32.PACK_AB_MERGE_C R17, RZ, R17, RZ ;  /* 0x00000011ff11723e */ /* 0x000fe200048070ff */
[----:B------:R-:W4:Y:S08]  /*80d30*/  LDL.LU R222, [R1+0x131c] ;  /* 0x00131c0001de7983 */ /* 0x000f300000300800 */
[----:B------:R0:W-:Y:S02]  /*80d40*/  @!P6 STG.E.U8 desc[UR22][R18.64+0x138], R17 ;  /* 0x000138111200e986 */ /* 0x0001e4000c101116 */
[----:B0-----:R-:W0:Y:S02]  /*80d50*/  @!P5 LDC.64 R18, c[0x0][0x5c0] ;  /* 0x00017000ff12db82 */ /* 0x001e240000000a00 */
[----:B0-----:R-:W-:-:S02]  /*80d60*/  @!P5 IADD3 R18, P6, R123, R18, RZ ;  /* 0x000000127b12d210 */ /* 0x001fc40007fde0ff */
[----:B------:R-:W3:Y:S03]  /*80d70*/  LDL.LU R123, [R1+0x158c] ;  /* 0x00158c00017b7983 */ /* 0x000ee60000300800 */
[----:B------:R-:W-:Y:S01]  /*80d80*/  @!P5 IMAD.X R19, R121, 0x1, R19, P6 ;  /* 0x000000017913d824 */ /* 0x000fe200030e0613 */
[----:B------:R-:W4:Y:S04]  /*80d90*/  LDL.LU R223, [R1+0x1320] ;  /* 0x0013200001df7983 */ /* 0x000f280000300800 */
[----:B------:R-:W2:Y:S01]  /*80da0*/  LDL.LU R121, [R1+0x1588] ;  /* 0x0015880001797983 */ /* 0x000ea20000300800 */
[C---:B------:R-:W-:Y:S01]  /*80db0*/  ISETP.LT.OR P6, PT, R27.reuse, 0x13a, !P1 ;  /* 0x0000013a1b00780c */ /* 0x040fe20004fc1670 */
        /* <DEDUP_REMOVED lines=16> */
[----:B----4-:R-:W-:Y:S02]  /*80ec0*/  FMUL R17, R222, UR21 ;  /* 0x00000015de117c20 */ /* 0x010fe40008400000 */
        /* <DEDUP_REMOVED lines=174> */
[----:B------:R-:W-:Y:S01]  /*819b0*/  FMUL R20, R223, UR21 ;  /* 0x00000015df147c20 */ /* 0x000fe20008400000 */
[----:B------:R-:W-:-:S02]  /*819c0*/  ISETP.LT.OR P6, PT, R27, 0x16a, !P1 ;  /* 0x0000016a1b00780c */ /* 0x000fc40004fc1670 */
[----:B------:R-:W-:Y:S01]  /*819d0*/  ISETP.LT.OR P5, PT, R27, 0x171, !P2 ;  /* 0x000001711b00780c */ /* 0x000fe200057a1670 */
[----:B------:R-:W4:Y:S01]  /*819e0*/  LDL.LU R223, [R1+0x1384] ;  /* 0x0013840001df7983 */ /* 0x000f220000300800 */
[----:B------:R-:W-:Y:S01]  /*819f0*/  F2FP.SATFINITE.E4M3.F32.PACK_AB_MERGE_C R21, RZ, R20, RZ ;  /* 0x00000014ff15723e */ /* 0x000fe200048070ff */
[----:B------:R-:W-:Y:S02]  /*81a00*/  FMUL R20, R26, UR21 ;  /* 0x000000151a147c20 */ /* 0x000fe40008400000 */
[----:B------:R-:W4:Y:S03]  /*81a10*/  LDL.LU R26, [R1+0x1388] ;  /* 0x00138800011a7983 */ /* 0x000f260000300800 */
[----:B------:R-:W-:-:S03]  /*81a20*/  F2FP.SATFINITE.E4M3.F32.PACK_AB_MERGE_C R97, RZ, R20, RZ ;  /* 0x00000014ff61723e */ /* 0x000fc600048070ff */
[----:B------:R0:W-:Y:S01]  /*81a30*/  @!P6 STG.E.U8 desc[UR22][R18.64+0x169], R21 ;  /* 0x000169151200e986 */ /* 0x0001e2000c101116 */
[----:B------:R-:W-:Y:S01]  /*81a40*/  ISETP.LT.OR P6, PT, R27, 0x172, !P2 ;  /* 0x000001721b00780c */ /* 0x000fe200057c1670 */
[----:B------:R-:W-:-:S05]  /*81a50*/  FMUL R20, R150, UR21 ;  /* 0x0000001596147c20 */ /* 0x000fca0008400000 */
[----:B------:R-:W-:Y:S01]  /*81a60*/  F2FP.SATFINITE.E4M3.F32.PACK_AB_MERGE_C R101, RZ, R20, RZ ;  /* 0x00000014ff65723e */ /* 0x000fe200048070ff */
[----:B---3--:R-:W-:Y:S01]  /*81a70*/  @!P5 STG.E.U8 desc[UR22][R98.64+0x170], R97 ;  /* 0x000170616200d986 */ /* 0x008fe2000c101116 */
[----:B------:R-:W-:-:S13]  /*81a80*/  ISETP.LT.OR P5, PT, R27, 0x171, !P1 ;  /* 0x000001711b00780c */ /* 0x000fda0004fa1670 */
[----:B0-----:R-:W0:Y:S01]  /*81a90*/  @!P5 LDC.64 R18, c[0x0][0x5c0] ;  /* 0x00017000ff12db82 */ /* 0x001e220000000a00 */
[----:B--2---:R-:W-:Y:S01]  /*81aa0*/  @!P6 STG.E.U8 desc[UR22][R94.64+0x171], R101 ;  /* 0x000171655e00e986 */ /* 0x004fe2000c101116 */
[----:B----4-:R-:W-:-:S05]  /*81ab0*/  FMUL R17, R151, UR21 ;  /* 0x0000001597117c20 */ /* 0x010fca0008400000 */
[----:B------:R-:W-:Y:S02]  /*81ac0*/  F2FP.SATFINITE.E4M3.F32.PACK_AB_MERGE_C R21, RZ, R17, RZ ;  /* 0x00000011ff15723e */ /* 0x000fe400048070ff */
[----:B0-----:R-:W-:Y:S02]  /*81ad0*/  @!P5 IADD3 R18, P6, R90, R18, RZ ;  /* 0x000000125a12d210 */ /* 0x001fe40007fde0ff */
[----:B------:R-:W2:Y:S03]  /*81ae0*/  LDL.LU R90, [R1+0x1524] ;  /* 0x00152400015a7983 */ /* 0x000ea60000300800 */
[----:B------:R-:W-:Y:S01]  /*81af0*/  @!P5 IMAD.X R19, R92, 0x1, R19, P6 ;  /* 0x000000015c13d824 */ /* 0x000fe200030e0613 */
[C---:B------:R-:W-:Y:S01]  /*81b00*/  ISETP.LT.OR P6, PT, R27.reuse, 0x171, !P1 ;  /* 0x000001711b00780c */ /* 0x040fe20004fc1670 */
[----:B------:R-:W3:Y:S01]  /*81b10*/  LDL.LU R92, [R1+0x1520] ;  /* 0x00152000015c7983 */ /* 0x000ee20000300800 */
[----:B------:R-:W-:-:S03]  /*81b20*/  ISETP.LT.OR P5, PT, R27, 0x172, !P1 ;  /* 0x000001721b00780c */ /* 0x000fc60004fa1670 */
        /* <DEDUP_REMOVED lines=190> */
[----:B------:R-:W2:Y:S01]  /*82710*/  LDL.LU R69, [R1+0x14c0] ;  /* 0x0014c00001457983 */ /* 0x000ea20000300800 */
[----:B------:R-:W-:-:S03]  /*82720*/  ISETP.LT.OR P5, PT, R27, 0x1a2, !P1 ;  /* 0x000001a21b00780c */ /* 0x000fc60004fa1670 */
[----:B------:R-:W3:Y:S04]  /*82730*/  LDL.LU R26, [R1+0x13ec] ;  /* 0x0013ec00011a7983 */ /* 0x000ee80000300800 */
[----:B------:R-:W4:Y:S04]  /*82740*/  LDL.LU R150, [R1+0x13f0] ;  /* 0x0013f00001967983 */ /* 0x000f280000300800 */
[----:B------:R0:W-:Y:S02]  /*82750*/  @!P6 STG.E.U8 desc[UR22][R18.64+0x1a0], R21 ;  /* 0x0001a0151200e986 */ /* 0x0001e4000c101116 */
[----:B0-----:R-:W0:Y:S02]  /*82760*/  @!P5 LDC.64 R18, c[0x0][0x5c0] ;  /* 0x00017000ff12db82 */ /* 0x001e240000000a00 */
[----:B0-----:R-:W-:-:S05]  /*82770*/  @!P5 IADD3 R18, P6, R229, R18, RZ ;  /* 0x00000012e512d210 */ /* 0x001fca0007fde0ff */
[----:B------:R-:W-:Y:S02]  /*82780*/  @!P5 IMAD.X R19, R67, 0x1, R19, P6 ;  /* 0x000000014313d824 */ /* 0x000fe400030e0613 */
[----:B------:R-:W3:Y:S01]  /*82790*/  LDL.LU R67, [R1+0x14bc] ;  /* 0x0014bc0001437983 */ /* 0x000ee20000300800 */
[----:B------:R-:W-:Y:S01]  /*827a0*/  FMUL R17, R151, UR21 ;  /* 0x0000001597117c20 */ /* 0x000fe20008400000 */
[C---:B------:R-:W-:Y:S02]  /*827b0*/  ISETP.LT.OR P6, PT, R27.reuse, 0x1a2, !P1 ;  /* 0x000001a21b00780c */ /* 0x040fe40004fc1670 */
        /* <DEDUP_REMOVED lines=10> */
[----:B--2---:R-:W-:Y:S01]  /*82860*/  @!P5 STG.E.U8 desc[UR22][R68.64+0x1a8], R73 ;  /* 0x0001a8494400d986 */ /* 0x004fe2000c101116 */
[----:B------:R-:W-:-:S13]  /*82870*/  ISETP.LT.OR P5, PT, R27, 0x1a9, !P1 ;  /* 0x000001a91b00780c */ /* 0x000fda0004fa1670 */
[----:B0-----:R-:W0:Y:S01]  /*82880*/  @!P5 LDC.64 R18, c[0x0][0x5c0] ;  /* 0x00017000ff12db82 */ /* 0x001e220000000a00 */
[----:B---3--:R1:W-:Y:S01]  /*82890*/  @!P6 STG.E.U8 desc[UR22][R66.64+0x1a9], R21 ;  /* 0x0001a9154200e986 */ /* 0x0083e2000c101116 */
[----:B0-----:R-:W-:-:S03]  /*828a0*/  @!P5 IADD3 R18, P6, R65, R18, RZ ;  /* 0x000000124112d210 */ /* 0x001fc60007fde0ff */
[----:B------:R-:W2:Y:S02]  /*828b0*/  LDL.LU R65, [R1+0x14b8] ;  /* 0x0014b80001417983 */ /* 0x000ea40000300800 */
[----:B------:R-:W-:Y:S02]  /*828c0*/  @!P5 IMAD.X R19, R12, 0x1, R19, P6 ;  /* 0x000000010c13d824 */ /* 0x000fe400030e0613 */
[----:B------:R0:W5:Y:S04]  /*828d0*/  LDL.LU R12, [R1+0x14b4] ;  /* 0x0014b400010c7983 */ /* 0x0001680000300800 */
[----:B------:R-:W3:Y:S01]  /*828e0*/  LDL.LU R223, [R1+0x13fc] ;  /* 0x0013fc0001df7983 */ /* 0x000ee20000300800 */
[----:B------:R-:W-:-:S03]  /*828f0*/  FMUL R17, R26, UR21 ;  /* 0x000000151a117c20 */ /* 0x000fc60008400000 */
[----:B------:R-:W2:Y:S02]  /*82900*/  LDL.LU R26, [R1+0x1400] ;  /* 0x00140000011a7983 */ /* 0x000ea40000300800 */
[----:B------:R-:W-:Y:S01]  /*82910*/  F2FP.SATFINITE.E4M3.F32.PACK_AB_MERGE_C R71, RZ, R17, RZ ;  /* 0x00000011ff47723e */ /* 0x000fe200048070ff */
[----:B----4-:R-:W-:Y:S02]  /*82920*/  FMUL R17, R150, UR21 ;  /* 0x0000001596117c20 */ /* 0x010fe40008400000 */
[----:B------:R-:W4:Y:S03]  /*82930*/  LDL.LU R150, [R1+0x1404] ;  /* 0x0014040001967983 */ /* 0x000f260000300800 */
[----:B-1----:R-:W-:Y:S01]  /*82940*/  F2FP.SATFINITE.E4M3.F32.PACK_AB_MERGE_C R21, RZ, R17, RZ ;  /* 0x00000011ff15723e */ /* 0x002fe200048070ff */
[----:B------:R-:W-:Y:S02]  /*82950*/  FMUL R17, R151, UR21 ;  /* 0x0000001597117c20 */ /* 0x000fe40008400000 */
[----:B------:R-:W4:Y:S03]  /*82960*/  LDL.LU R151, [R1+0x1408] ;  /* 0x0014080001977983 */ /* 0x000f260000300800 */
[----:B------:R-:W-:Y:S01]  /*82970*/  F2FP.SATFINITE.E4M3.F32.PACK_AB_MERGE_C R67, RZ, R17, RZ ;  /* 0x00000011ff43723e */ /* 0x000fe200048070ff */
[----:B------:R-:W-:-:S02]  /*82980*/  FMUL R17, R222, UR21 ;  /* 0x00000015de117c20 */ /* 0x000fc40008400000 */
[----:B------:R-:W4:Y:S03]  /*82990*/  LDL.LU R222, [R1+0x140c] ;  /* 0x00140c0001de7983 */ /* 0x000f260000300800 */
[----:B------:R-:W-:Y:S02]  /*829a0*/  F2FP.SATFINITE.E4M3.F32.PACK_AB_MERGE_C R69, RZ, R17, RZ ;  /* 0x00000011ff45723e */ /* 0x000fe400048070ff */
[C---:B------:R-:W-:Y:S02]  /*829b0*/  ISETP.LT.OR P6, PT, R27.reuse, 0x1a9, !P1 ;  /* 0x000001a91b00780c */ /* 0x040fe40004fc1670 */
[----:B------:R-:W-:-:S11]  /*829c0*/  ISETP.LT.OR P5, PT, R27, 0x1aa, !P1 ;  /* 0x000001aa1b00780c */ /* 0x000fd60004fa1670 */
[----:B------:R1:W-:Y:S02]  /*829d0*/  @!P6 STG.E.U8 desc[UR22][R18.64+0x1a8], R71 ;  /* 0x0001a8471200e986 */ /* 0x0003e4000c101116 */
[----:B-1----:R-:W1:Y:S02]  /*829e0*/  @!P5 LDC.64 R18, c[0x0][0x5c0] ;  /* 0x00017000ff12db82 */ /* 0x002e640000000a00 */
[----:B-1----:R-:W-:-:S05]  /*829f0*/  @!P5 IADD3 R18, P6, R231, R18, RZ ;  /* 0x00000012e712d210 */ /* 0x002fca0007fde0ff */
[----:B------:R-:W-:Y:S01]  /*82a00*/  @!P5 IMAD.X R19, R230, 0x1, R19, P6 ;  /* 0x00000001e613d824 */ /* 0x000fe200030e0613 */
[C---:B------:R-:W-:Y:S02]  /*82a10*/  ISETP.LT.OR P6, PT, R27.reuse, 0x1aa, !P1 ;  /* 0x000001aa1b00780c */ /* 0x040fe40004fc1670 */
[----:B------:R-:W-:-:S11]  /*82a20*/  ISETP.LT.OR P5, PT, R27, 0x1b1, !P2 ;  /* 0x000001b11b00780c */ /* 0x000fd600057a1670 */
[----:B------:R1:W-:Y:S01]  /*82a30*/  @!P6 STG.E.U8 desc[UR22][R18.64+0x1a9], R21 ;  /* 0x0001a9151200e986 */ /* 0x0003e2000c101116 */
[----:B---3--:R-:W-:-:S03]  /*82a40*/  FMUL R17, R223, UR21 ;  /* 0x00000015df117c20 */ /* 0x008fc60008400000 */
[----:B------:R-:W3:Y:S04]  /*82a50*/  LDL.LU R223, [R1+0x1410] ;  /* 0x0014100001df7983 */ /* 0x000ee80000300800 */
[----:B--2---:R-:W-:Y:S01]  /*82a60*/  @!P5 STG.E.U8 desc[UR22][R64.64+0x1b0], R67 ;  /* 0x0001b0434000d986 */ /* 0x004fe2000c101116 */
[C---:B------:R-:W-:Y:S02]  /*82a70*/  ISETP.LT.OR P5, PT, R27.reuse, 0x1b1, !P1 ;  /* 0x000001b11b00780c */ /* 0x040fe40004fa1670 */
[----:B------:R-:W-:-:S11]  /*82a80*/  ISETP.LT.OR P6, PT, R27, 0x1b2, !P2 ;  /* 0x000001b21b00780c */ /* 0x000fd600057c1670 */
[----:B------:R-:W2:Y:S02]  /*82a90*/  @!P5 LDC.64 R70, c[0x0][0x5c0] ;  /* 0x00017000ff46db82 */ /* 0x000ea40000000a00 */
[----:B------:R0:W-:Y:S01]  /*82aa0*/  @!P6 STG.E.U8 desc[UR22][R62.64+0x1b1], R69 ;  /* 0x0001b1453e00e986 */ /* 0x0001e2000c101116 */
[----:B--2---:R-:W-:-:S05]  /*82ab0*/  @!P5 IADD3 R228, P6, R228, R70, RZ ;  /* 0x00000046e4e4d210 */ /* 0x004fca0007fde0ff */
[----:B------:R-:W-:Y:S01]  /*82ac0*/  @!P5 IMAD.X R229, R227, 0x1, R71, P6 ;  /* 0x00000001e3e5d824 */ /* 0x000fe200030e0647 */
[C---:B------:R-:W-:Y:S02]  /*82ad0*/  ISETP.LT.OR P5, PT, R27.reuse, 0x1b2, !P1 ;  /* 0x000001b21b00780c */ /* 0x040fe40004fa1670 */
[----:B------:R-:W-:-:S11]  /*82ae0*/  ISETP.LT.OR P6, PT, R27, 0x1b1, !P1 ;  /* 0x000001b11b00780c */ /* 0x000fd60004fc1670 */
[----:B-1----:R-:W1:Y:S01]  /*82af0*/  @!P5 LDC.64 R20, c[0x0][0x5c0] ;  /* 0x00017000ff14db82 */ /* 0x002e620000000a00 */
[----:B------:R-:W-:Y:S01]  /*82b00*/  F2FP.SATFINITE.E4M3.F32.PACK_AB_MERGE_C R19, RZ, R17, RZ ;  /* 0x00000011ff13723e */ /* 0x000fe200048070ff */
[----:B------:R-:W-:Y:S02]  /*82b10*/  FMUL R17, R26, UR21 ;  /* 0x000000151a117c20 */ /* 0x000fe40008400000 */
[----:B------:R-:W2:Y:S04]  /*82b20*/  LDL.LU R26, [R1+0x1414] ;  /* 0x00141400011a7983 */ /* 0x000ea80000300800 */
[----:B------:R0:W-:Y:S01]  /*82b30*/  @!P6 STG.E.U8 desc[UR22][R228.64+0x1b0], R19 ;  /* 0x0001b013e400e986 */ /* 0x0001e2000c101116 */
[----:B-1----:R-:W-:-:S05]  /*82b40*/  @!P5 IADD3 R226, P6, R226, R20, RZ ;  /* 0x00000014e2e2d210 */ /* 0x002fca0007fde0ff */
[----:B------:R-:W-:Y:S01]  /*82b50*/  @!P5 IMAD.X R227, R225, 0x1, R21, P6 ;  /* 0x00000001e1e3d824 */ /* 0x000fe200030e0615 */
[----:B------:R-:W-:Y:S01]  /*82b60*/  F2FP.SATFINITE.E4M3.F32.PACK_AB_MERGE_C R21, RZ, R17, RZ ;  /* 0x00000011ff15723e */ /* 0x000fe200048070ff */
[----:B----4-:R-:W-:Y:S02]  /*82b70*/  FMUL R17, R150, UR21 ;  /* 0x0000001596117c20 */ /* 0x010fe40008400000 */
[----:B------:R-:W4:Y:S01]  /*82b80*/  LDL.LU R150, [R1+0x1418] ;  /* 0x0014180001967983 */ /* 0x000f220000300800 */
[----:B------:R-:W-:Y:S02]  /*82b90*/  ISETP.LT.OR P6, PT, R27, 0x1b2, !P1 ;  /* 0x000001b21b00780c */ /* 0x000fe40004fc1670 */
[----:B0-----:R-:W-:Y:S01]  /*82ba0*/  F2FP.SATFINITE.E4M3.F32.PACK_AB_MERGE_C R63, RZ, R17, RZ ;  /* 0x00000011ff3f723e */ /* 0x001fe200048070ff */
[----:B------:R-:W-:Y:S02]  /*82bb0*/  FMUL R17, R151, UR21 ;  /* 0x0000001597117c20 */ /* 0x000fe40008400000 */
[----:B------:R-:W4:Y:S03]  /*82bc0*/  LDL.LU R151, [R1+0x141c] ;  /* 0x00141c0001977983 */ /* 0x000f260000300800 */
[----:B------:R-:W-:Y:S01]  /*82bd0*/  F2FP.SATFINITE.E4M3.F32.PACK_AB_MERGE_C R19, RZ, R17, RZ ;  /* 0x00000011ff13723e */ /* 0x000fe200048070ff */
[----:B------:R-:W-:-:S02]  /*82be0*/  FMUL R17, R222, UR21 ;  /* 0x00000015de117c20 */ /* 0x000fc40008400000 */
[----:B------:R-:W4:Y:S04]  /*82bf0*/  LDL.LU R222, [R1+0x1420] ;  /* 0x0014200001de7983 */ /* 0x000f280000300800 */
[----:B------:R0:W-:Y:S02]  /*82c00*/  @!P6 STG.E.U8 desc[UR22][R226.64+0x1b1], R21 ;  /* 0x0001b115e200e986 */ /* 0x0001e4000c101116 */
[----:B0-----:R-:W-:Y:S02]  /*82c10*/  F2FP.SATFINITE.E4M3.F32.PACK_AB_MERGE_C R21, RZ, R17, RZ ;  /* 0x00000011ff15723e */ /* 0x001fe400048070ff */
[----:B------:R-:W-:Y:S01]  /*82c20*/  ISETP.LT.OR P5, PT, R27, 0x1b9, !P2 ;  /* 0x000001b91b00780c */ /* 0x000fe200057a1670 */
[----:B---3--:R-:W-:Y:S02]  /*82c30*/  FMUL R17, R223, UR21 ;  /* 0x00000015df117c20 */ /* 0x008fe40008400000 */
[----:B------:R-:W3:Y:S10]  /*82c40*/  LDL.LU R223, [R1+0x1424] ;  /* 0x0014240001df7983 */ /* 0x000ef40000300800 */
[----:B------:R-:W-:Y:S01]  /*82c50*/  @!P5 STG.E.U8 desc[UR22][R60.64+0x1b8], R63 ;  /* 0x0001b83f3c00d986 */ /* 0x000fe2000c101116 */
[----:B------:R-:W-:-:S02]  /*82c60*/  ISETP.LT.OR P5, PT, R27, 0x1b9, !P1 ;  /* 0x000001b91b00780c */ /* 0x000fc40004fa1670 */
[----:B------:R-:W-:-:S11]  /*82c70*/  ISETP.LT.OR P6, PT, R27, 0x1ba, !P2 ;  /* 0x000001ba1b00780c */ /* 0x000fd600057c1670 */
[----:B------:R-:W0:Y:S02]  /*82c80*/  @!P5 LDC.64 R64, c[0x0][0x5c0] ;  /* 0x00017000ff40db82 */ /* 0x000e240000000a00 */
[----:B------:R1:W-:Y:S01]  /*82c90*/  @!P6 STG.E.U8 desc[UR22][R58.64+0x1b9], R19 ;  /* 0x0001b9133a00e986 */ /* 0x0003e2000c101116 */
[----:B0-----:R-:W-:-:S05]  /*82ca0*/  @!P5 IADD3 R224, P6, R224, R64, RZ ;  /* 0x00000040e0e0d210 */ /* 0x001fca0007fde0ff */
[----:B------:R-:W-:Y:S01]  /*82cb0*/  @!P5 IMAD.X R225, R221, 0x1, R65, P6 ;  /* 0x00000001dde1d824 */ /* 0x000fe200030e0641 */
[C---:B------:R-:W-:Y:S02]  /*82cc0*/  ISETP.LT.OR P5, PT, R27.reuse, 0x1ba, !P1 ;  /* 0x000001ba1b00780c */ /* 0x040fe40004fa1670 */
[----:B------:R-:W-:-:S11]  /*82cd0*/  ISETP.LT.OR P6, PT, R27, 0x1b9, !P1 ;  /* 0x000001b91b00780c */ /* 0x000fd60004fc1670 */
[----:B------:R-:W0:Y:S02]  /*82ce0*/  @!P5 LDC.64 R64, c[0x0][0x5c0] ;  /* 0x00017000ff40db82 */ /* 0x000e240000000a00 */
[----:B------:R4:W-:Y:S01]  /*82cf0*/  @!P6 STG.E.U8 desc[UR22][R224.64+0x1b8], R21 ;  /* 0x0001b815e000e986 */ /* 0x0009e2000c101116 */
[----:B-1----:R-:W-:Y:S01]  /*82d00*/  F2FP.SATFINITE.E4M3.F32.PACK_AB_MERGE_C R19, RZ, R17, RZ ;  /* 0x00000011ff13723e */ /* 0x002fe200048070ff */
[----:B--2---:R-:W-:Y:S02]  /*82d10*/  FMUL R17, R26, UR21 ;  /* 0x000000151a117c20 */ /* 0x004fe40008400000 */
[----:B------:R-:W2:Y:S01]  /*82d20*/  LDL.LU R26, [R1+0x1428] ;  /* 0x00142800011a7983 */ /* 0x000ea20000300800 */
[----:B0-----:R-:W-:-:S05]  /*82d30*/  @!P5 IADD3 R220, P6, R220, R64, RZ ;  /* 0x00000040dcdcd210 */ /* 0x001fca0007fde0ff */
[----:B------:R-:W-:Y:S01]  /*82d40*/  @!P5 IMAD.X R221, R219, 0x1, R65, P6 ;  /* 0x00000001dbddd824 */ /* 0x000fe200030e0641 */
[C---:B------:R-:W-:Y:S02]  /*82d50*/  ISETP.LT.OR P6, PT, R27.reuse, 0x1ba, !P1 ;  /* 0x000001ba1b00780c */ /* 0x040fe40004fc1670 */
[----:B------:R-:W-:Y:S01]  /*82d60*/  F2FP.SATFINITE.E4M3.F32.PACK_AB_MERGE_C R59, RZ, R17, RZ ;  /* 0x00000011ff3b723e */ /* 0x000fe200048070ff */
[----:B----4-:R-:W-:Y:S01]  /*82d70*/  FMUL R17, R150, UR21 ;  /* 0x0000001596117c20 */ /* 0x010fe20008400000 */
[----:B------:R-:W-:Y:S01]  /*82d80*/  ISETP.LT.OR P5, PT, R27, 0x1c1, !P2 ;  /* 0x000001c11b00780c */ /* 0x000fe200057a1670 */
[----:B------:R-:W4:Y:S03]  /*82d90*/  LDL.LU R150, [R1+0x142c] ;  /* 0x00142c0001967983 */ /* 0x000f260000300800 */
[----:B------:R-:W-:Y:S01]  /*82da0*/  F2FP.SATFINITE.E4M3.F32.PACK_AB_MERGE_C R21, RZ, R17, RZ ;  /* 0x00000011ff15723e */ /* 0x000fe200048070ff */
[----:B------:R-:W-:-:S02]  /*82db0*/  FMUL R17, R151, UR21 ;  /* 0x0000001597117c20 */ /* 0x000fc40008400000 */
[----:B------:R-:W4:Y:S04]  /*82dc0*/  LDL.LU R151, [R1+0x1430] ;  /* 0x0014300001977983 */ /* 0x000f280000300800 */
[----:B------:R0:W-:Y:S01]  /*82dd0*/  @!P6 STG.E.U8 desc[UR22][R220.64+0x1b9], R19 ;  /* 0x0001b913dc00e986 */ /* 0x0001e2000c101116 */
[----:B------:R-:W-:-:S03]  /*82de0*/  ISETP.LT.OR P6, PT, R27, 0x1c2, !P2 ;  /* 0x000001c21b00780c */ /* 0x000fc600057c1670 */
[----:B------:R-:W-:Y:S01]  /*82df0*/  @!P5 STG.E.U8 desc[UR22][R56.64+0x1c0], R59 ;  /* 0x0001c03b3800d986 */ /* 0x000fe2000c101116 */
[----:B0-----:R-:W-:Y:S01]  /*82e00*/  F2FP.SATFINITE.E4M3.F32.PACK_AB_MERGE_C R19, RZ, R17, RZ ;  /* 0x00000011ff13723e */ /* 0x001fe200048070ff */
[----:B------:R-:W-:Y:S02]  /*82e10*/  FMUL R17, R222, UR21 ;  /* 0x00000015de117c20 */ /* 0x000fe40008400000 */
[----:B------:R-:W4:Y:S06]  /*82e20*/  LDL.LU R222, [R1+0x1434] ;  /* 0x0014340001de7983 */ /* 0x000f2c0000300800 */
[----:B------:R0:W-:Y:S02]  /*82e30*/  @!P6 STG.E.U8 desc[UR22][R54.64+0x1c1], R21 ;  /* 0x0001c1153600e986 */ /* 0x0001e4000c101116 */
[----:B0-----:R-:W-:Y:S01]  /*82e40*/  F2FP.SATFINITE.E4M3.F32.PACK_AB_MERGE_C R21, RZ, R17, RZ ;  /* 0x00000011ff15723e */ /* 0x001fe200048070ff */
[----:B---3--:R-:W-:-:S02]  /*82e50*/  FMUL R17, R223, UR21 ;  /* 0x00000015df117c20 */ /* 0x008fc40008400000 */
[----:B------:R-:W3:Y:S01]  /*82e60*/  LDL.LU R223, [R1+0x1438] ;  /* 0x0014380001df7983 */ /* 0x000ee20000300800 */
[----:B------:R-:W-:-:S13]  /*82e70*/  ISETP.LT.OR P5, PT, R27, 0x1c1, !P1 ;  /* 0x000001c11b00780c */ /* 0x000fda0004fa1670 */
[----:B------:R-:W0:Y:S02]  /*82e80*/  @!P5 LDC.64 R60, c[0x0][0x5c0] ;  /* 0x00017000ff3cdb82 */ /* 0x000e240000000a00 */
[----:B0-----:R-:W-:-:S05]  /*82e90*/  @!P5 IADD3 R218, P6, R218, R60, RZ ;  /* 0x0000003cdadad210 */ /* 0x001fca0007fde0ff */
[----:B------:R-:W-:Y:S01]  /*82ea0*/  @!P5 IMAD.X R219, R217, 0x1, R61, P6 ;  /* 0x00000001d9dbd824 */ /* 0x000fe200030e063d */
[C---:B------:R-:W-:Y:S02]  /*82eb0*/  ISETP.LT.OR P5, PT, R27.reuse, 0x1c2, !P1 ;  /* 0x000001c21b00780c */ /* 0x040fe40004fa1670 */
[----:B------:R-:W-:-:S11]  /*82ec0*/  ISETP.LT.OR P6, PT, R27, 0x1c1, !P1 ;  /* 0x000001c11b00780c */ /* 0x000fd60004fc1670 */
[----:B------:R-:W0:Y:S02]  /*82ed0*/  @!P5 LDC.64 R60, c[0x0][0x5c0] ;  /* 0x00017000ff3cdb82 */ /* 0x000e240000000a00 */
[----:B------:R1:W-:Y:S01]  /*82ee0*/  @!P6 STG.E.U8 desc[UR22][R218.64+0x1c0], R19 ;  /* 0x0001c013da00e986 */ /* 0x0003e2000c101116 */
[----:B------:R-:W-:Y:S01]  /*82ef0*/  F2FP.SATFINITE.E4M3.F32.PACK_AB_MERGE_C R55, RZ, R17, RZ ;  /* 0x00000011ff37723e */ /* 0x000fe200048070ff */
[----:B--2---:R-:W-:Y:S02]  /*82f00*/  FMUL R17, R26, UR21 ;  /* 0x000000151a117c20 */ /* 0x004fe40008400000 */
[----:B------:R-:W2:Y:S01]  /*82f10*/  LDL.LU R26, [R1+0x143c] ;  /* 0x00143c00011a7983 */ /* 0x000ea20000300800 */
[----:B0-----:R-:W-:-:S05]  /*82f20*/  @!P5 IADD3 R216, P6, R216, R60, RZ ;  /* 0x0000003cd8d8d210 */ /* 0x001fca0007fde0ff */
[----:B------:R-:W-:Y:S01]  /*82f30*/  @!P5 IMAD.X R217, R215, 0x1, R61, P6 ;  /* 0x00000001d7d9d824 */ /* 0x000fe200030e063d */
[C---:B------:R-:W-:Y:S02]  /*82f40*/  ISETP.LT.OR P6, PT, R27.reuse, 0x1c2, !P1 ;  /* 0x000001c21b00780c */ /* 0x040fe40004fc1670 */
[C---:B------:R-:W-:Y:S02]  /*82f50*/  ISETP.LT.OR P5, PT, R27.reuse, 0x1c9, !P2 ;  /* 0x000001c91b00780c */ /* 0x040fe400057a1670 */
[----:B-1----:R-:W-:Y:S01]  /*82f60*/  F2FP.SATFINITE.E4M3.F32.PACK_AB_MERGE_C R19, RZ, R17, RZ ;  /* 0x00000011ff13723e */ /* 0x002fe200048070ff */
[----:B----4-:R-:W-:Y:S02]  /*82f70*/  FMUL R17, R150, UR21 ;  /* 0x0000001596117c20 */ /* 0x010fe40008400000 */
[----:B------:R-:W4:Y:S06]  /*82f80*/  LDL.LU R150, [R1+0x1440] ;  /* 0x0014400001967983 */ /* 0x000f2c0000300800 */
        /* <DEDUP_REMOVED lines=8> */
[----:B------:R-:W-:-:S02]  /*83010*/  FMUL R17, R222, UR21 ;  /* 0x00000015de117c20 */ /* 0x000fc40008400000 */
[----:B------:R-:W4:Y:S03]  /*83020*/  LDL.LU R222, [R1+0x1448] ;  /* 0x0014480001de7983 */ /* 0x000f260000300800 */
[----:B------:R-:W-:Y:S02]  /*83030*/  F2FP.SATFINITE.E4M3.F32.PACK_AB_MERGE_C R51, RZ, R17, RZ ;  /* 0x00000011ff33723e */ /* 0x000fe400048070ff */
[----:B------:R-:W-:-:S13]  /*83040*/  ISETP.LT.OR P5, PT, R27, 0x1c9, !P1 ;  /* 0x000001c91b00780c */ /* 0x000fda0004fa1670 */
[----:B------:R-:W0:Y:S01]  /*83050*/  @!P5 LDC.64 R56, c[0x0][0x5c0] ;  /* 0x00017000ff38db82 */ /* 0x000e220000000a00 */
[----:B---3--:R-:W-:Y:S02]  /*83060*/  FMUL R17, R223, UR21 ;  /* 0x00000015df117c20 */ /* 0x008fe40008400000 */
[----:B------:R-:W3:Y:S01]  /*83070*/  LDL.LU R223, [R1+0x144c] ;  /* 0x00144c0001df7983 */ /* 0x000ee20000300800 */
[----:B0-----:R-:W-:-:S05]  /*83080*/  @!P5 IADD3 R214, P6, R214, R56, RZ ;  /* 0x00000038d6d6d210 */ /* 0x001fca0007fde0ff */
[----:B------:R-:W-:Y:S01]  /*83090*/  @!P5 IMAD.X R215, R213, 0x1, R57, P6 ;  /* 0x00000001d5d7d824 */ /* 0x000fe200030e0639 */
[C---:B------:R-:W-:Y:S02]  /*830a0*/  ISETP.LT.OR P5, PT, R27.reuse, 0x1ca, !P1 ;  /* 0x000001ca1b00780c */ /* 0x040fe40004fa1670 */
[----:B------:R-:W-:-:S11]  /*830b0*/  ISETP.LT.OR P6, PT, R27, 0x1c9, !P1 ;  /* 0x000001c91b00780c */ /* 0x000fd60004fc1670 */
[----:B------:R-:W0:Y:S02]  /*830c0*/  @!P5 LDC.64 R56, c[0x0][0x5c0] ;  /* 0x00017000ff38db82 */ /* 0x000e240000000a00 */
[----:B------:R1:W-:Y:S01]  /*830d0*/  @!P6 STG.E.U8 desc[UR22][R214.64+0x1c8], R21 ;  /* 0x0001c815d600e986 */ /* 0x0003e2000c101116 */
[----:B0-----:R-:W-:-:S05]  /*830e0*/  @!P5 IADD3 R212, P6, R212, R56, RZ ;  /* 0x00000038d4d4d210 */ /* 0x001fca0007fde0ff */
[----:B------:R-:W-:Y:S01]  /*830f0*/  @!P5 IMAD.X R213, R143, 0x1, R57, P6 ;  /* 0x000000018fd5d824 */ /* 0x000fe200030e0639 */
[C---:B------:R-:W-:Y:S02]  /*83100*/  ISETP.LT.OR P6, PT, R27.reuse, 0x1ca, !P1 ;  /* 0x000001ca1b00780c */ /* 0x040fe40004fc1670 */
[----:B------:R-:W-:-:S11]  /*83110*/  ISETP.LT.OR P5, PT, R27, 0x1d1, !P2 ;  /* 0x000001d11b00780c */ /* 0x000fd600057a1670 */
[----:B------:R0:W-:Y:S04]  /*83120*/  @!P6 STG.E.U8 desc[UR22][R212.64+0x1c9], R19 ;  /* 0x0001c913d400e986 */ /* 0x0001e8000c101116 */
[----:B------:R-:W-:Y:S01]  /*83130*/  @!P5 STG.E.U8 desc[UR22][R48.64+0x1d0], R51 ;  /* 0x0001d0333000d986 */ /* 0x000fe2000c101116 */
[C---:B------:R-:W-:Y:S02]  /*83140*/  ISETP.LT.OR P5, PT, R27.reuse, 0x1d1, !P1 ;  /* 0x000001d11b00780c */ /* 0x040fe40004fa1670 */
[----:B------:R-:W-:-:S11]  /*83150*/  ISETP.LT.OR P6, PT, R27, 0x1d2, !P2 ;  /* 0x000001d21b00780c */ /* 0x000fd600057c1670 */
[----:B------:R-:W4:Y:S01]  /*83160*/  @!P5 LDC.64 R52, c[0x0][0x5c0] ;  /* 0x00017000ff34db82 */ /* 0x000f220000000a00 */
[----:B-1----:R-:W-:Y:S01]  /*83170*/  F2FP.SATFINITE.E4M3.F32.PACK_AB_MERGE_C R21, RZ, R17, RZ ;  /* 0x00000011ff15723e */ /* 0x002fe200048070ff */
[----:B--2---:R-:W-:Y:S02]  /*83180*/  FMUL R17, R26, UR21 ;  /* 0x000000151a117c20 */ /* 0x004fe40008400000 */
[----:B------:R-:W2:Y:S04]  /*83190*/  LDL.LU R26, [R1+0x1450] ;  /* 0x00145000011a7983 */ /* 0x000ea80000300800 */
[----:B------:R1:W-:Y:S01]  /*831a0*/  @!P6 STG.E.U8 desc[UR22][R46.64+0x1d1], R21 ;  /* 0x0001d1152e00e986 */ /* 0x0003e2000c101116 */
[----:B0-----:R-:W-:Y:S01]  /*831b0*/  F2FP.SATFINITE.E4M3.F32.PACK_AB_MERGE_C R19, RZ, R17, RZ ;  /* 0x00000011ff13723e */ /* 0x001fe200048070ff */
[----:B----4-:R-:W-:-:S02]  /*831c0*/  FMUL R17, R150, UR21 ;  /* 0x0000001596117c20 */ /* 0x010fc40008400000 */
[----:B------:R-:W4:Y:S01]  /*831d0*/  LDL.LU R150, [R1+0x1454] ;  /* 0x0014540001967983 */ /* 0x000f220000300800 */
[----:B------:R-:W-:Y:S02]  /*831e0*/  @!P5 IADD3 R142, P6, R142, R52, RZ ;  /* 0x000000348e8ed210 */ /* 0x000fe40007fde0ff */
[----:B-1----:R-:W-:-:S03]  /*831f0*/  F2FP.SATFINITE.E4M3.F32.PACK_AB_MERGE_C R21, RZ, R17, RZ ;  /* 0x00000011ff15723e */ /* 0x002fc600048070ff */
[----:B------:R-:W-:Y:S01]  /*83200*/  @!P5 IMAD.X R143, R141, 0x1, R53, P6 ;  /* 0x000000018d8fd824 */ /* 0x000fe200030e0635 */
[----:B------:R-:W-:Y:S01]  /*83210*/  ISETP.LT.OR P6, PT, R27, 0x1d1, !P1 ;  /* 0x000001d11b00780c */ /* 0x000fe20004fc1670 */
[----:B------:R-:W-:Y:S02]  /*83220*/  FMUL R17, R151, UR21 ;  /* 0x0000001597117c20 */ /* 0x000fe40008400000 */
[----:B------:R-:W4:Y:S03]  /*83230*/  LDL.LU R151, [R1+0x1458] ;  /* 0x0014580001977983 */ /* 0x000f260000300800 */
[----:B------:R-:W-:-:S07]  /*83240*/  F2FP.SATFINITE.E4M3.F32.PACK_AB_MERGE_C R47, RZ, R17, RZ ;  /* 0x00000011ff2f723e */ /* 0x000fce00048070ff */
[----:B------:R0:W-:Y:S01]  /*83250*/  @!P6 STG.E.U8 desc[UR22][R142.64+0x1d0], R19 ;  /* 0x0001d0138e00e986 */ /* 0x0001e2000c101116 */
[----:B------:R-:W-:-:S03]  /*83260*/  FMUL R17, R222, UR21 ;  /* 0x00000015de117c20 */ /* 0x000fc60008400000 */
[----:B------:R-:W4:Y:S02]  /*83270*/  LDL.LU R222, [R1+0x145c] ;  /* 0x00145c0001de7983 */ /* 0x000f240000300800 */
[----:B0-----:R-:W-:Y:S02]  /*83280*/  F2FP.SATFINITE.E4M3.F32.PACK_AB_MERGE_C R19, RZ, R17, RZ ;  /* 0x00000011ff13723e */ /* 0x001fe400048070ff */
[----:B------:R-:W-:-:S13]  /*83290*/  ISETP.LT.OR P5, PT, R27, 0x1d2, !P1 ;  /* 0x000001d21b00780c */ /* 0x000fda0004fa1670 */
[----:B------:R-:W0:Y:S01]  /*832a0*/  @!P5 LDC.64 R52, c[0x0][0x5c0] ;  /* 0x00017000ff34db82 */ /* 0x000e220000000a00 */
[----:B---3--:R-:W-:Y:S02]  /*832b0*/  FMUL R17, R223, UR21 ;  /* 0x00000015df117c20 */ /* 0x008fe40008400000 */
[----:B------:R-:W3:Y:S01]  /*832c0*/  LDL.LU R223, [R1+0x1460] ;  /* 0x0014600001df7983 */ /* 0x000ee20000300800 */
[----:B0-----:R-:W-:-:S03]  /*832d0*/  @!P5 IADD3 R140, P6, R140, R52, RZ ;  /* 0x000000348c8cd210 */ /* 0x001fc60007fde0ff */
[----:B------:R-:W3:Y:S02]  /*832e0*/  LDL.LU R157, [R1+0x1464] ;  /* 0x00146400019d7983 */ /* 0x000ee40000300800 */
[----:B------:R-:W-:Y:S01]  /*832f0*/  @!P5 IMAD.X R141, R139, 0x1, R53, P6 ;  /* 0x000000018b8dd824 */ /* 0x000fe200030e0635 */
[C---:B------:R-:W-:Y:S02]  /*83300*/  ISETP.LT.OR P6, PT, R27.reuse, 0x1d2, !P1 ;  /* 0x000001d21b00780c */ /* 0x040fe40004fc1670 */
[----:B------:R-:W-:-:S11]  /*83310*/  ISETP.LT.OR P5, PT, R27, 0x1d9, !P2 ;  /* 0x000001d91b00780c */ /* 0x000fd600057a1670 */
[----:B------:R0:W-:Y:S04]  /*83320*/  @!P6 STG.E.U8 desc[UR22][R140.64+0x1d1], R21 ;  /* 0x0001d1158c00e986 */ /* 0x0001e8000c101116 */
[----:B------:R-:W-:Y:S01]  /*83330*/  @!P5 STG.E.U8 desc[UR22][R44.64+0x1d8], R47 ;  /* 0x0001d82f2c00d986 */ /* 0x000fe2000c101116 */
[C---:B------:R-:W-:Y:S02]  /*83340*/  ISETP.LT.OR P5, PT, R27.reuse, 0x1d9, !P1 ;  /* 0x000001d91b00780c */ /* 0x040fe40004fa1670 */
[----:B------:R-:W-:-:S11]  /*83350*/  ISETP.LT.OR P6, PT, R27, 0x1da, !P2 ;  /* 0x000001da1b00780c */ /* 0x000fd600057c1670 */
[----:B------:R-:W1:Y:S02]  /*83360*/  @!P5 LDC.64 R48, c[0x0][0x5c0] ;  /* 0x00017000ff30db82 */ /* 0x000e640000000a00 */
[----:B------:R2:W-:Y:S01]  /*83370*/  @!P6 STG.E.U8 desc[UR22][R42.64+0x1d9], R19 ;  /* 0x0001d9132a00e986 */ /* 0x0005e2000c101116 */
[----:B-1----:R-:W-:-:S05]  /*83380*/  @!P5 IADD3 R138, P6, R138, R48, RZ ;  /* 0x000000308a8ad210 */ /* 0x002fca0007fde0ff */
[----:B------:R-:W-:Y:S01]  /*83390*/  @!P5 IMAD.X R139, R135, 0x1, R49, P6 ;  /* 0x00000001878bd824 */ /* 0x000fe200030e0631 */
[C---:B------:R-:W-:Y:S02]  /*833a0*/  ISETP.LT.OR P5, PT, R27.reuse, 0x1da, !P1 ;  /* 0x000001da1b00780c */ /* 0x040fe40004fa1670 */
[----:B------:R-:W-:-:S11]  /*833b0*/  ISETP.LT.OR P6, PT, R27, 0x1d9, !P1 ;  /* 0x000001d91b00780c */ /* 0x000fd60004fc1670 */
[----:B------:R-:W1:Y:S01]  /*833c0*/  @!P5 LDC.64 R48, c[0x0][0x5c0] ;  /* 0x00017000ff30db82 */ /* 0x000e620000000a00 */
[----:B0-----:R-:W-:Y:S01]  /*833d0*/  F2FP.SATFINITE.E4M3.F32.PACK_AB_MERGE_C R21, RZ, R17, RZ ;  /* 0x00000011ff15723e */ /* 0x001fe200048070ff */
[----:B--2---:R-:W-:Y:S02]  /*833e0*/  FMUL R17, R26, UR21 ;  /* 0x000000151a117c20 */ /* 0x004fe40008400000 */
[----:B------:R-:W2:Y:S04]  /*833f0*/  LDL.LU R26, [R1+0x1468] ;  /* 0x00146800011a7983 */ /* 0x000ea80000300800 */
[----:B------:R0:W-:Y:S01]  /*83400*/  @!P6 STG.E.U8 desc[UR22][R138.64+0x1d8], R21 ;  /* 0x0001d8158a00e986 */ /* 0x0001e2000c101116 */
[----:B------:R-:W-:Y:S01]  /*83410*/  F2FP.SATFINITE.E4M3.F32.PACK_AB_MERGE_C R19, RZ, R17, RZ ;  /* 0x00000011ff13723e */ /* 0x000fe200048070ff */
[----:B----4-:R-:W-:-:S02]  /*83420*/  FMUL R17, R150, UR21 ;  /* 0x0000001596117c20 */ /* 0x010fc40008400000 */
[----:B------:R-:W4:Y:S01]  /*83430*/  LDL.LU R150, [R1+0x146c] ;  /* 0x00146c0001967983 */ /* 0x000f220000300800 */
[----:B-1----:R-:W-:Y:S02]  /*83440*/  @!P5 IADD3 R134, P6, R134, R48, RZ ;  /* 0x000000308686d210 */ /* 0x002fe40007fde0ff */
[----:B------:R-:W-:-:S03]  /*83450*/  F2FP.SATFINITE.E4M3.F32.PACK_AB_MERGE_C R43, RZ, R17, RZ ;  /* 0x00000011ff2b723e */ /* 0x000fc600048070ff */
[----:B------:R-:W-:Y:S01]  /*83460*/  @!P5 IMAD.X R135, R133, 0x1, R49, P6 ;  /* 0x000000018587d824 */ /* 0x000fe200030e0631 */
[----:B------:R-:W-:Y:S01]  /*83470*/  ISETP.LT.OR P6, PT, R27, 0x1da, !P1 ;  /* 0x000001da1b00780c */ /* 0x000fe20004fc1670 */
[----:B------:R-:W-:Y:S02]  /*83480*/  FMUL R17, R151, UR21 ;  /* 0x0000001597117c20 */ /* 0x000fe40008400000 */
[----:B------:R-:W4:Y:S03]  /*83490*/  LDL.LU R151, [R1+0x1470] ;  /* 0x0014700001977983 */ /* 0x000f260000300800 */
[----:B0-----:R-:W-:-:S07]  /*834a0*/  F2FP.SATFINITE.E4M3.F32.PACK_AB_MERGE_C R21, RZ, R17, RZ ;  /* 0x00000011ff15723e */ /* 0x001fce00048070ff */
[----:B------:R0:W-:Y:S01]  /*834b0*/  @!P6 STG.E.U8 desc[UR22][R134.64+0x1d9], R19 ;  /* 0x0001d9138600e986 */ /* 0x0001e2000c101116 */
[----:B------:R-:W-:-:S03]  /*834c0*/  FMUL R17, R222, UR21 ;  /* 0x00000015de117c20 */ /* 0x000fc60008400000 */
[----:B------:R-:W4:Y:S02]  /*834d0*/  LDL.LU R222, [R1+0x1474] ;  /* 0x0014740001de7983 */ /* 0x000f240000300800 */
[----:B0-----:R-:W-:Y:S01]  /*834e0*/  F2FP.SATFINITE.E4M3.F32.PACK_AB_MERGE_C R19, RZ, R17, RZ ;  /* 0x00000011ff13723e */ /* 0x001fe200048070ff */
[----:B---3--:R-:W-:Y:S02]  /*834f0*/  FMUL R17, R223, UR21 ;  /* 0x00000015df117c20 */ /* 0x008fe40008400000 */
[----:B------:R-:W3:Y:S01]  /*83500*/  LDL.LU R223, [R1+0x1478] ;  /* 0x0014780001df7983 */ /* 0x000ee20000300800 */
[----:B------:R-:W-:-:S13]  /*83510*/  ISETP.LT.OR P5, PT, R27, 0x1e1, !P2 ;  /* 0x000001e11b00780c */ /* 0x000fda00057a1670 */
[----:B------:R-:W-:Y:S01]  /*83520*/  @!P5 STG.E.U8 desc[UR22][R40.64+0x1e0], R43 ;  /* 0x0001e02b2800d986 */ /* 0x000fe2000c101116 */
        /* <DEDUP_REMOVED lines=8> */
[----:B------:R-:W0:Y:S01]  /*835b0*/  @!P5 LDC.64 R44, c[0x0][0x5c0] ;  /* 0x00017000ff2cdb82 */ /* 0x000e220000000a00 */
[----:B-1----:R-:W-:Y:S01]  /*835c0*/  F2FP.SATFINITE.E4M3.F32.PACK_AB_MERGE_C R21, RZ, R17, RZ ;  /* 0x00000011ff15723e */ /* 0x002fe200048070ff */
[----:B------:R-:W-:Y:S02]  /*835d0*/  FMUL R17, R157, UR21 ;  /* 0x000000159d117c20 */ /* 0x000fe40008400000 */
[----:B------:R-:W3:Y:S04]  /*835e0*/  LDL.LU R157, [R1+0x147c] ;  /* 0x00147c00019d7983 */ /* 0x000ee80000300800 */
[----:B------:R1:W-:Y:S01]  /*835f0*/  @!P6 STG.E.U8 desc[UR22][R132.64+0x1e0], R19 ;  /* 0x0001e0138400e986 */ /* 0x0003e2000c101116 */
[----:B------:R-:W-:Y:S01]  /*83600*/  F2FP.SATFINITE.E4M3.F32.PACK_AB_MERGE_C R39, RZ, R17, RZ ;  /* 0x00000011ff27723e */ /* 0x000fe200048070ff */
[----:B--2---:R-:W-:-:S02]  /*83610*/  FMUL R17, R26, UR21 ;  /* 0x000000151a117c20 */ /* 0x004fc40008400000 */
[----:B------:R-:W2:Y:S01]  /*83620*/  LDL.LU R26, [R1+0x1480] ;  /* 0x00148000011a7983 */ /* 0x000ea20000300800 */
[----:B0-----:R-:W-:-:S05]  /*83630*/  @!P5 IADD3 R128, P6, R128, R44, RZ ;  /* 0x0000002c8080d210 */ /* 0x001fca0007fde0ff */
[----:B------:R-:W-:Y:S01]  /*83640*/  @!P5 IMAD.X R129, R127, 0x1, R45, P6 ;  /* 0x000000017f81d824 */ /* 0x000fe200030e062d */
[----:B------:R-:W-:-:S04]  /*83650*/  ISETP.LT.OR P6, PT, R27, 0x1ea, !P2 ;  /* 0x000001ea1b00780c */ /* 0x000fc800057c1670 */
[----:B------:R0:W-:Y:S01]  /*83660*/  @!P5 STG.E.U8 desc[UR22][R128.64+0x1e1], R21 ;  /* 0x0001e1158000d986 */ /* 0x0001e2000c101116 */
[----:B------:R-:W-:Y:S02]  /*83670*/  ISETP.LT.OR P5, PT, R27, 0x1e9, !P2 ;  /* 0x000001e91b00780c */ /* 0x000fe400057a1670 */
[----:B-1----:R-:W-:Y:S01]  /*83680*/  F2FP.SATFINITE.E4M3.F32.PACK_AB_MERGE_C R19, RZ, R17, RZ ;  /* 0x00000011ff13723e */ /* 0x002fe200048070ff */
[----:B----4-:R-:W-:Y:S02]  /*83690*/  FMUL R17, R150, UR21 ;  /* 0x0000001596117c20 */ /* 0x010fe40008400000 */
[----:B------:R-:W4:Y:S03]  /*836a0*/  LDL.LU R150, [R1+0x1484] ;  /* 0x0014840001967983 */ /* 0x000f260000300800 */
[----:B0-----:R-:W-:Y:S01]  /*836b0*/  F2FP.SATFINITE.E4M3.F32.PACK_AB_MERGE_C R21, RZ, R17, RZ ;  /* 0x00000011ff15723e */ /* 0x001fe200048070ff */
[----:B------:R-:W-:-:S04]  /*836c0*/  FMUL R17, R151, UR21 ;  /* 0x0000001597117c20 */ /* 0x000fc80008400000 */
[----:B------:R-:W-:Y:S04]  /*836d0*/  @!P5 STG.E.U8 desc[UR22][R36.64+0x1e8], R39 ;  /* 0x0001e8272400d986 */ /* 0x000fe8000c101116 */
[----:B------:R0:W-:Y:S04]  /*836e0*/  @!P6 STG.E.U8 desc[UR22][R34.64+0x1e9], R19 ;  /* 0x0001e9132200e986 */ /* 0x0001e8000c101116 */
[----:B------:R-:W4:Y:S01]  /*836f0*/  LDL.LU R151, [R1+0x1488] ;  /* 0x0014880001977983 */ /* 0x000f220000300800 */
[----:B0-----:R-:W-:Y:S01]  /*83700*/  F2FP.SATFINITE.E4M3.F32.PACK_AB_MERGE_C R19, RZ, R17, RZ ;  /* 0x00000011ff13723e */ /* 0x001fe200048070ff */
[----:B------:R-:W-:-:S02]  /*83710*/  FMUL R17, R222, UR21 ;  /* 0x00000015de117c20 */ /* 0x000fc40008400000 */
[----:B------:R-:W4:Y:S03]  /*83720*/  LDL.LU R222, [R1+0x148c] ;  /* 0x00148c0001de7983 */ /* 0x000f260000300800 */
[----:B------:R-:W-:Y:S01]  /*83730*/  F2FP.SATFINITE.E4M3.F32.PACK_AB_MERGE_C R35, RZ, R17, RZ ;  /* 0x00000011ff23723e */ /* 0x000fe200048070ff */
[----:B---3--:R-:W-:Y:S02]  /*83740*/  FMUL R17, R223, UR21 ;  /* 0x00000015df117c20 */ /* 0x008fe40008400000 */
[----:B------:R-:W3:Y:S01]  /*83750*/  LDL.LU R223, [R1+0x1490] ;  /* 0x0014900001df7983 */ /* 0x000ee20000300800 */
[----:B------:R-:W-:-:S13]  /*83760*/  LOP3.LUT P5, RZ, R15, 0x8, RZ, 0xc0, !PT ;  /* 0x000000080fff7812 */ /* 0x000fda00078ac0ff */
[----:B------:R-:W0:Y:S01]  /*83770*/  @!P5 LDC.64 R40, c[0x0][0x5c0] ;  /* 0x00017000ff28db82 */ /* 0x000e220000000a00 */
[C---:B------:R-:W-:Y:S02]  /*83780*/  LOP3.LUT P4, RZ, R15.reuse, 0x10, RZ, 0xc0, !PT ;  /* 0x000000100fff7812 */ /* 0x040fe4000788c0ff */
[C---:B------:R-:W-:Y:S02]  /*83790*/  LOP3.LUT P0, RZ, R15.reuse, 0x40, RZ, 0xc0, !PT ;  /* 0x000000400fff7812 */ /* 0x040fe4000780c0ff */
[----:B------:R-:W-:-:S11]  /*837a0*/  LOP3.LUT P3, RZ, R15, 0x100, RZ, 0xc0, !PT ;  /* 0x000001000fff7812 */ /* 0x000fd6000786c0ff */
[----:B------:R-:W1:Y:S01]  /*837b0*/  @!P0 LDC.64 R38, c[0x0][0x5c0] ;  /* 0x00017000ff268b82 */ /* 0x000e620000000a00 */
[----:B0-----:R-:W-:-:S05]  /*837c0*/  @!P5 IADD3 R126, P6, R126, R40, RZ ;  /* 0x000000287e7ed210 */ /* 0x001fca0007fde0ff */
[----:B------:R-:W-:Y:S02]  /*837d0*/  @!P5 IMAD.X R127, R117, 0x1, R41, P6 ;  /* 0x00000001757fd824 */ /* 0x000fe400030e0629 */
[----:B------:R-:W0:Y:S01]  /*837e0*/  @!P4 LDC.64 R40, c[0x0][0x5c0] ;  /* 0x00017000ff28cb82 */ /* 0x000e220000000a00 */
[----:B------:R-:W-:Y:S02]  /*837f0*/  ISETP.LT.OR P6, PT, R27, 0x1f1, !P2 ;  /* 0x000001f11b00780c */ /* 0x000fe400057c1670 */
[----:B------:R1:W-:Y:S05]  /*83800*/  @!P5 STG.E.U8 desc[UR22][R126.64+0x1e8], R21 ;  /* 0x0001e8157e00d986 */ /* 0x0003ea000c101116 */
[----:B-1----:R-:W1:Y:S01]  /*83810*/  @!P3 LDC.64 R20, c[0x0][0x5c0] ;  /* 0x00017000ff14bb82 */ /* 0x002e620000000a00 */
[----:B0-----:R-:W-:-:S05]  /*83820*/  @!P4 IADD3 R116, P5, R116, R40, RZ ;  /* 0x000000287474c210 */ /* 0x001fca0007fbe0ff */
[----:B------:R-:W-:-:S05]  /*83830*/  @!P4 IMAD.X R117, R28, 0x1, R41, P5 ;  /* 0x000000011c75c824 */ /* 0x000fca00028e0629 */
[----:B------:R0:W-:Y:S01]  /*83840*/  @!P4 STG.E.U8 desc[UR22][R116.64+0x1e9], R19 ;  /* 0x0001e9137400c986 */ /* 0x0001e2000c101116 */
[----:B------:R-:W-:-:S03]  /*83850*/  ISETP.LT.OR P4, PT, R27, 0x1f9, !P2 ;  /* 0x000001f91b00780c */ /* 0x000fc60005781670 */
[----:B------:R2:W-:Y:S01]  /*83860*/  @!P6 STG.E.U8 desc[UR22][R32.64+0x1f0], R35 ;  /* 0x0001f0232000e986 */ /* 0x0005e2000c101116 */
[C---:B------:R-:W-:Y:S02]  /*83870*/  ISETP.LT.OR P6, PT, R27.reuse, 0x1f2, !P2 ;  /* 0x000001f21b00780c */ /* 0x040fe400057c1670 */
[----:B------:R-:W-:Y:S02]  /*83880*/  ISETP.LT.OR P2, PT, R27, 0x1fa, !P2 ;  /* 0x000001fa1b00780c */ /* 0x000fe40005741670 */
[----:B------:R-:W-:Y:S02]  /*83890*/  @!P0 IADD3 R18, P5, R25, R38, RZ ;  /* 0x0000002619128210 */ /* 0x000fe40007fbe0ff */
[----:B------:R-:W-:Y:S01]  /*838a0*/  F2FP.SATFINITE.E4M3.F32.PACK_AB_MERGE_C R37, RZ, R17, RZ ;  /* 0x00000011ff25723e */ /* 0x000fe200048070ff */
[----:B------:R-:W-:Y:S02]  /*838b0*/  FMUL R17, R157, UR21 ;  /* 0x000000159d117c20 */ /* 0x000fe40008400000 */
[----:B------:R-:W4:Y:S01]  /*838c0*/  @!P4 LDC.64 R40, c[0x0][0x5c0] ;  /* 0x00017000ff28cb82 */ /* 0x000f220000000a00 */
[----:B0-----:R-:W-:Y:S01]  /*838d0*/  @!P0 IMAD.X R19, R24, 0x1, R39, P5 ;  /* 0x0000000118138824 */ /* 0x001fe200028e0627 */
[----:B------:R-:W-:-:S02]  /*838e0*/  ISETP.LT.OR P5, PT, R27, 0x1f9, !P1 ;  /* 0x000001f91b00780c */ /* 0x000fc40004fa1670 */
[----:B--2---:R-:W-:Y:S02]  /*838f0*/  F2FP.SATFINITE.E4M3.F32.PACK_AB_MERGE_C R33, RZ, R17, RZ ;  /* 0x00000011ff21723e */ /* 0x004fe400048070ff */
[----:B------:R-:W-:Y:S02]  /*83900*/  ISETP.LT.OR P1, PT, R27, 0x1fa, !P1 ;  /* 0x000001fa1b00780c */ /* 0x000fe40004f21670 */
[----:B------:R-:W0:Y:S01]  /*83910*/  @!P2 LDC.64 R24, c[0x0][0x5c0] ;  /* 0x00017000ff18ab82 */ /* 0x000e220000000a00 */
[----:B------:R2:W-:Y:S01]  /*83920*/  @!P6 STG.E.U8 desc[UR22][R30.64+0x1f1], R37 ;  /* 0x0001f1251e00e986 */ /* 0x0005e2000c101116 */
[----:B------:R-:W-:-:S03]  /*83930*/  FMUL R17, R26, UR21 ;  /* 0x000000151a117c20 */ /* 0x000fc60008400000 */
[----:B------:R0:W-:Y:S01]  /*83940*/  @!P0 STG.E.U8 desc[UR22][R18.64+0x1f0], R33 ;  /* 0x0001f02112008986 */ /* 0x0001e2000c101116 */
[----:B-1----:R-:W-:Y:S02]  /*83950*/  @!P3 IADD3 R20, P0, R23, R20, RZ ;  /* 0x000000141714b210 */ /* 0x002fe40007f1e0ff */
[----:B------:R-:W1:Y:S01]  /*83960*/  @!P5 LDC.64 R34, c[0x0][0x5c0] ;  /* 0x00017000ff22db82 */ /* 0x000e620000000a00 */
[----:B------:R-:W-:Y:S02]  /*83970*/  F2FP.SATFINITE.E4M3.F32.PACK_AB_MERGE_C R27, RZ, R17, RZ ;  /* 0x00000011ff1b723e */ /* 0x000fe400048070ff */
[----:B------:R-:W-:-:S05]  /*83980*/  @!P3 IMAD.X R21, R22, 0x1, R21, P0 ;  /* 0x000000011615b824 */ /* 0x000fca00000e0615 */
[----:B--2---:R-:W2:Y:S01]  /*83990*/  @!P1 LDC.64 R36, c[0x0][0x5c0] ;  /* 0x00017000ff249b82 */ /* 0x004ea20000000a00 */
[----:B------:R1:W-:Y:S01]  /*839a0*/  @!P3 STG.E.U8 desc[UR22][R20.64+0x1f1], R27 ;  /* 0x0001f11b1400b986 */ /* 0x0003e2000c101116 */
[----:B----4-:R-:W-:Y:S01]  /*839b0*/  @!P4 IADD3 R22, P0, P3, R16, R40, R7 ;  /* 0x000000281016c210 */ /* 0x010fe20007b1e007 */
[----:B------:R-:W-:-:S03]  /*839c0*/  FMUL R17, R150, UR21 ;  /* 0x0000001596117c20 */ /* 0x000fc60008400000 */
[C-C-:B------:R-:W-:Y:S02]  /*839d0*/  @!P4 IADD3.X R23, R29.reuse, R41, R6.reuse, P0, P3 ;  /* 0x000000291d17c210 */ /* 0x140fe400007e6406 */
[--C-:B0-----:R-:W-:Y:S02]  /*839e0*/  @!P2 IADD3 R24, P0, P3, R16, R24, R7.reuse ;  /* 0x000000181018a210 */ /* 0x101fe40007b1e007 */
[----:B------:R-:W-:Y:S02]  /*839f0*/  F2FP.SATFINITE.E4M3.F32.PACK_AB_MERGE_C R31, RZ, R17, RZ ;  /* 0x00000011ff1f723e */ /* 0x000fe400048070ff */
[--C-:B------:R-:W-:Y:S02]  /*83a00*/  @!P2 IADD3.X R25, R29, R25, R6.reuse, P0, P3 ;  /* 0x000000191d19a210 */ /* 0x100fe400007e6406 */
[----:B------:R-:W-:Y:S01]  /*83a10*/  @!P5 IADD3 R19, P0, P3, R3, R16, R7 ;  /* 0x000000100313d210 */ /* 0x000fe20007b1e007 */
[----:B------:R0:W-:Y:S03]  /*83a20*/  @!P4 STG.E.U8 desc[UR22][R22.64+0x1f8], R31 ;  /* 0x0001f81f1600c986 */ /* 0x0001e6000c101116 */
[----:B------:R-:W-:-:S02]  /*83a30*/  @!P5 IADD3.X R26, R2, R29, R6, P0, P3 ;  /* 0x0000001d021ad210 */ /* 0x000fc400007e6406 */
[----:B------:R-:W-:Y:S02]  /*83a40*/  @!P1 IADD3 R17, P0, P3, R3, R16, R7 ;  /* 0x0000001003119210 */ /* 0x000fe40007b1e007 */
[----:B-1----:R-:W-:Y:S01]  /*83a50*/  @!P5 IADD3 R16, P4, R19, R34, RZ ;  /* 0x000000221310d210 */ /* 0x002fe20007f9e0ff */
[----:B------:R-:W-:Y:S01]  /*83a60*/  FMUL R19, R151, UR21 ;  /* 0x0000001597137c20 */ /* 0x000fe20008400000 */
[----:B------:R-:W-:Y:S01]  /*83a70*/  @!P1 IADD3.X R28, R2, R29, R6, P0, P3 ;  /* 0x0000001d021c9210 */ /* 0x000fe200007e6406 */
[----:B------:R-:W-:Y:S01]  /*83a80*/  FMUL R20, R222, UR21 ;  /* 0x00000015de147c20 */ /* 0x000fe20008400000 */
[----:B--2---:R-:W-:Y:S01]  /*83a90*/  @!P1 IADD3 R18, P0, R17, R36, RZ ;  /* 0x0000002411129210 */ /* 0x004fe20007f1e0ff */
[----:B------:R-:W-:Y:S01]  /*83aa0*/  @!P5 IMAD.X R17, R26, 0x1, R35, P4 ;  /* 0x000000011a11d824 */ /* 0x000fe200020e0623 */
[----:B------:R-:W-:Y:S02]  /*83ab0*/  F2FP.SATFINITE.E4M3.F32.PACK_AB_MERGE_C R27, RZ, R19, RZ ;  /* 0x00000013ff1b723e */ /* 0x000fe400048070ff */
[----:B------:R-:W-:Y:S01]  /*83ac0*/  F2FP.SATFINITE.E4M3.F32.PACK_AB_MERGE_C R29, RZ, R20, RZ ;  /* 0x00000014ff1d723e */ /* 0x000fe200048070ff */
[----:B------:R-:W-:-:S02]  /*83ad0*/  @!P1 IMAD.X R19, R28, 0x1, R37, P0 ;  /* 0x000000011c139824 */ /* 0x000fc400000e0625 */
[----:B------:R0:W-:Y:S04]  /*83ae0*/  @!P2 STG.E.U8 desc[UR22][R24.64+0x1f9], R27 ;  /* 0x0001f91b1800a986 */ /* 0x0001e8000c101116 */
[----:B------:R0:W-:Y:S01]  /*83af0*/  @!P5 STG.E.U8 desc[UR22][R16.64+0x1f8], R29 ;  /* 0x0001f81d1000d986 */ /* 0x0001e2000c101116 */
[----:B---3--:R-:W-:-:S05]  /*83b00*/  FMUL R21, R223, UR21 ;  /* 0x00000015df157c20 */ /* 0x008fca0008400000 */
[----:B------:R-:W-:-:S05]  /*83b10*/  F2FP.SATFINITE.E4M3.F32.PACK_AB_MERGE_C R21, RZ, R21, RZ ;  /* 0x00000015ff15723e */ /* 0x000fca00048070ff */
[----:B------:R0:W-:Y:S02]  /*83b20*/  @!P1 STG.E.U8 desc[UR22][R18.64+0x1f9], R21 ;  /* 0x0001f91512009986 */ /* 0x0001e4000c101116 */
.L_x_40:
[----:B------:R-:W-:Y:S05]  /*83b30*/  BSYNC B0 ;  /* 0x0000000000007941 */ /* 0x000fea0003800000 */
.L_x_36:
[----:B0-2---:R-:W2:Y:S04]  /*83b40*/  LDL.LU R17, [R1+0x14a4] ;  /* 0x0014a40001117983 */ /* 0x005ea80000300800 */
[----:B------:R-:W2:Y:S01]  /*83b50*/  LDL.LU R16, [R1+0x14a8] ;  /* 0x0014a80001107983 */ /* 0x000ea20000300800 */
[----:B------:R-:W-:Y:S01]  /*83b60*/  ULDC UR6, c[0x0][0xc] ;  /* 0x0000030000067ab9 */ /* 0x000fe20000000800 */
[----:B------:R-:W-:Y:S01]  /*83b70*/  ULDC UR7, c[0x0][0x10] ;  /* 0x0000040000077ab9 */ /* 0x000fe20000000800 */
[----:B------:R-:W2:Y:S01]  /*83b80*/  LDC R19, c[0x0][0x14] ;  /* 0x00000500ff137b82 */ /* 0x000ea20000000800 */
[----:B------:R-:W-:Y:S01]  /*83b90*/  UIMAD.WIDE.U32 UR6, UR6, UR7, URZ ;  /* 0x00000007060672a5 */ /* 0x000fe2000f8e003f */
[----:B------:R0:W5:Y:S01]  /*83ba0*/  LDL R40, [R1+0x4e0] ;  /* 0x0004e00001287983 */ /* 0x0001620000100800 */
[----:B------:R-:W-:-:S04]  /*83bb0*/  UMOV UR12, 0xffffffff ;  /* 0xffffffff000c7882 */ /* 0x000fc80000000000 */
[----:B--2---:R-:W-:-:S04]  /*83bc0*/  IMAD.WIDE.U32 R16, R19, UR6, R16 ;  /* 0x0000000613107c25 */ /* 0x004fc8000f8e0010 */
[----:B------:R-:W-:Y:S01]  /*83bd0*/  IMAD R19, R19, UR7, RZ ;  /* 0x0000000713137c24 */ /* 0x000fe2000f8e02ff */
[----:B------:R-:W-:Y:S01]  /*83be0*/  ULDC.64 UR6, c[0x0][0x650] ;  /* 0x0001940000067ab9 */ /* 0x000fe20000000a00 */
[----:B-1----:R-:W-:Y:S01]  /*83bf0*/  IMAD.MOV.U32 R33, RZ, RZ, R16 ;  /* 0x000000ffff217224 */ /* 0x002fe200078e0010 */
[----:B------:R-:W-:Y:S01]  /*83c00*/  ISETP.GE.U32.AND P0, PT, R16, UR6, PT ;  /* 0x0000000610007c0c */ /* 0x000fe2000bf06070 */
[----:B------:R-:W-:Y:S01]  /*83c10*/  IMAD.IADD R35, R17, 0x1, R19 ;  /* 0x0000000111237824 */ /* 0x000fe200078e0213 */
[----:B------:R-:W-:Y:S01]  /*83c20*/  PRMT R17, RZ, 0x7610, R17 ;  /* 0x00007610ff117816 */ /* 0x000fe20000000011 */
[----:B------:R-:W-:-:S03]  /*83c30*/  IMAD.MOV.U32 R16, RZ, RZ, -0x1 ;  /* 0xffffffffff107424 */ /* 0x000fc600078e00ff */
[----:B------:R0:W-:Y:S01]  /*83c40*/  STL [R1+0x14a4], R35 ;  /* 0x0014a42301007387 */ /* 0x0001e20000100800 */
[----:B------:R-:W-:-:S03]  /*83c50*/  ISETP.GE.U32.AND.EX P0, PT, R35, UR7, PT, P0 ;  /* 0x0000000723007c0c */ /* 0x000fc6000bf06100 */
[----:B------:R0:W-:Y:S04]  /*83c60*/  STL [R1+0x14a8], R33 ;  /* 0x0014a82101007387 */ /* 0x0001e80000100800 */
[----:B------:R0:W-:Y:S06]  /*83c70*/  STL [R1+0x1498], R16 ;  /* 0x0014981001007387 */ /* 0x0001ec0000100800 */
[----:B------:R-:W-:Y:S05]  /*83c80*/  @P0 BRA `(.L_x_41) ;  /* 0x00000004007c0947 */ /* 0x000fea0003800000 */
[----:B------:R-:W0:Y:S01]  /*83c90*/  S2R R28, SR_CTAID.X ;  /* 0x00000000001c7919 */ /* 0x000e220000002500 */
[----:B------:R-:W1:Y:S01]  /*83ca0*/  LDC.64 R22, c[0x0][0x628] ;  /* 0x00018a00ff167b82 */ /* 0x000e620000000a00 */
[----:B------:R-:W-:Y:S01]  /*83cb0*/  ULDC UR6, c[0x0][0x150] ;  /* 0x0000540000067ab9 */ /* 0x000fe20000000800 */
[----:B-----5:R-:W-:Y:S01]  /*83cc0*/  IMAD.MOV.U32 R20, RZ, RZ, R33 ;  /* 0x000000ffff147224 */ /* 0x020fe200078e0021 */
[----:B------:R-:W2:Y:S01]  /*83cd0*/  S2R R30, SR_CTAID.Y ;  /* 0x00000000001e7919 */ /* 0x000ea20000002600 */
[----:B------:R-:W-:-:S04]  /*83ce0*/  IMAD.MOV.U32 R21, RZ, RZ, R35 ;  /* 0x000000ffff157224 */ /* 0x000fc800078e0023 */
[----:B------:R-:W3:Y:S08]  /*83cf0*/  LDC R31, c[0x0][0x144] ;  /* 0x00005100ff1f7b82 */ /* 0x000ef00000000800 */
[----:B------:R-:W4:Y:S08]  /*83d00*/  LDC R24, c[0x0][0x630] ;  /* 0x00018c00ff187b82 */ /* 0x000f300000000800 */
[----:B------:R-:W2:Y:S01]  /*83d10*/  LDC.64 R26, c[0x0][0x620] ;  /* 0x00018800ff1a7b82 */ /* 0x000ea20000000a00 */
[----:B-1----:R-:W-:-:S04]  /*83d20*/  ISETP.NE.U32.AND P0, PT, R22, RZ, PT ;  /* 0x000000ff1600720c */ /* 0x002fc80003f05070 */
[----:B------:R-:W-:Y:S02]  /*83d30*/  ISETP.NE.AND.EX P0, PT, R23, RZ, PT, P0 ;  /* 0x000000ff1700720c */ /* 0x000fe40003f05300 */
[----:B0-----:R-:W-:-:S05]  /*83d40*/  I2FP.F32.U32 R16, R28 ;  /* 0x0000001c00107245 */ /* 0x001fca0000201000 */
[----:B------:R-:W-:-:S04]  /*83d50*/  FMUL R16, R16, UR6 ;  /* 0x0000000610107c20 */ /* 0x000fc80008400000 */
[----:B------:R0:W1:Y:S02]  /*83d60*/  F2I.U32.TRUNC.NTZ R29, R16 ;  /* 0x00000010001d7305 */ /* 0x000064000020f000 */
[----:B---34-:R-:W-:Y:S05]  /*83d70*/  @!P0 BRA `(.L_x_42) ;  /* 0x0000000000288947 */ /* 0x018fea0003800000 */
[----:B0-----:R-:W0:Y:S02]  /*83d80*/  LDC R16, c[0x0][0x634] ;  /* 0x00018d00ff107b82 */ /* 0x001e240000000800 */
[----:B0-----:R-:W-:-:S05]  /*83d90*/  IADD3 R21, P0, R33, R16, RZ ;  /* 0x0000001021157210 */ /* 0x001fca0007f1e0ff */
        /* <DEDUP_REMOVED lines=8> */
.L_x_42:
[-CC-:B------:R-:W-:Y:S01]  /*83e20*/  SHF.R.U64 R39, R20, R24.reuse, R21.reuse ;  /* 0x0000001814277219 */ /* 0x180fe20000001215 */
[----:B------:R-:W3:Y:S01]  /*83e30*/  LDC.64 R36, c[0x0][0x640] ;  /* 0x00019000ff247b82 */ /* 0x000ee20000000a00 */
[----:B0-----:R-:W-:Y:S01]  /*83e40*/  SHF.R.U32.HI R16, RZ, R24, R21 ;  /* 0x00000018ff107219 */ /* 0x001fe20000011615 */
[----:B-1----:R-:W-:Y:S01]  /*83e50*/  IMAD.MOV R29, RZ, RZ, -R29 ;  /* 0x000000ffff1d7224 */ /* 0x002fe200078e0a1d */
[----:B------:R-:W-:Y:S01]  /*83e60*/  IADD3 R19, P0, RZ, -R39, RZ ;  /* 0x80000027ff137210 */ /* 0x000fe20007f1e0ff */
[----:B------:R-:W-:Y:S01]  /*83e70*/  ULDC UR6, c[0x0][0x154] ;  /* 0x0000550000067ab9 */ /* 0x000fe20000000800 */
[----:B------:R-:W-:Y:S02]  /*83e80*/  IMAD.MOV.U32 R21, RZ, RZ, 0x1 ;  /* 0x00000001ff157424 */ /* 0x000fe400078e00ff */
[----:B------:R-:W-:Y:S01]  /*83e90*/  IMAD R29, R31, R29, R28 ;  /* 0x0000001d1f1d7224 */ /* 0x000fe200078e021c */
[----:B------:R-:W0:Y:S01]  /*83ea0*/  LDC R20, c[0x0][0x618] ;  /* 0x00018600ff147b82 */ /* 0x000e220000000800 */
[----:B------:R-:W-:-:S02]  /*83eb0*/  IMAD.X R17, RZ, RZ, ~R16, P0 ;  /* 0x000000ffff117224 */ /* 0x000fc400000e0e10 */
[----:B------:R-:W-:Y:S02]  /*83ec0*/  IMAD.MOV.U32 R16, RZ, RZ, R33 ;  /* 0x000000ffff107224 */ /* 0x000fe400078e0021 */
[-C--:B--2---:R-:W-:Y:S02]  /*83ed0*/  IMAD R18, R17, R26.reuse, RZ ;  /* 0x0000001a11127224 */ /* 0x084fe400078e02ff */
[----:B------:R-:W-:Y:S01]  /*83ee0*/  IMAD.MOV.U32 R17, RZ, RZ, R35 ;  /* 0x000000ffff117224 */ /* 0x000fe200078e0023 */
[----:B------:R-:W1:Y:S01]  /*83ef0*/  LDC R32, c[0x0][0x608] ;  /* 0x00018200ff207b82 */ /* 0x000e620000000800 */
[----:B------:R-:W-:-:S04]  /*83f00*/  IMAD.WIDE.U32 R16, R19, R26, R16 ;  /* 0x0000001a13107225 */ /* 0x000fc800078e0010 */
[----:B------:R-:W-:-:S03]  /*83f10*/  IMAD R19, R19, R27, R18 ;  /* 0x0000001b13137224 */ /* 0x000fc600078e0212 */
[----:B------:R-:W2:Y:S01]  /*83f20*/  LDC R34, c[0x0][0x658] ;  /* 0x00019600ff227b82 */ /* 0x000ea20000000800 */
[----:B------:R-:W-:Y:S01]  /*83f30*/  I2FP.F32.U32 R18, R30 ;  /* 0x0000001e00127245 */ /* 0x000fe20000201000 */
[----:B------:R-:W-:Y:S01]  /*83f40*/  IMAD.IADD R17, R17, 0x1, R19 ;  /* 0x0000000111117824 */ /* 0x000fe200078e0213 */
[----:B---3--:R-:W-:Y:S01]  /*83f50*/  ISETP.NE.U32.AND P0, PT, R36, RZ, PT ;  /* 0x000000ff2400720c */ /* 0x008fe20003f05070 */
[----:B------:R-:W-:Y:S02]  /*83f60*/  IMAD.MOV.U32 R19, RZ, RZ, -0x1 ;  /* 0xffffffffff137424 */ /* 0x000fe400078e00ff */
[----:B------:R-:W-:Y:S02]  /*83f70*/  FMUL R18, R18, UR6 ;  /* 0x0000000612127c20 */ /* 0x000fe40008400000 */
[----:B------:R-:W3:Y:S01]  /*83f80*/  LDC R27, c[0x0][0x148] ;  /* 0x00005200ff1b7b82 */ /* 0x000ee20000000800 */
[----:B0-----:R-:W-:Y:S01]  /*83f90*/  SHF.R.U64 R24, R16, R20, R17 ;  /* 0x0000001410187219 */ /* 0x001fe20000001211 */
[----:B------:R0:W4:Y:S01]  /*83fa0*/  F2I.U32.TRUNC.NTZ R25, R18 ;  /* 0x0000001200197305 */ /* 0x000122000020f000 */
[----:B------:R-:W-:-:S02]  /*83fb0*/  ISETP.NE.AND.EX P0, PT, R37, RZ, PT, P0 ;  /* 0x000000ff2500720c */ /* 0x000fc40003f05300 */
[----:B------:R-:W-:-:S03]  /*83fc0*/  SHF.R.U32.HI R17, RZ, R20, R17 ;  /* 0x00000014ff117219 */ /* 0x000fc60000011611 */
[----:B------:R-:W0:Y:S01]  /*83fd0*/  LDC R28, c[0x0][0x600] ;  /* 0x00018000ff1c7b82 */ /* 0x000e220000000800 */
[-CC-:B-1----:R-:W-:Y:S02]  /*83fe0*/  SHF.R.U64 R22, R24, R32.reuse, R17.reuse ;  /* 0x0000002018167219 */ /* 0x182fe40000001211 */
[----:B------:R-:W-:-:S05]  /*83ff0*/  SHF.R.U32.HI R17, RZ, R32, R17 ;  /* 0x00000020ff117219 */ /* 0x000fca0000011611 */
[----:B------:R-:W1:Y:S01]  /*84000*/  LDC R33, c[0x0][0x648] ;  /* 0x00019200ff217b82 */ /* 0x000e620000000800 */
[-CC-:B--2---:R-:W-:Y:S02]  /*84010*/  SHF.R.U64 R26, R22, R34.reuse, R17.reuse ;  /* 0x00000022161a7219 */ /* 0x184fe40000001211 */
[-C--:B------:R-:W-:Y:S02]  /*84020*/  SHF.L.U32 R19, R19, R34.reuse, RZ ;  /* 0x0000002213137219 */ /* 0x080fe400000006ff */
[-C--:B------:R-:W-:Y:S01]  /*84030*/  SHF.R.U32.HI R17, RZ, R34.reuse, R17 ;  /* 0x00000022ff117219 */ /* 0x080fe20000011611 */
[----:B------:R-:W-:Y:S01]  /*84040*/  IMAD.MOV.U32 R16, RZ, RZ, R26 ;  /* 0x000000ffff107224 */ /* 0x000fe200078e001a */
[----:B------:R-:W-:Y:S01]  /*84050*/  SHF.L.U32 R34, R21, R34, RZ ;  /* 0x0000002215227219 */ /* 0x000fe200000006ff */
[----:B------:R-:W2:Y:S01]  /*84060*/  LDC R35, c[0x0][0x638] ;  /* 0x00018e00ff237b82 */ /* 0x000ea20000000800 */
[----:B------:R-:W-:-:S07]  /*84070*/  LOP3.LUT R31, RZ, R19, RZ, 0x33, !PT ;  /* 0x00000013ff1f7212 */ /* 0x000fce00078e33ff */
[----:B------:R-:W0:Y:S01]  /*84080*/  LDC R38, c[0x0][0x610] ;  /* 0x00018400ff267b82 */ /* 0x000e220000000800 */
[----:B----4-:R-:W-:Y:S05]  /*84090*/  @!P0 BRA `(.L_x_43) ;  /* 0x0000000000288947 */ /* 0x010fea0003800000 */
[----:B------:R-:W4:Y:S02]  /*840a0*/  LDC R21, c[0x0][0x64c] ;  /* 0x00019300ff157b82 */ /* 0x000f240000000800 */
[----:B----4-:R-:W-:-:S05]  /*840b0*/  IADD3 R21, P0, R26, R21, RZ ;  /* 0x000000151a157210 */ /* 0x010fca0007f1e0ff */
[----:B------:R-:W-:-:S04]  /*840c0*/  IMAD.X R23, RZ, RZ, R17, P0 ;  /* 0x000000ffff177224 */ /* 0x000fc800000e0611 */
[----:B------:R-:W-:-:S04]  /*840d0*/  IMAD.WIDE.U32 R16, R23, R36, RZ ;  /* 0x0000002417107225 */ /* 0x000fc800078e00ff */
[----:B0-----:R-:W-:-:S04]  /*840e0*/  IMAD.WIDE.U32 R18, P0, R21, R37, R16 ;  /* 0x0000002515127225 */ /* 0x001fc80007800010 */
[----:B------:R-:W-:-:S04]  /*840f0*/  IMAD.WIDE.U32 R16, R21, R36, RZ ;  /* 0x0000002415107225 */ /* 0x000fc800078e00ff */
[----:B------:R-:W-:Y:S01]  /*84100*/  IMAD.X R21, RZ, RZ, RZ, P0 ;  /* 0x000000ffff157224 */ /* 0x000fe200000e06ff */
[----:B------:R-:W-:Y:S01]  /*84110*/  IADD3 RZ, P0, R17, R18, RZ ;  /* 0x0000001211ff7210 */ /* 0x000fe20007f1e0ff */
[----:B------:R-:W-:-:S04]  /*84120*/  IMAD.MOV.U32 R20, RZ, RZ, R19 ;  /* 0x000000ffff147224 */ /* 0x000fc800078e0013 */
[----:B------:R-:W-:-:S08]  /*84130*/  IMAD.WIDE.U32.X R16, R23, R37, R20, P0 ;  /* 0x0000002517107225 */ /* 0x000fd000000e0414 */
.L_x_43:
[----:B0-----:R-:W0:Y:S01]  /*84140*/  LDC R18, c[0x0][0x65c] ;  /* 0x00019700ff127b82 */ /* 0x001e220000000800 */
[----:B-1----:R-:W-:Y:S01]  /*84150*/  SHF.R.U64 R16, R16, R33, R17 ;  /* 0x0000002110107219 */ /* 0x002fe20000001211 */
[----:B------:R-:W-:Y:S01]  /*84160*/  VIADD R21, R28, 0xffffffff ;  /* 0xffffffff1c157836 */ /* 0x000fe20000000000 */
[----:B------:R-:W-:Y:S01]  /*84170*/  LOP3.LUT R19, R22, R31, RZ, 0xc0, !PT ;  /* 0x0000001f16137212 */ /* 0x000fe200078ec0ff */
[----:B------:R-:W-:Y:S01]  /*84180*/  IMAD.MOV R25, RZ, RZ, -R25 ;  /* 0x000000ffff197224 */ /* 0x000fe200078e0a19 */
[----:B------:R-:W-:Y:S01]  /*84190*/  R2UR UR12, R39 ;  /* 0x00000000270c72ca */ /* 0x000fe200000e0000 */
[----:B------:R-:W-:Y:S01]  /*841a0*/  IMAD.MOV R17, RZ, RZ, -R16 ;  /* 0x000000ffff117224 */ /* 0x000fe200078e0a10 */
[----:B------:R-:W-:Y:S01]  /*841b0*/  LOP3.LUT R24, R24, R21, RZ, 0xc0, !PT ;  /* 0x0000001518187212 */ /* 0x000fe200078ec0ff */
[----:B------:R-:W-:Y:S02]  /*841c0*/  IMAD R16, R34, R16, R19 ;  /* 0x0000001022107224 */ /* 0x000fe400078e0213 */
[----:B--2---:R-:W-:-:S04]  /*841d0*/  IMAD R17, R17, R35, R26 ;  /* 0x0000002311117224 */ /* 0x004fc800078e021a */
[----:B------:R-:W-:Y:S01]  /*841e0*/  IMAD R17, R17, R28, R24 ;  /* 0x0000001c11117224 */ /* 0x000fe200078e0218 */
[----:B0-----:R-:W-:Y:S01]  /*841f0*/  ISETP.NE.AND P0, PT, R18, 0x1, PT ;  /* 0x000000011200780c */ /* 0x001fe20003f05270 */
[----:B------:R-:W-:-:S12]  /*84200*/  IMAD.MOV.U32 R18, RZ, RZ, 0x1 ;  /* 0x00000001ff127424 */ /* 0x000fd800078e00ff */
[----:B---3--:R-:W-:-:S04]  /*84210*/  @P0 IMAD R29, R27, R25, R30 ;  /* 0x000000191b1d0224 */ /* 0x008fc800078e021e */
[----:B------:R-:W-:-:S05]  /*84220*/  IMAD R16, R16, R38, R29 ;  /* 0x0000002610107224 */ /* 0x000fca00078e021d */
[----:B------:R-:W-:Y:S02]  /*84230*/  SEL R19, R17, R16, !P0 ;  /* 0x0000001011137207 */ /* 0x000fe40004000000 */
[----:B------:R-:W-:Y:S02]  /*84240*/  SEL R40, R16, R17, !P0 ;  /* 0x0000001110287207 */ /* 0x000fe40004000000 */
[----:B------:R-:W-:Y:S01]  /*84250*/  PRMT R17, R18, 0x7610, R17 ;  /* 0x0000761012117816 */ /* 0x000fe20000000011 */
[----:B------:R1:W-:Y:S04]  /*84260*/  STL [R1+0x1498], R19 ;  /* 0x0014981301007387 */ /* 0x0003e80000100800 */
[----:B------:R1:W-:Y:S02]  /*84270*/  STL [R1+0x4e0], R40 ;  /* 0x0004e02801007387 */ /* 0x0003e40000100800 */
.L_x_41:
[----:B------:R-:W-:Y:S01]  /*84280*/  UIADD3 UR5, UR14, UR5, URZ ;  /* 0x000000050e057290 */ /* 0x000fe2000fffe03f */
[----:B0----5:R-:W-:Y:S01]  /*84290*/  IMAD.MOV.U32 R16, RZ, RZ, R40 ;  /* 0x000000ffff107224 */ /* 0x021fe200078e0028 */
[----:B------:R-:W-:Y:S02]  /*842a0*/  LOP3.LUT P0, RZ, R17, 0xff, RZ, 0xc0, !PT ;  /* 0x000000ff11ff7812 */ /* 0x000fe4000780c0ff */
[----:B------:R-:W-:Y:S02]  /*842b0*/  USHF.R.U32.HI UR6, URZ, 0x3, UR5 ;  /* 0x000000033f067899 */ /* 0x000fe40008011605 */
[----:B------:R2:W-:Y:S01]  /*842c0*/  STL [R1+0x1494], R16 ;  /* 0x0014941001007387 */ /* 0x0005e20000100800 */
[----:B------:R-:W-:Y:S02]  /*842d0*/  UISETP.GT.U32.AND UP1, UPT, UR5, 0x7, UPT ;  /* 0x000000070500788c */ /* 0x000fe4000bf24070 */
[----:B------:R-:W-:Y:S02]  /*842e0*/  ULOP3.LUT UR6, UR6, 0x1, URZ, 0xc0, !UPT ;  /* 0x0000000106067892 */ /* 0x000fe4000f8ec03f */
[----:B------:R-:W-:-:S02]  /*842f0*/  UISETP.LT.U32.AND UP1, UPT, UR14, 0x8, UP1 ;  /* 0x000000080e00788c */ /* 0x000fc40008f21070 */
[----:B------:R-:W-:Y:S02]  /*84300*/  UISETP.NE.U32.AND UP0, UPT, UR6, 0x1, UPT ;  /* 0x000000010600788c */ /* 0x000fe4000bf05070 */
[----:B------:R-:W-:Y:S02]  /*84310*/  USEL UR7, URZ, 0x1, !UP1 ;  /* 0x000000013f077887 */ /* 0x000fe4000c800000 */
[----:B------:R-:W-:Y:S02]  /*84320*/  UISETP.GT.U32.AND UP0, UPT, UR14, 0x7, !UP0 ;  /* 0x000000070e00788c */ /* 0x000fe4000c704070 */
[----:B------:R-:W-:Y:S02]  /*84330*/  ULOP3.LUT UR5, UR5, 0x7, URZ, 0xc0, !UPT ;  /* 0x0000000705057892 */ /* 0x000fe4000f8ec03f */
[----:B------:R-:W-:-:S04]  /*84340*/  USEL UR6, URZ, 0x1, !UP0 ;  /* 0x000000013f067887 */ /* 0x000fc8000c000000 */
[----:B------:R-:W-:Y:S01]  /*84350*/  ULOP3.LUT UR4, UR6, UR4, UR7, 0x96, !UPT ;  /* 0x0000000406047292 */ /* 0x000fe2000f8e9607 */
[----:B--2---:R-:W-:Y:S11]  /*84360*/  @P0 BRA `(.L_x_44) ;  /* 0xfffff7d000300947 */ /* 0x004ff6000383ffff */
[----:B------:R-:W-:Y:S05]  /*84370*/  EXIT ;  /* 0x000000000000794d */ /* 0x000fea0003800000 */
.L_x_8:
[----:B------:R-:W2:Y:S01]  /*84380*/  LDL R17, [R1+0x14a8] ;  /* 0x0014a80001117983 */ /* 0x000ea20000100800 */
[----:B------:R-:W-:-:S03]  /*84390*/  ULDC.64 UR4, c[0x0][0x650] ;  /* 0x0001940000047ab9 */ /* 0x000fc60000000a00 */
[----:B------:R-:W3:Y:S01]  /*843a0*/  LDL R20, [R1+0x14a4] ;  /* 0x0014a40001147983 */ /* 0x000ee20000100800 */
[----:B------:R-:W-:Y:S01]  /*843b0*/  PRMT R6, RZ, 0x7610, R6 ;  /* 0x00007610ff067816 */ /* 0x000fe20000000006 */
[----:B------:R-:W-:Y:S02]  /*843c0*/  IMAD.MOV.U32 R4, RZ, RZ, -0x1 ;  /* 0xffffffffff047424 */ /* 0x000fe400078e00ff */
[----:B------:R-:W-:Y:S02]  /*843d0*/  IMAD.MOV.U32 R5, RZ, RZ, -0x1 ;  /* 0xffffffffff057424 */ /* 0x000fe400078e00ff */
[----:B------:R-:W-:Y:S01]  /*843e0*/  IMAD.MOV.U32 R11, RZ, RZ, -0x1 ;  /* 0xffffffffff0b7424 */ /* 0x000fe200078e00ff */
[----:B--2---:R-:W-:-:S04]  /*843f0*/  ISETP.GE.U32.AND P0, PT, R17, UR4, PT ;  /* 0x0000000411007c0c */ /* 0x004fc8000bf06070 */
[----:B---3--:R-:W-:-:S13]  /*84400*/  ISETP.GE.U32.AND.EX P0, PT, R20, UR5, PT, P0 ;  /* 0x0000000514007c0c */ /* 0x008fda000bf06100 */
[----:B------:R-:W-:Y:S05]  /*84410*/  @P0 BRA `(.L_x_45) ;  /* 0x0000000400340947 */ /* 0x000fea0003800000 */
        /* <DEDUP_REMOVED lines=18> */
.L_x_46:
[----:B0-----:R-:W0:Y:S01]  /*84540*/  LDC.64 R22, c[0x0][0x640] ;  /* 0x00019000ff167b82 */ /* 0x001e220000000a00 */
[-CC-:B------:R-:W-:Y:S02]  /*84550*/  SHF.R.U64 R14, R8, R16.reuse, R9.reuse ;  /* 0x00000010080e7219 */ /* 0x180fe40000001209 */
[----:B------:R-:W-:Y:S02]  /*84560*/  SHF.R.U32.HI R4, RZ, R16, R9 ;  /* 0x00000010ff047219 */ /* 0x000fe40000011609 */
[----:B------:R-:W-:-:S03]  /*84570*/  IADD3 R7, P0, RZ, -R14, RZ ;  /* 0x8000000eff077210 */ /* 0x000fc60007f1e0ff */
[----:B------:R-:W1:Y:S02]  /*84580*/  LDC R8, c[0x0][0x618] ;  /* 0x00018600ff087b82 */ /* 0x000e640000000800 */
[----:B------:R-:W-:Y:S02]  /*84590*/  IMAD.X R5, RZ, RZ, ~R4, P0 ;  /* 0x000000ffff057224 */ /* 0x000fe400000e0e04 */
[----:B------:R-:W-:Y:S02]  /*845a0*/  IMAD.MOV.U32 R4, RZ, RZ, R17 ;  /* 0x000000ffff047224 */ /* 0x000fe400078e0011 */
[----:B------:R-:W-:Y:S02]  /*845b0*/  IMAD R6, R5, R18, RZ ;  /* 0x0000001205067224 */ /* 0x000fe400078e02ff */
[----:B------:R-:W2:Y:S01]  /*845c0*/  LDC R16, c[0x0][0x608] ;  /* 0x00018200ff107b82 */ /* 0x000ea20000000800 */
[----:B------:R-:W-:Y:S02]  /*845d0*/  IMAD.MOV.U32 R5, RZ, RZ, R20 ;  /* 0x000000ffff057224 */ /* 0x000fe400078e0014 */
[----:B------:R-:W-:-:S02]  /*845e0*/  IMAD.MOV.U32 R20, RZ, RZ, 0x1 ;  /* 0x00000001ff147424 */ /* 0x000fc400078e00ff */
[----:B------:R-:W-:-:S03]  /*845f0*/  IMAD.WIDE.U32 R4, R7, R18, R4 ;  /* 0x0000001207047225 */ /* 0x000fc600078e0004 */
[----:B------:R-:W3:Y:S01]  /*84600*/  LDC R21, c[0x0][0x658] ;  /* 0x00019600ff157b82 */ /* 0x000ee20000000800 */
[----:B------:R-:W-:Y:S01]  /*84610*/  IMAD R7, R7, R19, R6 ;  /* 0x0000001307077224 */ /* 0x000fe200078e0206 */
[----:B0-----:R-:W-:Y:S01]  /*84620*/  ISETP.NE.U32.AND P0, PT, R22, RZ, PT ;  /* 0x000000ff1600720c */ /* 0x001fe20003f05070 */
[----:B------:R-:W-:Y:S02]  /*84630*/  IMAD.MOV.U32 R6, RZ, RZ, -0x1 ;  /* 0xffffffffff067424 */ /* 0x000fe400078e00ff */
[----:B------:R-:W-:Y:S01]  /*84640*/  IMAD.IADD R5, R5, 0x1, R7 ;  /* 0x0000000105057824 */ /* 0x000fe200078e0207 */
[----:B------:R-:W-:Y:S02]  /*84650*/  ISETP.NE.AND.EX P0, PT, R23, RZ, PT, P0 ;  /* 0x000000ff1700720c */ /* 0x000fe40003f05300 */
[----:B------:R-:W0:Y:S02]  /*84660*/  LDC R17, c[0x0][0x600] ;  /* 0x00018000ff117b82 */ /* 0x000e240000000800 */
[----:B-1----:R-:W-:-:S02]  /*84670*/  SHF.R.U64 R10, R4, R8, R5 ;  /* 0x00000008040a7219 */ /* 0x002fc40000001205 */
[----:B------:R-:W-:-:S04]  /*84680*/  SHF.R.U32.HI R5, RZ, R8, R5 ;  /* 0x00000008ff057219 */ /* 0x000fc80000011605 */
[----:B------:R-:W1:Y:S01]  /*84690*/  LDC R18, c[0x0][0x648] ;  /* 0x00019200ff127b82 */ /* 0x000e620000000800 */
[-CC-:B--2---:R-:W-:Y:S02]  /*846a0*/  SHF.R.U64 R15, R10, R16.reuse, R5.reuse ;  /* 0x000000100a0f7219 */ /* 0x184fe40000001205 */
[----:B------:R-:W-:-:S05]  /*846b0*/  SHF.R.U32.HI R4, RZ, R16, R5 ;  /* 0x00000010ff047219 */ /* 0x000fca0000011605 */
[----:B------:R-:W2:Y:S01]  /*846c0*/  LDC R19, c[0x0][0x638] ;  /* 0x00018e00ff137b82 */ /* 0x000ea20000000800 */
[-CC-:B---3--:R-:W-:Y:S02]  /*846d0*/  SHF.R.U64 R16, R15, R21.reuse, R4.reuse ;  /* 0x000000150f107219 */ /* 0x188fe40000001204 */
[-C--:B------:R-:W-:Y:S02]  /*846e0*/  SHF.L.U32 R6, R6, R21.reuse, RZ ;  /* 0x0000001506067219 */ /* 0x080fe400000006ff */
[----:B------:R-:W-:Y:S01]  /*846f0*/  SHF.R.U32.HI R5, RZ, R21, R4 ;  /* 0x00000015ff057219 */ /* 0x000fe20000011604 */
[----:B------:R-:W-:Y:S01]  /*84700*/  IMAD.MOV.U32 R4, RZ, RZ, R16 ;  /* 0x000000ffff047224 */ /* 0x000fe200078e0010 */
[----:B------:R-:W-:Y:S01]  /*84710*/  LOP3.LUT R24, RZ, R6, RZ, 0x33, !PT ;  /* 0x00000006ff187212 */ /* 0x000fe200078e33ff */
[----:B------:R-:W3:Y:S01]  /*84720*/  LDC R25, c[0x0][0x610] ;  /* 0x00018400ff197b82 */ /* 0x000ee20000000800 */
[----:B------:R-:W-:Y:S05]  /*84730*/  @!P0 BRA `(.L_x_47) ;  /* 0x0000000000288947 */ /* 0x000fea0003800000 */
        /* <DEDUP_REMOVED lines=10> */
.L_x_47:
[----:B------:R-:W4:Y:S01]  /*847e0*/  LDC R6, c[0x0][0x65c] ;  /* 0x00019700ff067b82 */ /* 0x000f220000000800 */
[----:B-1----:R-:W-:Y:S01]  /*847f0*/  SHF.R.U64 R4, R4, R18, R5 ;  /* 0x0000001204047219 */ /* 0x002fe20000001205 */
[----:B0-----:R-:W-:Y:S01]  /*84800*/  VIADD R7, R17, 0xffffffff ;  /* 0xffffffff11077836 */ /* 0x001fe20000000000 */
[----:B------:R-:W-:Y:S01]  /*84810*/  SHF.L.U32 R20, R20, R21, RZ ;  /* 0x0000001514147219 */ /* 0x000fe200000006ff */
[----:B------:R-:W-:Y:S01]  /*84820*/  IMAD.MOV.U32 R11, RZ, RZ, R14 ;  /* 0x000000ffff0b7224 */ /* 0x000fe200078e000e */
[----:B------:R-:W-:Y:S01]  /*84830*/  LOP3.LUT R3, R15, R24, RZ, 0xc0, !PT ;  /* 0x000000180f037212 */ /* 0x000fe200078ec0ff */
[----:B------:R-:W-:Y:S01]  /*84840*/  IMAD.MOV R5, RZ, RZ, -R4 ;  /* 0x000000ffff057224 */ /* 0x000fe200078e0a04 */
[----:B------:R-:W-:-:S03]  /*84850*/  LOP3.LUT R7, R10, R7, RZ, 0xc0, !PT ;  /* 0x000000070a077212 */ /* 0x000fc600078ec0ff */
[----:B------:R-:W-:Y:S01]  /*84860*/  IMAD R3, R20, R4, R3 ;  /* 0x0000000414037224 */ /* 0x000fe200078e0203 */
[----:B----4-:R-:W-:Y:S01]  /*84870*/  ISETP.NE.AND P0, PT, R6, 0x1, PT ;  /* 0x000000010600780c */ /* 0x010fe20003f05270 */
[----:B------:R-:W-:-:S12]  /*84880*/  IMAD.MOV.U32 R6, RZ, RZ, 0x1 ;  /* 0x00000001ff067424 */ /* 0x000fd800078e00ff */
[----:B------:R-:W-:Y:S02]  /*84890*/  @P0 IMAD R0, R13, R12, R2 ;  /* 0x0000000c0d000224 */ /* 0x000fe400078e0202 */
[----:B--2---:R-:W-:Y:S02]  /*848a0*/  IMAD R2, R5, R19, R16 ;  /* 0x0000001305027224 */ /* 0x004fe400078e0210 */
[----:B---3--:R-:W-:Y:S02]  /*848b0*/  IMAD R0, R3, R25, R0 ;  /* 0x0000001903007224 */ /* 0x008fe400078e0200 */
[----:B------:R-:W-:-:S05]  /*848c0*/  IMAD R3, R2, R17, R7 ;  /* 0x0000001102037224 */ /* 0x000fca00078e0207 */
[----:B------:R-:W-:Y:S02]  /*848d0*/  SEL R5, R3, R0, !P0 ;  /* 0x0000000003057207 */ /* 0x000fe40004000000 */
[----:B------:R-:W-:-:S07]  /*848e0*/  SEL R4, R0, R3, !P0 ;  /* 0x0000000300047207 */ /* 0x000fce0004000000 */
.L_x_45:
[----:B------:R-:W-:-:S08]  /*848f0*/  NOP ;  /* 0x0000000000007918 */ /* 0x000fd00000000000 */
[----:B0-----:R-:W0:-:S00]  /*84900*/  USETMAXREG.DEALLOC.CTAPOOL 0x18 ;  /* 0x00000018000079c8 */ /* 0x001e0000080e0500 */
[----:B------:R-:W-:-:S13]  /*84910*/  ISETP.NE.AND P0, PT, RZ, UR8, PT ;  /* 0x00000008ff007c0c */ /* 0x000fda000bf05270 */
[----:B------:R-:W-:Y:S05]  /*84920*/  @P0 EXIT ;  /* 0x000000000000094d */ /* 0x000fea0003800000 */
[----:B0-----:R-:W-:Y:S01]  /*84930*/  LOP3.LUT P0, RZ, R6, 0xff, RZ, 0xc0, !PT ;  /* 0x000000ff06ff7812 */ /* 0x001fe2000780c0ff */
[----:B------:R-:W-:Y:S02]  /*84940*/  IMAD.MOV.U32 R0, RZ, RZ, 0x1 ;  /* 0x00000001ff007424 */ /* 0x000fe400078e00ff */
[----:B------:R-:W-:-:S10]  /*84950*/  IMAD.MOV.U32 R6, RZ, RZ, RZ ;  /* 0x000000ffff067224 */ /* 0x000fd400078e00ff */
[----:B------:R-:W-:Y:S05]  /*84960*/  @!P0 BRA `(.L_x_48) ;  /* 0x0000000c00608947 */ /* 0x000fea0003800000 */
[----:B------:R-:W0:Y:S01]  /*84970*/  LDC R0, c[0x0][0x28c] ;  /* 0x0000a300ff007b82 */ /* 0x000e220000000800 */
[----:B------:R-:W1:Y:S01]  /*84980*/  S2R R10, SR_CgaCtaId ;  /* 0x00000000000a7919 */ /* 0x000e620000008800 */
[----:B------:R-:W-:Y:S01]  /*84990*/  ULDC UR5, c[0x0][0x658] ;  /* 0x0001960000057ab9 */ /* 0x000fe20000000800 */
[----:B------:R-:W-:Y:S01]  /*849a0*/  UMOV UR7, 0xffffffff ;  /* 0xffffffff00077882 */ /* 0x000fe20000000000 */
[----:B------:R-:W-:Y:S01]  /*849b0*/  ULDC UR6, c[0x0][0xc] ;  /* 0x0000030000067ab9 */ /* 0x000fe20000000800 */
[----:B------:R-:W-:Y:S01]  /*849c0*/  USHF.L.U32 UR9, UR7, UR5, URZ ;  /* 0x0000000507097299 */ /* 0x000fe2000800063f */
[----:B------:R-:W-:Y:S01]  /*849d0*/  BSSY B0, `(.L_x_48) ;  /* 0x00000d1000007945 */ /* 0x000fe20003800000 */
[----:B------:R-:W-:Y:S01]  /*849e0*/  UMOV UR8, 0x1 ;  /* 0x0000000100087882 */ /* 0x000fe20000000000 */
[----:B------:R-:W-:Y:S01]  /*849f0*/  ULDC UR7, c[0x0][0x10] ;  /* 0x0000040000077ab9 */ /* 0x000fe20000000800 */
[----:B------:R-:W-:Y:S01]  /*84a00*/  USHF.L.U32 UR5, UR8, UR5, URZ ;  /* 0x0000000508057299 */ /* 0x000fe2000800063f */
[----:B------:R-:W-:Y:S01]  /*84a10*/  IMAD.MOV.U32 R9, RZ, RZ, 0x1 ;  /* 0x00000001ff097424 */ /* 0x000fe200078e00ff */
[----:B------:R-:W-:Y:S01]  /*84a20*/  UIMAD.WIDE.U32 UR6, UR6, UR7, URZ ;  /* 0x00000007060672a5 */ /* 0x000fe2000f8e003f */
[----:B------:R-:W-:Y:S01]  /*84a30*/  IMAD.MOV.U32 R6, RZ, RZ, RZ ;  /* 0x000000ffff067224 */ /* 0x000fe200078e00ff */
[----:B------:R-:W-:Y:S01]  /*84a40*/  ULDC UR8, c[0x0][0x14] ;  /* 0x0000050000087ab9 */ /* 0x000fe20000000800 */
[----:B------:R-:W-:Y:S01]  /*84a50*/  ULDC UR4, c[0x0][0x600] ;  /* 0x0001800000047ab9 */ /* 0x000fe20000000800 */
[----:B------:R-:W-:-:S02]  /*84a60*/  UIMAD.WIDE.U32 UR22, UR6, UR8, URZ ;  /* 0x00000008061672a5 */ /* 0x000fc4000f8e003f */
[----:B------:R-:W-:Y:S02]  /*84a70*/  UIMAD UR16, UR7, UR8, URZ ;  /* 0x00000008071072a4 */ /* 0x000fe4000f8e023f */
[----:B------:R-:W-:Y:S02]  /*84a80*/  ULOP3.LUT UR21, UR13, 0x2, URZ, 0xfc, !UPT ;  /* 0x000000020d157892 */ /* 0x000fe4000f8efc3f */
[----:B------:R-:W-:Y:S02]  /*84a90*/  UIADD3 UR4, UR4, -0x1, URZ ;  /* 0xffffffff04047890 */ /* 0x000fe4000fffe03f */
[----:B------:R-:W-:Y:S01]  /*84aa0*/  ULOP3.LUT UR19, URZ, UR9, URZ, 0x33, !UPT ;  /* 0x000000093f137292 */ /* 0x000fe2000f8e333f */
[----:B0-----:R-:W-:Y:S01]  /*84ab0*/  VIADD R0, R0, 0x1f ;  /* 0x0000001f00007836 */ /* 0x001fe20000000000 */
[----:B------:R-:W-:Y:S01]  /*84ac0*/  UIADD3 UR16, UR23, UR16, URZ ;  /* 0x0000001017107290 */ /* 0x000fe2000fffe03f */
[----:B------:R-:W-:-:S03]  /*84ad0*/  ULDC.64 UR24, c[0x0][0x198] ;  /* 0x0000660000187ab9 */ /* 0x000fc60000000a00 */
[----:B------:R-:W-:-:S04]  /*84ae0*/  SHF.R.S32.HI R3, RZ, 0x1f, R0 ;  /* 0x0000001fff037819 */ /* 0x000fc80000011400 */
[----:B------:R-:W-:Y:S01]  /*84af0*/  LEA.HI R3, R3, R0, RZ, 0x5 ;  /* 0x0000000003037211 */ /* 0x000fe200078f28ff */
[C---:B-1----:R-:W-:Y:S02]  /*84b00*/  IMAD.SHL.U32 R16, R10.reuse, 0x100, RZ ;  /* 0x000001000a107824 */ /* 0x042fe400078e00ff */
[----:B------:R-:W-:Y:S01]  /*84b10*/  IMAD.SHL.U32 R10, R10, 0x2000, RZ ;  /* 0x000020000a0a7824 */ /* 0x000fe200078e00ff */
[----:B------:R-:W-:Y:S01]  /*84b20*/  SHF.R.S32.HI R7, RZ, 0x5, R3 ;  /* 0x00000005ff077819 */ /* 0x000fe20000011403 */
[----:B------:R-:W-:Y:S01]  /*84b30*/  IMAD.MOV.U32 R0, RZ, RZ, 0x1 ;  /* 0x00000001ff007424 */ /* 0x000fe200078e00ff */
[----:B------:R-:W-:Y:S02]  /*84b40*/  LOP3.LUT R16, R16, 0x100, RZ, 0xc0, !PT ;  /* 0x0000010010107812 */ /* 0x000fe400078ec0ff */
[----:B------:R-:W-:Y:S01]  /*84b50*/  LOP3.LUT R10, R10, 0x2000, RZ, 0xc0, !PT ;  /* 0x000020000a0a7812 */ /* 0x000fe200078ec0ff */
[----:B------:R-:W-:-:S07]  /*84b60*/  VIADD R17, R7, 0x1 ;  /* 0x0000000107117836 */ /* 0x000fce0000000000 */
.L_x_59:
[----:B------:R-:W-:-:S03]  /*84b70*/  UMOV UR6, 0xffffffff ;  /* 0xffffffff00067882 */ /* 0x000fc60000000000 */
[----:B------:R-:W-:Y:S05]  /*84b80*/  BRA.DIV UR6, `(.L_x_49) ;  /* 0x0000001206647947 */ /* 0x000fea000b800000 */
[----:B------:R-:W-:-:S13]  /*84b90*/  ELECT P0, URZ, PT ;  /* 0x00000000003f782f */ /* 0x000fda0003800000 */
.L_x_74:
[----:B------:R-:W0:Y:S01]  /*84ba0*/  LDC R2, c[0x0][0x28c] ;  /* 0x0000a300ff027b82 */ /* 0x000e220000000800 */
[----:B------:R-:W-:Y:S01]  /*84bb0*/  BSSY B1, `(.L_x_50) ;  /* 0x000003a000017945 */ /* 0x000fe20003800000 */
[----:B0-----:R-:W-:-:S13]  /*84bc0*/  ISETP.LT.OR P0, PT, R2, 0x1, !P0 ;  /* 0x000000010200780c */ /* 0x001fda0004701670 */
[----:B------:R-:W-:Y:S05]  /*84bd0*/  @P0 BRA `(.L_x_51) ;  /* 0x0000000000dc0947 */ /* 0x000fea0003800000 */
[----:B------:R-:W-:Y:S02]  /*84be0*/  IMAD R5, R5, 0x200, R16 ;  /* 0x0000020005057824 */ /* 0x000fe400078e0210 */
[----:B------:R-:W-:Y:S02]  /*84bf0*/  IMAD R4, R4, 0x180, RZ ;  /* 0x0000018004047824 */ /* 0x000fe400078e02ff */
[----:B------:R-:W-:Y:S02]  /*84c00*/  IMAD.MOV.U32 R14, RZ, RZ, RZ ;  /* 0x000000ffff0e7224 */ /* 0x000fe400078e00ff */
[----:B------:R-:W-:Y:S02]  /*84c10*/  IMAD.MOV.U32 R2, RZ, RZ, R17 ;  /* 0x000000ffff027224 */ /* 0x000fe400078e0011 */
[----:B------:R-:W-:Y:S02]  /*84c20*/  IMAD.MOV.U32 R3, RZ, RZ, R0 ;  /* 0x000000ffff037224 */ /* 0x000fe400078e0000 */
[----:B------:R-:W-:-:S07]  /*84c30*/  IMAD.MOV.U32 R13, RZ, RZ, R6 ;  /* 0x000000ffff0d7224 */ /* 0x000fce00078e0006 */
.L_x_54:
[----:B------:R-:W0:Y:S01]  /*84c40*/  S2R R15, SR_CgaCtaId ;  /* 0x00000000000f7919 */ /* 0x000e220000008800 */
[----:B------:R-:W-:-:S04]  /*84c50*/  MOV R8, 0x400 ;  /* 0x0000040000087802 */ /* 0x000fc80000000f00 */
[----:B0-----:R-:W-:Y:S02]  /*84c60*/  LEA R8, R15, R8, 0x18 ;  /* 0x000000080f087211 */ /* 0x001fe400078ec0ff */
[----:B------:R-:W-:-:S03]  /*84c70*/  SHF.L.U32 R15, R3, 0x1f, RZ ;  /* 0x0000001f030f7819 */ /* 0x000fc600000006ff */
[----:B------:R-:W-:-:S04]  /*84c80*/  IMAD R12, R13, 0x8, R8 ;  /* 0x000000080d0c7824 */ /* 0x000fc800078e0208 */
[----:B------:R-:W0:Y:S02]  /*84c90*/  SYNCS.PHASECHK.TRANS64.TRYWAIT P0, [R12+URZ+0x40], R15 ;  /* 0x0000400f0c0075a7 */ /* 0x000e24000800017f */
[----:B0-----:R-:W-:Y:S05]  /*84ca0*/  @!P0 BRA `(.L_x_52) ;  /* 0x00000010003c8947 */ /* 0x001fea0003800000 */
.L_x_75:
[----:B------:R-:W1:Y:S01]  /*84cb0*/  S2R R18, SR_TID.X ;  /* 0x0000000000127919 */ /* 0x000e620000002100 */
[----:B------:R-:W-:-:S04]  /*84cc0*/  UPRMT UR6, UR21, 0x9910, URZ ;  /* 0x0000991015067896 */ /* 0x000fc8000800003f */
[----:B------:R-:W-:Y:S01]  /*84cd0*/  UISETP.NE.AND UP0, UPT, UR6, 0x2, UPT ;  /* 0x000000020600788c */ /* 0x000fe2000bf05270 */
[----:B-1----:R-:W-:-:S13]  /*84ce0*/  LOP3.LUT P0, RZ, R18, 0x7f, RZ, 0xc0, !PT ;  /* 0x0000007f12ff7812 */ /* 0x002fda000780c0ff */
[----:B0-----:R-:W0:Y:S02]  /*84cf0*/  @!P0 LDC R15, c[0x0][0x500] ;  /* 0x00014000ff0f8b82 */ /* 0x001e240000000800 */
[----:B0-----:R0:W-:Y:S01]  /*84d00*/  @!P0 SYNCS.ARRIVE.TRANS64 RZ, [R12+URZ], R15 ;  /* 0x0000000f0cff89a7 */ /* 0x0011e2000800003f */
[----:B------:R-:W-:-:S13]  /*84d10*/  PLOP3.LUT P0, PT, PT, PT, UP0, 0x80, 0x0 ;  /* 0x000000000000781c */ /* 0x000fda0003f0f008 */
[----:B0-----:R-:W-:Y:S05]  /*84d20*/  @P0 BRA `(.L_x_53) ;  /* 0x0000000000040947 */ /* 0x001fea0003800000 */
[----:B------:R-:W-:Y:S01]  /*84d30*/  BPT.TRAP 0x1 ;  /* 0x000000040000795c */ /* 0x000fe20000300000 */
.L_x_53:
[----:B------:R-:W-:Y:S01]  /*84d40*/  R2UR UR9, R12 ;  /* 0x000000000c0972ca */ /* 0x000fe200000e0000 */
[C---:B------:R-:W-:Y:S01]  /*84d50*/  IMAD R12, R13.reuse, 0x3000, R8 ;  /* 0x000030000d0c7824 */ /* 0x040fe200078e0208 */
[----:B------:R-:W-:Y:S01]  /*84d60*/  R2UR UR18, R8 ;  /* 0x00000000081272ca */ /* 0x000fe200000e0000 */
[C---:B------:R-:W-:Y:S01]  /*84d70*/  IMAD R8, R13.reuse, 0x4000, R10 ;  /* 0x000040000d087824 */ /* 0x040fe200078e020a */
[----:B------:R-:W-:Y:S01]  /*84d80*/  UIADD3 UR6, UP0, UR24, 0xf0, URZ ;  /* 0x000000f018067890 */ /* 0x000fe2000ff1e03f */
[----:B------:R-:W-:Y:S01]  /*84d90*/  VIADD R2, R2, 0xffffffff ;  /* 0xffffffff02027836 */ /* 0x000fe20000000000 */
[----:B------:R-:W-:Y:S01]  /*84da0*/  R2UR UR7, R12 ;  /* 0x000000000c0772ca */ /* 0x000fe200000e0000 */
[----:B------:R-:W-:Y:S01]  /*84db0*/  UIADD3 UR26, UP1, UR24, 0x1f0, URZ ;  /* 0x000001f0181a7890 */ /* 0x000fe2000ff3e03f */
[----:B------:R-:W-:Y:S01]  /*84dc0*/  R2UR UR8, R8 ;  /* 0x00000000080872ca */ /* 0x000fe200000e0000 */
[----:B------:R-:W-:Y:S01]  /*84dd0*/  VIADD R13, R13, 0x1 ;  /* 0x000000010d0d7836 */ /* 0x000fe20000000000 */
[----:B------:R-:W-:Y:S01]  /*84de0*/  R2UR UR11, R4 ;  /* 0x00000000040b72ca */ /* 0x000fe200000e0000 */
[----:B------:R-:W-:Y:S01]  /*84df0*/  UIADD3.X UR27, URZ, UR25, URZ, UP1, !UPT ;  /* 0x000000193f1b7290 */ /* 0x000fe20008ffe43f */
[----:B------:R-:W-:Y:S01]  /*84e00*/  R2UR UR10, R14 ;  /* 0x000000000e0a72ca */ /* 0x000fe200000e0000 */
[----:B------:R-:W-:Y:S01]  /*84e10*/  UMOV UR14, 0x0 ;  /* 0x00000000000e7882 */ /* 0x000fe20000000000 */
[----:B------:R-:W-:Y:S01]  /*84e20*/  R2UR UR12, R11 ;  /* 0x000000000b0c72ca */ /* 0x000fe200000e0000 */
[----:B------:R-:W-:Y:S01]  /*84e30*/  UMOV UR15, 0x10000000 ;  /* 0x10000000000f7882 */ /* 0x000fe20000000000 */
[----:B------:R-:W-:Y:S01]  /*84e40*/  R2UR UR20, R5 ;  /* 0x00000000051472ca */ /* 0x000fe200000e0000 */
[----:B------:R-:W-:Y:S01]  /*84e50*/  UMOV UR28, 0x30000 ;  /* 0x00030000001c7882 */ /* 0x000fe20000000000 */
[----:B------:R-:W-:Y:S01]  /*84e60*/  ISETP.GT.AND P1, PT, R2, 0x1, PT ;  /* 0x000000010200780c */ /* 0x000fe20003f24270 */
[----:B------:R-:W-:Y:S01]  /*84e70*/  UIADD3 UR17, UR7, 0x180, URZ ;  /* 0x0000018007117890 */ /* 0x000fe2000fffe03f */
[----:B------:R-:W-:Y:S01]  /*84e80*/  ISETP.NE.AND P0, PT, R13, 0x8, PT ;  /* 0x000000080d00780c */ /* 0x000fe20003f05270 */
[----:B------:R-:W-:Y:S01]  /*84e90*/  UIADD3.X UR7, URZ, UR25, URZ, UP0, !UPT ;  /* 0x000000193f077290 */ /* 0x000fe200087fe43f */
[----:B------:R-:W-:Y:S01]  /*84ea0*/  VIADD R14, R14, 0x20 ;  /* 0x000000200e0e7836 */ /* 0x000fe20000000000 */
[----:B------:R-:W-:Y:S01]  /*84eb0*/  UIADD3 UR18, UR18, 0x18180, UR8 ;  /* 0x0001818012127890 */ /* 0x000fe2000fffe008 */
[----:B------:R-:W-:-:S02]  /*84ec0*/  SEL R8, RZ, 0x1, P0 ;  /* 0x00000001ff087807 */ /* 0x000fc40000000000 */
[----:B------:R-:W-:Y:S01]  /*84ed0*/  UMOV UR8, UR17 ;  /* 0x0000001100087c82 */ /* 0x000fe20008000000 */
[----:B------:R-:W-:Y:S02]  /*84ee0*/  SEL R13, R13, RZ, P0 ;  /* 0x000000ff0d0d7207 */ /* 0x000fe40000000000 */
[----:B------:R-:W-:Y:S01]  /*84ef0*/  LOP3.LUT R3, R3, R8, RZ, 0x3c, !PT ;  /* 0x0000000803037212 */ /* 0x000fe200078e3cff */
[----:B------:R0:W-:Y:S02]  /*84f00*/  UTMALDG.3D [UR8], [UR6], desc[UR14] ;  /* 0x00000e08060075b4 */ /* 0x0001e40008011000 */
[----:B0-----:R-:W-:Y:S01]  /*84f10*/  UMOV UR11, UR20 ;  /* 0x00000014000b7c82 */ /* 0x001fe20008000000 */
[----:B------:R-:W-:Y:S02]  /*84f20*/  UMOV UR8, UR18 ;  /* 0x0000001200087c82 */ /* 0x000fe40008000000 */
[----:B------:R0:W-:Y:S02]  /*84f30*/  UTMALDG.3D.MULTICAST [UR8], [UR26], UR28, desc[UR14] ;  /* 0x00000e081a0073b4 */ /* 0x0001e4000801181c */
[----:B0-----:R-:W-:Y:S05]  /*84f40*/  @P1 BRA `(.L_x_54) ;  /* 0xfffffffc003c1947 */ /* 0x001fea000383ffff */
.L_x_51:
[----:B------:R-:W-:Y:S05]  /*84f50*/  BSYNC B1 ;  /* 0x0000000000017941 */ /* 0x000fea0003800000 */
.L_x_50:
[----:B------:R-:W2:Y:S01]  /*84f60*/  LDL.LU R15, [R1+0x14a4] ;  /* 0x0014a400010f7983 */ /* 0x000ea20000300800 */
[----:B------:R-:W-:Y:S01]  /*84f70*/  LOP3.LUT P2, RZ, R9, 0xff, RZ, 0xc0, !PT ;  /* 0x000000ff09ff7812 */ /* 0x000fe2000784c0ff */
[----:B------:R-:W-:Y:S01]  /*84f80*/  IMAD.IADD R6, R7, 0x1, R6 ;  /* 0x0000000107067824 */ /* 0x000fe200078e0206 */
[----:B------:R-:W-:Y:S01]  /*84f90*/  ULDC.64 UR6, c[0x0][0x650] ;  /* 0x0001940000067ab9 */ /* 0x000fe20000000a00 */
[----:B------:R-:W3:Y:S01]  /*84fa0*/  LDL.LU R12, [R1+0x14a8] ;  /* 0x0014a800010c7983 */ /* 0x000ee20000300800 */
[----:B------:R-:W-:Y:S01]  /*84fb0*/  BSSY B1, `(.L_x_55) ;  /* 0x0000070000017945 */ /* 0x000fe20003800000 */
[----:B------:R-:W-:Y:S01]  /*84fc0*/  IMAD.MOV.U32 R4, RZ, RZ, -0x1 ;  /* 0xffffffffff047424 */ /* 0x000fe200078e00ff */
[----:B------:R-:W-:Y:S01]  /*84fd0*/  SHF.R.U32.HI R2, RZ, 0x3, R6 ;  /* 0x00000003ff027819 */ /* 0x000fe20000011606 */
[----:B------:R-:W-:Y:S01]  /*84fe0*/  IMAD.MOV.U32 R5, RZ, RZ, -0x1 ;  /* 0xffffffffff057424 */ /* 0x000fe200078e00ff */
[----:B------:R-:W-:Y:S01]  /*84ff0*/  ISETP.GT.U32.AND P0, PT, R6, 0x7, PT ;  /* 0x000000070600780c */ /* 0x000fe20003f04070 */
[----:B------:R-:W-:Y:S01]  /*85000*/  IMAD.MOV.U32 R11, RZ, RZ, -0x1 ;  /* 0xffffffffff0b7424 */ /* 0x000fe200078e00ff */
[----:B------:R-:W-:-:S02]  /*85010*/  LOP3.LUT R2, R2, 0x1, RZ, 0xc0, !PT ;  /* 0x0000000102027812 */ /* 0x000fc400078ec0ff */
[C---:B------:R-:W-:Y:S01]  /*85020*/  ISETP.LT.U32.AND P0, PT, R7.reuse, 0x8, P0 ;  /* 0x000000080700780c */ /* 0x040fe20000701070 */
[----:B------:R-:W0:Y:S01]  /*85030*/  @P2 S2R R3, SR_CgaCtaId ;  /* 0x0000000000032919 */ /* 0x000e220000008800 */
[----:B------:R-:W-:Y:S02]  /*85040*/  ISETP.NE.U32.AND P1, PT, R2, 0x1, PT ;  /* 0x000000010200780c */ /* 0x000fe40003f25070 */
[----:B------:R-:W-:Y:S02]  /*85050*/  @P2 MOV R2, 0x400 ;  /* 0x0000040000022802 */ /* 0x000fe40000000f00 */
[----:B------:R-:W-:Y:S02]  /*85060*/  ISETP.GT.U32.AND P1, PT, R7, 0x7, !P1 ;  /* 0x000000070700780c */ /* 0x000fe40004f24070 */
[----:B------:R-:W-:Y:S02]  /*85070*/  LOP3.LUT R6, R6, 0x7, RZ, 0xc0, !PT ;  /* 0x0000000706067812 */ /* 0x000fe400078ec0ff */
[----:B------:R-:W-:-:S02]  /*85080*/  PRMT R9, RZ, 0x7610, R9 ;  /* 0x00007610ff097816 */ /* 0x000fc40000000009 */
[----:B0-----:R-:W-:Y:S02]  /*85090*/  @P2 LEA R2, R3, R2, 0x18 ;  /* 0x0000000203022211 */ /* 0x001fe400078ec0ff */
[----:B------:R-:W-:Y:S02]  /*850a0*/  SEL R3, RZ, 0x1, !P0 ;  /* 0x00000001ff037807 */ /* 0x000fe40004000000 */
[----:B------:R0:W-:Y:S02]  /*850b0*/  @P2 SYNCS.ARRIVE.TRANS64.A1T0 RZ, [R2+URZ+0x98], RZ ;  /* 0x000098ff02ff29a7 */ /* 0x0001e4000810003f */
[----:B0-----:R-:W-:-:S04]  /*850c0*/  SEL R2, RZ, 0x1, !P1 ;  /* 0x00000001ff027807 */ /* 0x001fc80004800000 */
[----:B------:R-:W-:Y:S02]  /*850d0*/  LOP3.LUT R0, R2, R0, R3, 0x96, !PT ;  /* 0x0000000002007212 */ /* 0x000fe400078e9603 */
[----:B------:R-:W-:Y:S02]  /*850e0*/  PRMT R2, RZ, 0x7610, R2 ;  /* 0x00007610ff027816 */ /* 0x000fe40000000002 */
[----:B---3--:R-:W-:-:S04]  /*850f0*/  IADD3 R12, P0, R12, UR22, RZ ;  /* 0x000000160c0c7c10 */ /* 0x008fc8000ff1e0ff */
[----:B--2---:R-:W-:Y:S01]  /*85100*/  IADD3.X R15, R15, UR16, RZ, P0, !PT ;  /* 0x000000100f0f7c10 */ /* 0x004fe200087fe4ff */
[----:B------:R0:W-:Y:S01]  /*85110*/  STL [R1+0x14a8], R12 ;  /* 0x0014a80c01007387 */ /* 0x0001e20000100800 */
[----:B------:R-:W-:-:S03]  /*85120*/  ISETP.GE.U32.AND P0, PT, R12, UR6, PT ;  /* 0x000000060c007c0c */ /* 0x000fc6000bf06070 */
[----:B------:R0:W-:Y:S01]  /*85130*/  STL [R1+0x14a4], R15 ;  /* 0x0014a40f01007387 */ /* 0x0001e20000100800 */
[----:B------:R-:W-:-:S13]  /*85140*/  ISETP.GE.U32.AND.EX P0, PT, R15, UR7, PT, P0 ;  /* 0x000000070f007c0c */ /* 0x000fda000bf06100 */
[----:B0-----:R-:W-:Y:S05]  /*85150*/  @P0 BRA `(.L_x_56) ;  /* 0x0000000400540947 */ /* 0x001fea0003800000 */
[----:B------:R-:W0:Y:S01]  /*85160*/  S2R R8, SR_CTAID.X ;  /* 0x0000000000087919 */ /* 0x000e220000002500 */
[----:B------:R-:W1:Y:S01]  /*85170*/  LDC R18, c[0x0][0x65c] ;  /* 0x00019700ff127b82 */ /* 0x000e620000000800 */
[----:B------:R-:W-:Y:S01]  /*85180*/  ULDC UR6, c[0x0][0x150] ;  /* 0x0000540000067ab9 */ /* 0x000fe20000000800 */
[----:B------:R-:W-:Y:S01]  /*85190*/  ULDC UR9, c[0x0][0x630] ;  /* 0x00018c0000097ab9 */ /* 0x000fe20000000800 */
[----:B------:R-:W2:Y:S05]  /*851a0*/  S2R R2, SR_CTAID.Y ;  /* 0x0000000000027919 */ /* 0x000eaa0000002600 */
[----:B------:R-:W3:Y:S08]  /*851b0*/  LDC R5, c[0x0][0x144] ;  /* 0x00005100ff057b82 */ /* 0x000ef00000000800 */
[----:B------:R-:W4:Y:S01]  /*851c0*/  LDC R13, c[0x0][0x148] ;  /* 0x00005200ff0d7b82 */ /* 0x000f220000000800 */
[----:B-1----:R-:W-:-:S02]  /*851d0*/  ISETP.NE.AND P3, PT, R18, 0x1, PT ;  /* 0x000000011200780c */ /* 0x002fc40003f65270 */
[----:B0-----:R-:W-:Y:S02]  /*851e0*/  I2FP.F32.U32 R3, R8 ;  /* 0x0000000800037245 */ /* 0x001fe40000201000 */
[----:B--2---:R-:W-:-:S03]  /*851f0*/  I2FP.F32.U32 R4, R2 ;  /* 0x0000000200047245 */ /* 0x004fc60000201000 */
[----:B------:R-:W-:Y:S01]  /*85200*/  FMUL R3, R3, UR6 ;  /* 0x0000000603037c20 */ /* 0x000fe20008400000 */
[----:B------:R-:W-:Y:S02]  /*85210*/  ULDC UR6, c[0x0][0x154] ;  /* 0x0000550000067ab9 */ /* 0x000fe40000000800 */
[----:B------:R-:W-:Y:S01]  /*85220*/  FMUL R11, R4, UR6 ;  /* 0x00000006040b7c20 */ /* 0x000fe20008400000 */
[----:B------:R-:W-:Y:S02]  /*85230*/  ULDC.64 UR6, c[0x0][0x628] ;  /* 0x00018a0000067ab9 */ /* 0x000fe40000000a00 */
[----:B------:R-:W0:Y:S01]  /*85240*/  F2I.U32.TRUNC.NTZ R3, R3 ;  /* 0x0000000300037305 */ /* 0x000e22000020f000 */
[----:B------:R-:W-:-:S04]  /*85250*/  ISETP.NE.U32.AND P0, PT, RZ, UR6, PT ;  /* 0x00000006ff007c0c */ /* 0x000fc8000bf05070 */
[----:B------:R-:W-:-:S03]  /*85260*/  ISETP.NE.AND.EX P0, PT, RZ, UR7, PT, P0 ;  /* 0x00000007ff007c0c */ /* 0x000fc6000bf05300 */
[----:B------:R-:W1:Y:S01]  /*85270*/  F2I.U32.TRUNC.NTZ R11, R11 ;  /* 0x0000000b000b7305 */ /* 0x000e62000020f000 */
[----:B0-----:R-:W-:Y:S02]  /*85280*/  IMAD.MOV R4, RZ, RZ, -R3 ;  /* 0x000000ffff047224 */ /* 0x001fe400078e0a03 */
[----:B------:R-:W-:Y:S02]  /*85290*/  IMAD.MOV.U32 R3, RZ, RZ, R15 ;  /* 0x000000ffff037224 */ /* 0x000fe400078e000f */
[----:B---3--:R-:W-:Y:S02]  /*852a0*/  IMAD R8, R5, R4, R8 ;  /* 0x0000000405087224 */ /* 0x008fe400078e0208 */
[----:B-1----:R-:W-:-:S04]  /*852b0*/  IMAD.MOV R4, RZ, RZ, -R11 ;  /* 0x000000ffff047224 */ /* 0x002fc800078e0a0b */
[----:B----4-:R-:W-:Y:S02]  /*852c0*/  @P3 IMAD R8, R13, R4, R2 ;  /* 0x000000040d083224 */ /* 0x010fe400078e0202 */
[----:B------:R-:W-:Y:S01]  /*852d0*/  IMAD.MOV.U32 R2, RZ, RZ, R12 ;  /* 0x000000ffff027224 */ /* 0x000fe200078e000c */
[----:B------:R-:W-:Y:S06]  /*852e0*/  @!P0 BRA `(.L_x_57) ;  /* 0x0000000000288947 */ /* 0x000fec0003800000 */
[----:B------:R-:W-:Y:S02]  /*852f0*/  ULDC UR8, c[0x0][0x634] ;  /* 0x00018d0000087ab9 */ /* 0x000fe40000000800 */
[----:B------:R-:W-:-:S05]  /*85300*/  IADD3 R3, P0, R12, UR8, RZ ;  /* 0x000000080c037c10 */ /* 0x000fca000ff1e0ff */
[----:B------:R-:W-:-:S04]  /*85310*/  IMAD.X R11, RZ, RZ, R15, P0 ;  /* 0x000000ffff0b7224 */ /* 0x000fc800000e060f */
[----:B------:R-:W-:-:S04]  /*85320*/  IMAD.WIDE.U32 R4, R11, UR6, RZ ;  /* 0x000000060b047c25 */ /* 0x000fc8000f8e00ff */
[----:B------:R-:W-:-:S04]  /*85330*/  IMAD.WIDE.U32 R4, P0, R3, UR7, R4 ;  /* 0x0000000703047c25 */ /* 0x000fc8000f800004 */
[----:B------:R-:W-:-:S04]  /*85340*/  IMAD.WIDE.U32 R2, R3, UR6, RZ ;  /* 0x0000000603027c25 */ /* 0x000fc8000f8e00ff */
[----:B------:R-:W-:Y:S01]  /*85350*/  IMAD.MOV.U32 R2, RZ, RZ, R5 ;  /* 0x000000ffff027224 */ /* 0x000fe200078e0005 */
[----:B------:R-:W-:Y:S01]  /*85360*/  IADD3 RZ, P1, R3, R4, RZ ;  /* 0x0000000403ff7210 */ /* 0x000fe20007f3e0ff */
[----:B------:R-:W-:-:S04]  /*85370*/  IMAD.X R3, RZ, RZ, RZ, P0 ;  /* 0x000000ffff037224 */ /* 0x000fc800000e06ff */
[----:B------:R-:W-:-:S08]  /*85380*/  IMAD.WIDE.U32.X R2, R11, UR7, R2, P1 ;  /* 0x000000070b027c25 */ /* 0x000fd000088e0402 */
.L_x_57:
[--C-:B------:R-:W-:Y:S01]  /*85390*/  SHF.R.U64 R11, R2, UR9, R3.reuse ;  /* 0x00000009020b7c19 */ /* 0x100fe20008001203 */
[----:B------:R-:W-:Y:S01]  /*853a0*/  ULDC.64 UR6, c[0x0][0x620] ;  /* 0x0001880000067ab9 */ /* 0x000fe20000000a00 */
[----:B------:R-:W-:Y:S01]  /*853b0*/  SHF.R.U32.HI R2, RZ, UR9, R3 ;  /* 0x00000009ff027c19 */ /* 0x000fe20008011603 */
[----:B------:R-:W-:Y:S01]  /*853c0*/  IMAD.MOV.U32 R3, RZ, RZ, R15 ;  /* 0x000000ffff037224 */ /* 0x000fe200078e000f */
[----:B------:R-:W-:Y:S01]  /*853d0*/  IADD3 R13, P0, RZ, -R11, RZ ;  /* 0x8000000bff0d7210 */ /* 0x000fe20007f1e0ff */
[----:B------:R-:W-:-:S04]  /*853e0*/  ULDC.64 UR8, c[0x0][0x640] ;  /* 0x0001900000087ab9 */ /* 0x000fc80000000a00 */
[----:B------:R-:W-:Y:S01]  /*853f0*/  IMAD.X R2, RZ, RZ, ~R2, P0 ;  /* 0x000000ffff027224 */ /* 0x000fe200000e0e02 */
[----:B------:R-:W-:-:S03]  /*85400*/  ISETP.NE.U32.AND P0, PT, RZ, UR8, PT ;  /* 0x00000008ff007c0c */ /* 0x000fc6000bf05070 */
[----:B------:R-:W-:Y:S01]  /*85410*/  IMAD R2, R2, UR6, RZ ;  /* 0x0000000602027c24 */ /* 0x000fe2000f8e02ff */
[----:B------:R-:W-:-:S03]  /*85420*/  ISETP.NE.AND.EX P0, PT, RZ, UR9, PT, P0 ;  /* 0x00000009ff007c0c */ /* 0x000fc6000bf05300 */
[----:B------:R-:W-:Y:S02]  /*85430*/  IMAD R5, R13, UR7, R2 ;  /* 0x000000070d057c24 */ /* 0x000fe4000f8e0202 */
[----:B------:R-:W-:-:S04]  /*85440*/  IMAD.MOV.U32 R2, RZ, RZ, R12 ;  /* 0x000000ffff027224 */ /* 0x000fc800078e000c */
[----:B------:R-:W-:Y:S01]  /*85450*/  IMAD.WIDE.U32 R2, R13, UR6, R2 ;  /* 0x000000060d027c25 */ /* 0x000fe2000f8e0002 */
[----:B------:R-:W-:-:S03]  /*85460*/  ULDC UR6, c[0x0][0x618] ;  /* 0x0001860000067ab9 */ /* 0x000fc60000000800 */
[----:B------:R-:W-:-:S05]  /*85470*/  IMAD.IADD R3, R3, 0x1, R5 ;  /* 0x0000000103037824 */ /* 0x000fca00078e0205 */
[--C-:B------:R-:W-:Y:S02]  /*85480*/  SHF.R.U64 R12, R2, UR6, R3.reuse ;  /* 0x00000006020c7c19 */ /* 0x100fe40008001203 */
[----:B------:R-:W-:Y:S01]  /*85490*/  SHF.R.U32.HI R3, RZ, UR6, R3 ;  /* 0x00000006ff037c19 */ /* 0x000fe20008011603 */
[----:B------:R-:W-:-:S03]  /*854a0*/  ULDC UR6, c[0x0][0x608] ;  /* 0x0001820000067ab9 */ /* 0x000fc60000000800 */
[--C-:B------:R-:W-:Y:S02]  /*854b0*/  SHF.R.U64 R13, R12, UR6, R3.reuse ;  /* 0x000000060c0d7c19 */ /* 0x100fe40008001203 */
[----:B------:R-:W-:Y:S01]  /*854c0*/  SHF.R.U32.HI R2, RZ, UR6, R3 ;  /* 0x00000006ff027c19 */ /* 0x000fe20008011603 */
[----:B------:R-:W-:-:S03]  /*854d0*/  ULDC UR6, c[0x0][0x658] ;  /* 0x0001960000067ab9 */ /* 0x000fc60000000800 */
[--C-:B------:R-:W-:Y:S02]  /*854e0*/  SHF.R.U64 R14, R13, UR6, R2.reuse ;  /* 0x000000060d0e7c19 */ /* 0x100fe40008001202 */
[----:B------:R-:W-:-:S03]  /*854f0*/  SHF.R.U32.HI R3, RZ, UR6, R2 ;  /* 0x00000006ff037c19 */ /* 0x000fc60008011602 */
        /* <DEDUP_REMOVED lines=12> */
.L_x_58:
[----:B------:R-:W-:Y:S01]  /*855c0*/  ULDC UR6, c[0x0][0x648] ;  /* 0x0001920000067ab9 */ /* 0x000fe20000000800 */
[----:B------:R-:W-:Y:S02]  /*855d0*/  LOP3.LUT R13, R13, UR19, RZ, 0xc0, !PT ;  /* 0x000000130d0d7c12 */ /* 0x000fe4000f8ec0ff */
[----:B------:R-:W-:Y:S01]  /*855e0*/  SHF.R.U64 R2, R2, UR6, R3 ;  /* 0x0000000602027c19 */ /* 0x000fe20008001203 */
[----:B------:R-:W-:-:S04]  /*855f0*/  ULDC UR6, c[0x0][0x638] ;  /* 0x00018e0000067ab9 */ /* 0x000fc80000000800 */
[----:B------:R-:W-:Y:S02]  /*85600*/  IMAD.MOV R3, RZ, RZ, -R2 ;  /* 0x000000ffff037224 */ /* 0x000fe400078e0a02 */
[----:B------:R-:W-:Y:S02]  /*85610*/  IMAD R13, R2, UR5, R13 ;  /* 0x00000005020d7c24 */ /* 0x000fe4000f8e020d */
[----:B------:R-:W-:Y:S01]  /*85620*/  IMAD R14, R3, UR6, R14 ;  /* 0x00000006030e7c24 */ /* 0x000fe2000f8e020e */
[----:B------:R-:W-:Y:S01]  /*85630*/  ULDC UR6, c[0x0][0x610] ;  /* 0x0001840000067ab9 */ /* 0x000fe20000000800 */
[----:B------:R-:W-:Y:S01]  /*85640*/  LOP3.LUT R3, R12, UR4, RZ, 0xc0, !PT ;  /* 0x000000040c037c12 */ /* 0x000fe2000f8ec0ff */
[----:B------:R-:W-:Y:S01]  /*85650*/  IMAD R8, R13, UR6, R8 ;  /* 0x000000060d087c24 */ /* 0x000fe2000f8e0208 */
[----:B------:R-:W-:Y:S01]  /*85660*/  ULDC UR6, c[0x0][0x600] ;  /* 0x0001800000067ab9 */ /* 0x000fe20000000800 */
[----:B------:R-:W-:Y:S02]  /*85670*/  IMAD.MOV.U32 R2, RZ, RZ, 0x1 ;  /* 0x00000001ff027424 */ /* 0x000fe400078e00ff */
[----:B------:R-:W-:-:S05]  /*85680*/  IMAD R3, R14, UR6, R3 ;  /* 0x000000060e037c24 */ /* 0x000fca000f8e0203 */
[----:B------:R-:W-:Y:S02]  /*85690*/  SEL R5, R3, R8, !P3 ;  /* 0x0000000803057207 */ /* 0x000fe40005800000 */
[----:B------:R-:W-:-:S07]  /*856a0*/  SEL R4, R8, R3, !P3 ;  /* 0x0000000308047207 */ /* 0x000fce0005800000 */
.L_x_56:
[----:B------:R-:W-:Y:S05]  /*856b0*/  BSYNC B1 ;  /* 0x0000000000017941 */ /* 0x000fea0003800000 */
.L_x_55:
[----:B------:R-:W-:-:S13]  /*856c0*/  LOP3.LUT P0, RZ, R2, 0xff, RZ, 0xc0, !PT ;  /* 0x000000ff02ff7812 */ /* 0x000fda000780c0ff */
[----:B------:R-:W-:Y:S05]  /*856d0*/  @P0 BRA `(.L_x_59) ;  /* 0xfffffff400240947 */ /* 0x000fea000383ffff */
[----:B------:R-:W-:Y:S05]  /*856e0*/  BSYNC B0 ;  /* 0x0000000000007941 */ /* 0x000fea0003800000 */
.L_x_48:
[----:B------:R-:W-:-:S03]  /*856f0*/  UMOV UR6, 0xffffffff ;  /* 0xffffffff00067882 */ /* 0x000fc60000000000 */
[----:B------:R-:W-:Y:S05]  /*85700*/  BRA.DIV UR6, `(.L_x_60) ;  /* 0x0000000606b87947 */ /* 0x000fea000b800000 */
[----:B------:R-:W-:-:S13]  /*85710*/  ELECT P0, URZ, PT ;  /* 0x00000000003f782f */ /* 0x000fda0003800000 */
.L_x_78:
[----:B------:R-:W-:Y:S04]  /*85720*/  BSSY B0, `(.L_x_61) ;  /* 0x0000050000007945 */ /* 0x000fe80003800000 */
[----:B------:R-:W-:Y:S05]  /*85730*/  @!P0 BRA `(.L_x_62) ;  /* 0x0000000400388947 */ /* 0x000fea0003800000 */
[----:B------:R-:W-:-:S04]  /*85740*/  ULOP3.LUT UR6, UR13, 0x2, URZ, 0xfc, !UPT ;  /* 0x000000020d067892 */ /* 0x000fc8000f8efc3f */
[----:B------:R-:W-:-:S06]  /*85750*/  UISETP.NE.AND UP0, UPT, UR6, 0x3, UPT ;  /* 0x000000030600788c */ /* 0x000fcc000bf05270 */
[----:B------:R-:W-:-:S13]  /*85760*/  PLOP3.LUT P0, PT, PT, PT, UP0, 0x80, 0x0 ;  /* 0x000000000000781c */ /* 0x000fda0003f0f008 */
[----:B------:R-:W-:Y:S05]  /*85770*/  @!P0 BRA `(.L_x_63) ;  /* 0x0000000000048947 */ /* 0x000fea0003800000 */
[----:B------:R-:W-:Y:S01]  /*85780*/  BPT.TRAP 0x1 ;  /* 0x000000040000795c */ /* 0x000fe20000300000 */
.L_x_63:
[----:B------:R-:W0:Y:S01]  /*85790*/  S2R R3, SR_CgaCtaId ;  /* 0x0000000000037919 */ /* 0x000e220000008800 */
[----:B------:R-:W-:-:S04]  /*857a0*/  MOV R2, 0x400 ;  /* 0x0000040000027802 */ /* 0x000fc80000000f00 */
[----:B0-----:R-:W-:Y:S02]  /*857b0*/  LEA R3, R3, R2, 0x18 ;  /* 0x0000000203037211 */ /* 0x001fe400078ec0ff */
[----:B------:R-:W-:-:S03]  /*857c0*/  SHF.L.U32 R2, R0, 0x1f, RZ ;  /* 0x0000001f00027819 */ /* 0x000fc600000006ff */
[----:B------:R-:W-:-:S04]  /*857d0*/  VIADD R3, R3, 0x40 ;  /* 0x0000004003037836 */ /* 0x000fc80000000000 */
[----:B------:R-:W-:-:S04]  /*857e0*/  IMAD R5, R6, 0x8, R3 ;  /* 0x0000000806057824 */ /* 0x000fc800078e0203 */
[----:B------:R-:W0:Y:S02]  /*857f0*/  SYNCS.PHASECHK.TRANS64.TRYWAIT P0, [R5+URZ], R2 ;  /* 0x00000002050075a7 */ /* 0x000e24000800017f */
[----:B0-----:R-:W-:Y:S05]  /*85800*/  @!P0 BRA `(.L_x_64) ;  /* 0x0000000400988947 */ /* 0x001fea0003800000 */
.L_x_79:
[----:B------:R-:W-:-:S05]  /*85810*/  VIADD R6, R6, 0x1 ;  /* 0x0000000106067836 */ /* 0x000fca0000000000 */
[----:B------:R-:W-:-:S04]  /*85820*/  ISETP.NE.AND P0, PT, R6, 0x8, PT ;  /* 0x000000080600780c */ /* 0x000fc80003f05270 */
[----:B0-----:R-:W-:Y:S02]  /*85830*/  SEL R5, RZ, 0x1, P0 ;  /* 0x00000001ff057807 */ /* 0x001fe40000000000 */
[----:B------:R-:W-:Y:S02]  /*85840*/  SEL R6, R6, RZ, P0 ;  /* 0x000000ff06067207 */ /* 0x000fe40000000000 */
[----:B------:R-:W-:-:S03]  /*85850*/  LOP3.LUT R5, R0, R5, RZ, 0x3c, !PT ;  /* 0x0000000500057212 */ /* 0x000fc600078e3cff */
[----:B------:R-:W-:Y:S01]  /*85860*/  IMAD R7, R6, 0x8, R3 ;  /* 0x0000000806077824 */ /* 0x000fe200078e0203 */
[----:B------:R-:W-:-:S04]  /*85870*/  SHF.L.U32 R0, R5, 0x1f, RZ ;  /* 0x0000001f05007819 */ /* 0x000fc800000006ff */
[----:B------:R-:W0:Y:S02]  /*85880*/  SYNCS.PHASECHK.TRANS64.TRYWAIT P0, [R7+URZ], R0 ;  /* 0x00000000070075a7 */ /* 0x000e24000800017f */
[----:B0-----:R-:W-:Y:S05]  /*85890*/  @!P0 BRA `(.L_x_65) ;  /* 0x0000000400888947 */ /* 0x001fea0003800000 */
.L_x_80:
[----:B0-----:R-:W-:-:S05]  /*858a0*/  VIADD R0, R6, 0x1 ;  /* 0x0000000106007836 */ /* 0x001fca0000000000 */
[----:B------:R-:W-:-:S04]  /*858b0*/  ISETP.NE.AND P0, PT, R0, 0x8, PT ;  /* 0x000000080000780c */ /* 0x000fc80003f05270 */
[----:B------:R-:W-:Y:S02]  /*858c0*/  SEL R2, RZ, 0x1, P0 ;  /* 0x00000001ff027807 */ /* 0x000fe40000000000 */
[----:B------:R-:W-:Y:S02]  /*858d0*/  SEL R4, R0, RZ, P0 ;  /* 0x000000ff00047207 */ /* 0x000fe40000000000 */
[----:B------:R-:W-:-:S03]  /*858e0*/  LOP3.LUT R5, R5, R2, RZ, 0x3c, !PT ;  /* 0x0000000205057212 */ /* 0x000fc600078e3cff */
[----:B------:R-:W-:Y:S01]  /*858f0*/  IMAD R7, R4, 0x8, R3 ;  /* 0x0000000804077824 */ /* 0x000fe200078e0203 */
[----:B------:R-:W-:-:S04]  /*85900*/  SHF.L.U32 R0, R5, 0x1f, RZ ;  /* 0x0000001f05007819 */ /* 0x000fc800000006ff */
[----:B------:R-:W0:Y:S02]  /*85910*/  SYNCS.PHASECHK.TRANS64.TRYWAIT P0, [R7+URZ], R0 ;  /* 0x00000000070075a7 */ /* 0x000e24000800017f */
[----:B0-----:R-:W-:Y:S05]  /*85920*/  @!P0 BRA `(.L_x_66) ;  /* 0x0000000400788947 */ /* 0x001fea0003800000 */
.L_x_81:
        /* <DEDUP_REMOVED lines=9> */
.L_x_82:
        /* <DEDUP_REMOVED lines=9> */
.L_x_83:
        /* <DEDUP_REMOVED lines=9> */
.L_x_84:
        /* <DEDUP_REMOVED lines=9> */
.L_x_85:
[----:B0-----:R-:W-:-:S05]  /*85b70*/  VIADD R0, R4, 0x1 ;  /* 0x0000000104007836 */ /* 0x001fca0000000000 */
[----:B------:R-:W-:-:S04]  /*85b80*/  ISETP.NE.AND P0, PT, R0, 0x8, PT ;  /* 0x000000080000780c */ /* 0x000fc80003f05270 */
[----:B------:R-:W-:Y:S02]  /*85b90*/  SEL R2, RZ, 0x1, P0 ;  /* 0x00000001ff027807 */ /* 0x000fe40000000000 */
[----:B------:R-:W-:Y:S02]  /*85ba0*/  SEL R0, R0, RZ, P0 ;  /* 0x000000ff00007207 */ /* 0x000fe40000000000 */
[----:B------:R-:W-:-:S03]  /*85bb0*/  LOP3.LUT R2, R5, R2, RZ, 0x3c, !PT ;  /* 0x0000000205027212 */ /* 0x000fc600078e3cff */
[----:B------:R-:W-:Y:S01]  /*85bc0*/  IMAD R3, R0, 0x8, R3 ;  /* 0x0000000800037824 */ /* 0x000fe200078e0203 */
[----:B------:R-:W-:-:S07]  /*85bd0*/  SHF.L.U32 R0, R2, 0x1f, RZ ;  /* 0x0000001f02007819 */ /* 0x000fce00000006ff */
.L_x_71:
[----:B0-----:R0:W1:Y:S02]  /*85be0*/  SYNCS.PHASECHK.TRANS64.TRYWAIT P0, [R3+URZ], R0 ;  /* 0x00000000030075a7 */ /* 0x001064000800017f */
[----:B-1----:R-:W-:Y:S05]  /*85bf0*/  @!P0 NANOSLEEP.SYNCS 0x989680 ;  /* 0x009896800000895d */ /* 0x002fea0003900000 */
[----:B------:R-:W1:Y:S02]  /*85c00*/  @!P0 SYNCS.PHASECHK.TRANS64 P0, [R3+URZ], R0 ;  /* 0x00000000030085a7 */ /* 0x000e64000800007f */
[----:B-1----:R-:W-:Y:S05]  /*85c10*/  @!P0 BRA `(.L_x_71) ;  /* 0xfffffffc00f08947 */ /* 0x002fea000383ffff */
.L_x_62:
[----:B------:R-:W-:Y:S05]  /*85c20*/  BSYNC B0 ;  /* 0x0000000000007941 */ /* 0x000fea0003800000 */
.L_x_61:
[----:B------:R-:W-:Y:S05]  /*85c30*/  EXIT ;  /* 0x000000000000794d */ /* 0x000fea0003800000 */
.L_x_22:
[----:B--2---:R-:W-:-:S04]  /*85c40*/  IMAD.U32 R17, RZ, RZ, UR7 ;  /* 0x00000007ff117e24 */ /* 0x004fc8000f8e00ff */
[----:B------:R2:W4:Y:S03]  /*85c50*/  SYNCS.PHASECHK.TRANS64.TRYWAIT P0, [R17+URZ], R16 ;  /* 0x00000010110075a7 */ /* 0x000526000800017f */
[----:B----4-:R-:W-:Y:S05]  /*85c60*/  @!P0 NANOSLEEP.SYNCS 0x989680 ;  /* 0x009896800000895d */ /* 0x010fea0003900000 */
[----:B------:R-:W4:Y:S02]  /*85c70*/  @!P0 SYNCS.PHASECHK.TRANS64 P0, [R17+URZ], R16 ;  /* 0x00000010110085a7 */ /* 0x000f24000800007f */
[----:B----4-:R-:W-:Y:S05]  /*85c80*/  @!P0 BRA `(.L_x_22) ;  /* 0xfffffffc00ec8947 */ /* 0x010fea000383ffff */
[----:B------:R-:W-:Y:S05]  /*85c90*/  BRA `(.L_x_21) ;  /* 0xfffff81000c87947 */ /* 0x000fea000383ffff */
.L_x_28:
[----:B-----5:R2:W-:Y:S02]  /*85ca0*/  STL [R1+0x14b4], R0 ;  /* 0x0014b40001007387 */ /* 0x0205e40000100800 */
[----:B--2---:R-:W-:-:S04]  /*85cb0*/  IMAD.U32 R0, RZ, RZ, UR9 ;  /* 0x00000009ff007e24 */ /* 0x004fc8000f8e00ff */
[----:B------:R2:W4:Y:S03]  /*85cc0*/  SYNCS.PHASECHK.TRANS64.TRYWAIT P0, [R0+URZ], R18 ;  /* 0x00000012000075a7 */ /* 0x000526000800017f */
[----:B----4-:R-:W-:Y:S05]  /*85cd0*/  @!P0 NANOSLEEP.SYNCS 0x989680 ;  /* 0x009896800000895d */ /* 0x010fea0003900000 */
[----:B------:R2:W4:Y:S02]  /*85ce0*/  @!P0 SYNCS.PHASECHK.TRANS64 P0, [R0+URZ], R18 ;  /* 0x00000012000085a7 */ /* 0x000524000800007f */
[----:B--2---:R2:W5:Y:S02]  /*85cf0*/  LDL.LU R0, [R1+0x14b4] ;  /* 0x0014b40001007983 */ /* 0x0045640000300800 */
[----:B--2-4-:R-:W-:Y:S05]  /*85d00*/  @!P0 BRA `(.L_x_28) ;  /* 0xfffffffc00e48947 */ /* 0x014fea000383ffff */
[----:B------:R-:W-:Y:S05]  /*85d10*/  BRA `(.L_x_27) ;  /* 0xfffff8dc00b47947 */ /* 0x000fea000383ffff */
.L_x_49:
[----:B------:R-:W-:Y:S01]  /*85d20*/  BSSY B1, `(.L_x_72) ;  /* 0x0000006000017945 */ /* 0x000fe20003800000 */
[----:B------:R-:W-:-:S07]  /*85d30*/  IMAD.MOV.U32 R2, RZ, RZ, -0x1 ;  /* 0xffffffffff027424 */ /* 0x000fce00078e00ff */
[----:B------:R-:W-:Y:S05]  /*85d40*/  WARPSYNC.COLLECTIVE R2, `(.L_x_73) ;  /* 0x00000000020c7348 */ /* 0x000fea0003c00000 */
[----:B------:R-:W-:Y:S02]  /*85d50*/  ELECT P0, UR62, PT ;  /* 0x00000000003e782f */ /* 0x000fe40003800000 */
[----:B------:R-:W-:Y:S01]  /*85d60*/  MOV R2, UR62 ;  /* 0x0000003e00027c02 */ /* 0x000fe20008000f00 */
[----:B------:R-:W-:Y:S10]  /*85d70*/  ENDCOLLECTIVE ;  /* 0x000000000000791b */ /* 0x000ff40003800000 */
.L_x_73:
[----:B------:R-:W-:Y:S05]  /*85d80*/  BSYNC B1 ;  /* 0x0000000000017941 */ /* 0x000fea0003800000 */
.L_x_72:
[----:B------:R-:W-:Y:S05]  /*85d90*/  BRA `(.L_x_74) ;  /* 0xffffffec00807947 */ /* 0x000fea000383ffff */
.L_x_52:
[----:B0-----:R0:W1:Y:S02]  /*85da0*/  SYNCS.PHASECHK.TRANS64.TRYWAIT P0, [R12+URZ+0x40], R15 ;  /* 0x0000400f0c0075a7 */ /* 0x001064000800017f */
[----:B-1----:R-:W-:Y:S05]  /*85db0*/  @!P0 NANOSLEEP.SYNCS 0x989680 ;  /* 0x009896800000895d */ /* 0x002fea0003900000 */
[----:B------:R-:W1:Y:S02]  /*85dc0*/  @!P0 SYNCS.PHASECHK.TRANS64 P0, [R12+URZ+0x40], R15 ;  /* 0x0000400f0c0085a7 */ /* 0x000e64000800007f */
[----:B-1----:R-:W-:Y:S05]  /*85dd0*/  @!P0 BRA `(.L_x_52) ;  /* 0xfffffffc00f08947 */ /* 0x002fea000383ffff */
[----:B------:R-:W-:Y:S05]  /*85de0*/  BRA `(.L_x_75) ;  /* 0xffffffec00b07947 */ /* 0x000fea000383ffff */
.L_x_60:
[----:B------:R-:W-:Y:S01]  /*85df0*/  BSSY B0, `(.L_x_76) ;  /* 0x0000006000007945 */ /* 0x000fe20003800000 */
[----:B------:R-:W-:-:S07]  /*85e00*/  IMAD.MOV.U32 R2, RZ, RZ, -0x1 ;  /* 0xffffffffff027424 */ /* 0x000fce00078e00ff */
[----:B------:R-:W-:Y:S05]  /*85e10*/  WARPSYNC.COLLECTIVE R2, `(.L_x_77) ;  /* 0x00000000020c7348 */ /* 0x000fea0003c00000 */
[----:B------:R-:W-:Y:S02]  /*85e20*/  ELECT P0, UR62, PT ;  /* 0x00000000003e782f */ /* 0x000fe40003800000 */
[----:B------:R-:W-:Y:S01]  /*85e30*/  MOV R2, UR62 ;  /* 0x0000003e00027c02 */ /* 0x000fe20008000f00 */
[----:B------:R-:W-:Y:S10]  /*85e40*/  ENDCOLLECTIVE ;  /* 0x000000000000791b */ /* 0x000ff40003800000 */
.L_x_77:
[----:B------:R-:W-:Y:S05]  /*85e50*/  BSYNC B0 ;  /* 0x0000000000007941 */ /* 0x000fea0003800000 */
.L_x_76:
[----:B------:R-:W-:Y:S05]  /*85e60*/  BRA `(.L_x_78) ;  /* 0xfffffff8002c7947 */ /* 0x000fea000383ffff */
.L_x_64:
[----:B0-----:R0:W1:Y:S02]  /*85e70*/  SYNCS.PHASECHK.TRANS64.TRYWAIT P0, [R5+URZ], R2 ;  /* 0x00000002050075a7 */ /* 0x001064000800017f */
[----:B-1----:R-:W-:Y:S05]  /*85e80*/  @!P0 NANOSLEEP.SYNCS 0x989680 ;  /* 0x009896800000895d */ /* 0x002fea0003900000 */
[----:B------:R-:W1:Y:S02]  /*85e90*/  @!P0 SYNCS.PHASECHK.TRANS64 P0, [R5+URZ], R2 ;  /* 0x00000002050085a7 */ /* 0x000e64000800007f */
[----:B-1----:R-:W-:Y:S05]  /*85ea0*/  @!P0 BRA `(.L_x_64) ;  /* 0xfffffffc00f08947 */ /* 0x002fea000383ffff */
[----:B------:R-:W-:Y:S05]  /*85eb0*/  BRA `(.L_x_79) ;  /* 0xfffffff800547947 */ /* 0x000fea000383ffff */
.L_x_65:
[----:B0-----:R0:W1:Y:S02]  /*85ec0*/  SYNCS.PHASECHK.TRANS64.TRYWAIT P0, [R7+URZ], R0 ;  /* 0x00000000070075a7 */ /* 0x001064000800017f */
[----:B-1----:R-:W-:Y:S05]  /*85ed0*/  @!P0 NANOSLEEP.SYNCS 0x989680 ;  /* 0x009896800000895d */ /* 0x002fea0003900000 */
[----:B------:R-:W1:Y:S02]  /*85ee0*/  @!P0 SYNCS.PHASECHK.TRANS64 P0, [R7+URZ], R0 ;  /* 0x00000000070085a7 */ /* 0x000e64000800007f */
[----:B-1----:R-:W-:Y:S05]  /*85ef0*/  @!P0 BRA `(.L_x_65) ;  /* 0xfffffffc00f08947 */ /* 0x002fea000383ffff */
[----:B------:R-:W-:Y:S05]  /*85f00*/  BRA `(.L_x_80) ;  /* 0xfffffff800647947 */ /* 0x000fea000383ffff */
.L_x_66:
[----:B0-----:R0:W1:Y:S02]  /*85f10*/  SYNCS.PHASECHK.TRANS64.TRYWAIT P0, [R7+URZ], R0 ;  /* 0x00000000070075a7 */ /* 0x001064000800017f */
[----:B-1----:R-:W-:Y:S05]  /*85f20*/  @!P0 NANOSLEEP.SYNCS 0x989680 ;  /* 0x009896800000895d */ /* 0x002fea0003900000 */
[----:B------:R-:W1:Y:S02]  /*85f30*/  @!P0 SYNCS.PHASECHK.TRANS64 P0, [R7+URZ], R0 ;  /* 0x00000000070085a7 */ /* 0x000e64000800007f */
[----:B-1----:R-:W-:Y:S05]  /*85f40*/  @!P0 BRA `(.L_x_66) ;  /* 0xfffffffc00f08947 */ /* 0x002fea000383ffff */
[----:B------:R-:W-:Y:S05]  /*85f50*/  BRA `(.L_x_81) ;  /* 0xfffffff800747947 */ /* 0x000fea000383ffff */
.L_x_67:
[----:B0-----:R0:W1:Y:S02]  /*85f60*/  SYNCS.PHASECHK.TRANS64.TRYWAIT P0, [R7+URZ], R0 ;  /* 0x00000000070075a7 */ /* 0x001064000800017f */
[----:B-1----:R-:W-:Y:S05]  /*85f70*/  @!P0 NANOSLEEP.SYNCS 0x989680 ;  /* 0x009896800000895d */ /* 0x002fea0003900000 */
[----:B------:R-:W1:Y:S02]  /*85f80*/  @!P0 SYNCS.PHASECHK.TRANS64 P0, [R7+URZ], R0 ;  /* 0x00000000070085a7 */ /* 0x000e64000800007f */
[----:B-1----:R-:W-:Y:S05]  /*85f90*/  @!P0 BRA `(.L_x_67) ;  /* 0xfffffffc00f08947 */ /* 0x002fea000383ffff */
[----:B------:R-:W-:Y:S05]  /*85fa0*/  BRA `(.L_x_82) ;  /* 0xfffffff800847947 */ /* 0x000fea000383ffff */
.L_x_68:
[----:B0-----:R0:W1:Y:S02]  /*85fb0*/  SYNCS.PHASECHK.TRANS64.TRYWAIT P0, [R7+URZ], R0 ;  /* 0x00000000070075a7 */ /* 0x001064000800017f */
[----:B-1----:R-:W-:Y:S05]  /*85fc0*/  @!P0 NANOSLEEP.SYNCS 0x989680 ;  /* 0x009896800000895d */ /* 0x002fea0003900000 */
[----:B------:R-:W1:Y:S02]  /*85fd0*/  @!P0 SYNCS.PHASECHK.TRANS64 P0, [R7+URZ], R0 ;  /* 0x00000000070085a7 */ /* 0x000e64000800007f */
[----:B-1----:R-:W-:Y:S05]  /*85fe0*/  @!P0 BRA `(.L_x_68) ;  /* 0xfffffffc00f08947 */ /* 0x002fea000383ffff */
[----:B------:R-:W-:Y:S05]  /*85ff0*/  BRA `(.L_x_83) ;  /* 0xfffffff800947947 */ /* 0x000fea000383ffff */
.L_x_69:
[----:B0-----:R0:W1:Y:S02]  /*86000*/  SYNCS.PHASECHK.TRANS64.TRYWAIT P0, [R7+URZ], R0 ;  /* 0x00000000070075a7 */ /* 0x001064000800017f */
[----:B-1----:R-:W-:Y:S05]  /*86010*/  @!P0 NANOSLEEP.SYNCS 0x989680 ;  /* 0x009896800000895d */ /* 0x002fea0003900000 */
[----:B------:R-:W1:Y:S02]  /*86020*/  @!P0 SYNCS.PHASECHK.TRANS64 P0, [R7+URZ], R0 ;  /* 0x00000000070085a7 */ /* 0x000e64000800007f */
[----:B-1----:R-:W-:Y:S05]  /*86030*/  @!P0 BRA `(.L_x_69) ;  /* 0xfffffffc00f08947 */ /* 0x002fea000383ffff */
[----:B------:R-:W-:Y:S05]  /*86040*/  BRA `(.L_x_84) ;  /* 0xfffffff800a47947 */ /* 0x000fea000383ffff */
.L_x_70:
[----:B0-----:R0:W1:Y:S02]  /*86050*/  SYNCS.PHASECHK.TRANS64.TRYWAIT P0, [R7+URZ], R0 ;  /* 0x00000000070075a7 */ /* 0x001064000800017f */
[----:B-1----:R-:W-:Y:S05]  /*86060*/  @!P0 NANOSLEEP.SYNCS 0x989680 ;  /* 0x009896800000895d */ /* 0x002fea0003900000 */
[----:B------:R-:W1:Y:S02]  /*86070*/  @!P0 SYNCS.PHASECHK.TRANS64 P0, [R7+URZ], R0 ;  /* 0x00000000070085a7 */ /* 0x000e64000800007f */
[----:B-1----:R-:W-:Y:S05]  /*86080*/  @!P0 BRA `(.L_x_70) ;  /* 0xfffffffc00f08947 */ /* 0x002fea000383ffff */
[----:B------:R-:W-:Y:S05]  /*86090*/  BRA `(.L_x_85) ;  /* 0xfffffff800b47947 */ /* 0x000fea000383ffff */
.L_x_86:
[----:B------:R-:W-:-:S00]  /*860a0*/  BRA `(.L_x_86) ;  /* 0xfffffffc00fc7947 */ /* 0x000fc0000383ffff */
[----:B------:R-:W-:-:S00]  /*860b0*/  NOP ;  /* 0x0000000000007918 */ /* 0x000fc00000000000 */
        /* <DEDUP_REMOVED lines=12> */
.L_x_87:


//--------------------- .nv.shared._ZN7cutlass13device_kernelINS_4gemm6kernel13GemmUniversalIN4cute5tupleIJiiiiEEENS1_10collective13CollectiveMmaINS1_37MainloopSm90TmaGmmaWarpSpecializedFP8ILi8ENS5_IJNS4_1CILi2EEENSA_ILi1EEESC_EEENS1_35KernelTmaWarpSpecializedCooperativeEEENS5_IJNSA_ILi384EEENSA_ILi512EEENSA_ILi32EEEEEENS_12float_e4m3_tENS5_IJlSC_lEEESK_SL_NS4_8TiledMMAINS4_8MMA_AtomIJNS4_4SM904GMMA31MMA_64x256x32_F32E4M3E4M3_SS_TNILNSP_7ScaleInE1ELSR_1EEEEEENS4_6LayoutISD_NS5_IJSC_NSA_ILi0EEESV_EEEEENS5_IJNS4_10UnderscoreESY_SY_EEEEENS4_13SM90_TMA_LOADENS4_14ComposedLayoutINS4_7SwizzleILi1ELi4ELi3EEENS4_18smem_ptr_flag_bitsILi8EEENSU_INS5_IJNSA_ILi8EEESI_EEENS5_IJSI_SC_EEEEEEEvNS4_8identityENS4_23SM90_TMA_LOAD_MULTICASTES1B_vS1C_EENS_8epilogue10collective6detail29Sm90TmaWarpSpecializedAdapterINS1G_15DefaultEpilogueISK_SL_SL_NS1F_6thread17LinearCombinationISK_Li1EffLNS1K_9ScaleType4KindE0ELNS_15FloatRoundStyleE2ESK_EENS1_15EpilogueDefaultEEEEEvvEEEEvNT_6ParamsE --------------------------
	.section	.nv.shared._ZN7cutlass13device_kernelINS_4gemm6kernel13GemmUniversalIN4cute5tupleIJiiiiEEENS1_10collective13CollectiveMmaINS1_37MainloopSm90TmaGmmaWarpSpecializedFP8ILi8ENS5_IJNS4_1CILi2EEENSA_ILi1EEESC_EEENS1_35KernelTmaWarpSpecializedCooperativeEEENS5_IJNSA_ILi384EEENSA_ILi512EEENSA_ILi32EEEEEENS_12float_e4m3_tENS5_IJlSC_lEEESK_SL_NS4_8TiledMMAINS4_8MMA_AtomIJNS4_4SM904GMMA31MMA_64x256x32_F32E4M3E4M3_SS_TNILNSP_7ScaleInE1ELSR_1EEEEEENS4_6LayoutISD_NS5_IJSC_NSA_ILi0EEESV_EEEEENS5_IJNS4_10UnderscoreESY_SY_EEEEENS4_13SM90_TMA_LOADENS4_14ComposedLayoutINS4_7SwizzleILi1ELi4ELi3EEENS4_18smem_ptr_flag_bitsILi8EEENSU_INS5_IJNSA_ILi8EEESI_EEENS5_IJSI_SC_EEEEEEEvNS4_8identityENS4_23SM90_TMA_LOAD_MULTICASTES1B_vS1C_EENS_8epilogue10collective6detail29Sm90TmaWarpSpecializedAdapterINS1G_15DefaultEpilogueISK_SL_SL_NS1F_6thread17LinearCombinationISK_Li1EffLNS1K_9ScaleType4KindE0ELNS_15FloatRoundStyleE2ESK_EENS1_15EpilogueDefaultEEEEEvvEEEEvNT_6ParamsE,"aw",@nobits
	.sectionflags	@""
	.align	16
	.zero		1024


//--------------------- .nv.shared.reserved.0     --------------------------
	.section	.nv.shared.reserved.0,"aw",@nobits
	.weak		__nv_reservedSMEM_offset_0_alias
	.size		__nv_reservedSMEM_offset_0_alias, 0, 0
	.other		__nv_reservedSMEM_offset_0_alias,@"STO_CUDA_RESERVED_SHARED STV_DEFAULT"
__nv_reservedSMEM_offset_0_alias:
	.zero		0


//--------------------- .nv.global                --------------------------
	.section	.nv.global,"aw",@nobits
.nv.global:
	.type		_ZN39_INTERNAL_1edf3b18_4_k_cu_9ddb309e_36644cute1_E,@object
	.size		_ZN39_INTERNAL_1edf3b18_4_k_cu_9ddb309e_36644cute1_E,(_ZN39_INTERNAL_1edf3b18_4_k_cu_9ddb309e_36644cuda3std3__45__cpo6cbeginE - _ZN39_INTERNAL_1edf3b18_4_k_cu_9ddb309e_36644cute1_E)
_ZN39_INTERNAL_1edf3b18_4_k_cu_9ddb309e_36644cute1_E:
	.zero		1
	.type		_ZN39_INTERNAL_1edf3b18_4_k_cu_9ddb309e_36644cuda3std3__45__cpo6cbeginE,@object
	.size		_ZN39_INTERNAL_1edf3b18_4_k_cu_9ddb309e_36644cuda3std3__45__cpo6cbeginE,(_ZN39_INTERNAL_1edf3b18_4_k_cu_9ddb309e_36644cuda3std3__48in_placeE - _ZN39_INTERNAL_1edf3b18_4_k_cu_9ddb309e_36644cuda3std3__45__cpo6cbeginE)
_ZN39_INTERNAL_1edf3b18_4_k_cu_9ddb309e_36644cuda3std3__45__cpo6cbeginE:
	.zero		1
	.type		_ZN39_INTERNAL_1edf3b18_4_k_cu_9ddb309e_36644cuda3std3__48in_placeE,@object
	.size		_ZN39_INTERNAL_1edf3b18_4_k_cu_9ddb309e_36644cuda3std3__48in_placeE,(_ZN39_INTERNAL_1edf3b18_4_k_cu_9ddb309e_36644cuda3std6ranges3__45__cpo9iter_moveE - _ZN39_INTERNAL_1edf3b18_4_k_cu_9ddb309e_36644cuda3std3__48in_placeE)
_ZN39_INTERNAL_1edf3b18_4_k_cu_9ddb309e_36644cuda3std3__48in_placeE:
	.zero		1
	.type		_ZN39_INTERNAL_1edf3b18_4_k_cu_9ddb309e_36644cuda3std6ranges3__45__cpo9iter_moveE,@object
	.size		_ZN39_INTERNAL_1edf3b18_4_k_cu_9ddb309e_36644cuda3std6ranges3__45__cpo9iter_moveE,(_ZN39_INTERNAL_1edf3b18_4_k_cu_9ddb309e_36644cuda3std3__45__cpo5beginE - _ZN39_INTERNAL_1edf3b18_4_k_cu_9ddb309e_36644cuda3std6ranges3__45__cpo9iter_moveE)
_ZN39_INTERNAL_1edf3b18_4_k_cu_9ddb309e_36644cuda3std6ranges3__45__cpo9iter_moveE:
	.zero		1
	.type		_ZN39_INTERNAL_1edf3b18_4_k_cu_9ddb309e_36644cuda3std3__45__cpo5beginE,@object
	.size		_ZN39_INTERNAL_1edf3b18_4_k_cu_9ddb309e_36644cuda3std3__45__cpo5beginE,(_ZN39_INTERNAL_1edf3b18_4_k_cu_9ddb309e_36644cuda3std3__441_GLOBAL__N__1edf3b18_4_k_cu_9ddb309e_36646ignoreE - _ZN39_INTERNAL_1edf3b18_4_k_cu_9ddb309e_36644cuda3std3__45__cpo5beginE)
_ZN39_INTERNAL_1edf3b18_4_k_cu_9ddb309e_36644cuda3std3__45__cpo5beginE:
	.zero		1
	.type		_ZN39_INTERNAL_1edf3b18_4_k_cu_9ddb309e_36644cuda3std3__441_GLOBAL__N__1edf3b18_4_k_cu_9ddb309e_36646ignoreE,@object
	.size		_ZN39_INTERNAL_1edf3b18_4_k_cu_9ddb309e_36644cuda3std3__441_GLOBAL__N__1edf3b18_4_k_cu_9ddb309e_36646ignoreE,(_ZN39_INTERNAL_1edf3b18_4_k_cu_9ddb309e_36644cute7productE - _ZN39_INTERNAL_1edf3b18_4_k_cu_9ddb309e_36644cuda3std3__441_GLOBAL__N__1edf3b18_4_k_cu_9ddb309e_36646ignoreE)
_ZN39_INTERNAL_1edf3b18_4_k_cu_9ddb309e_36644cuda3std3__441_GLOBAL__N__1edf3b18_4_k_cu_9ddb309e_36646ignoreE:
	.zero		1
	.type		_ZN39_INTERNAL_1edf3b18_4_k_cu_9ddb309e_36644cute7productE,@object
	.size		_ZN39_INTERNAL_1edf3b18_4_k_cu_9ddb309e_36644cute7productE,(_ZN39_INTERNAL_1edf3b18_4_k_cu_9ddb309e_36644cuda3std3__45__cpo3endE - _ZN39_INTERNAL_1edf3b18_4_k_cu_9ddb309e_36644cute7productE)
_ZN39_INTERNAL_1edf3b18_4_k_cu_9ddb309e_36644cute7productE:
	.zero		1
	.type		_ZN39_INTERNAL_1edf3b18_4_k_cu_9ddb309e_36644cuda3std3__45__cpo3endE,@object
	.size		_ZN39_INTERNAL_1edf3b18_4_k_cu_9ddb309e_36644cuda3std3__45__cpo3endE,(_ZN39_INTERNAL_1edf3b18_4_k_cu_9ddb309e_36644cuda3std3__419piecewise_constructE - _ZN39_INTERNAL_1edf3b18_4_k_cu_9ddb309e_36644cuda3std3__45__cpo3endE)
_ZN39_INTERNAL_1edf3b18_4_k_cu_9ddb309e_36644cuda3std3__45__cpo3endE:
	.zero		1
	.type		_ZN39_INTERNAL_1edf3b18_4_k_cu_9ddb309e_36644cuda3std3__419piecewise_constructE,@object
	.size		_ZN39_INTERNAL_1edf3b18_4_k_cu_9ddb309e_36644cuda3std3__419piecewise_constructE,(_ZN39_INTERNAL_1edf3b18_4_k_cu_9ddb309e_36644cuda3std3__45__cpo4cendE - _ZN39_INTERNAL_1edf3b18_4_k_cu_9ddb309e_36644cuda3std3__419piecewise_constructE)
_ZN39_INTERNAL_1edf3b18_4_k_cu_9ddb309e_36644cuda3std3__419piecewise_constructE:
	.zero		1
	.type		_ZN39_INTERNAL_1edf3b18_4_k_cu_9ddb309e_36644cuda3std3__45__cpo4cendE,@object
	.size		_ZN39_INTERNAL_1edf3b18_4_k_cu_9ddb309e_36644cuda3std3__45__cpo4cendE,(_ZN39_INTERNAL_1edf3b18_4_k_cu_9ddb309e_36644cuda3std6ranges3__45__cpo4swapE - _ZN39_INTERNAL_1edf3b18_4_k_cu_9ddb309e_36644cuda3std3__45__cpo4cendE)
_ZN39_INTERNAL_1edf3b18_4_k_cu_9ddb309e_36644cuda3std3__45__cpo4cendE:
	.zero		1
	.type		_ZN39_INTERNAL_1edf3b18_4_k_cu_9ddb309e_36644cuda3std6ranges3__45__cpo4swapE,@object
	.size		_ZN39_INTERNAL_1edf3b18_4_k_cu_9ddb309e_36644cuda3std6ranges3__45__cpo4swapE,(.L_7 - _ZN39_INTERNAL_1edf3b18_4_k_cu_9ddb309e_36644cuda3std6ranges3__45__cpo4swapE)
_ZN39_INTERNAL_1edf3b18_4_k_cu_9ddb309e_36644cuda3std6ranges3__45__cpo4swapE:
	.zero		1
.L_7:


//--------------------- .nv.constant0._ZN7cutlass13device_kernelINS_4gemm6kernel13GemmUniversalIN4cute5tupleIJiiiiEEENS1_10collective13CollectiveMmaINS1_37MainloopSm90TmaGmmaWarpSpecializedFP8ILi8ENS5_IJNS4_1CILi2EEENSA_ILi1EEESC_EEENS1_35KernelTmaWarpSpecializedCooperativeEEENS5_IJNSA_ILi384EEENSA_ILi512EEENSA_ILi32EEEEEENS_12float_e4m3_tENS5_IJlSC_lEEESK_SL_NS4_8TiledMMAINS4_8MMA_AtomIJNS4_4SM904GMMA31MMA_64x256x32_F32E4M3E4M3_SS_TNILNSP_7ScaleInE1ELSR_1EEEEEENS4_6LayoutISD_NS5_IJSC_NSA_ILi0EEESV_EEEEENS5_IJNS4_10UnderscoreESY_SY_EEEEENS4_13SM90_TMA_LOADENS4_14ComposedLayoutINS4_7SwizzleILi1ELi4ELi3EEENS4_18smem_ptr_flag_bitsILi8EEENSU_INS5_IJNSA_ILi8EEESI_EEENS5_IJSI_SC_EEEEEEEvNS4_8identityENS4_23SM90_TMA_LOAD_MULTICASTES1B_vS1C_EENS_8epilogue10collective6detail29Sm90TmaWarpSpecializedAdapterINS1G_15DefaultEpilogueISK_SL_SL_NS1F_6thread17LinearCombinationISK_Li1EffLNS1K_9ScaleType4KindE0ELNS_15FloatRoundStyleE2ESK_EENS1_15EpilogueDefaultEEEEEvvEEEEvNT_6ParamsE --------------------------
	.section	.nv.constant0._ZN7cutlass13device_kernelINS_4gemm6kernel13GemmUniversalIN4cute5tupleIJiiiiEEENS1_10collective13CollectiveMmaINS1_37MainloopSm90TmaGmmaWarpSpecializedFP8ILi8ENS5_IJNS4_1CILi2EEENSA_ILi1EEESC_EEENS1_35KernelTmaWarpSpecializedCooperativeEEENS5_IJNSA_ILi384EEENSA_ILi512EEENSA_ILi32EEEEEENS_12float_e4m3_tENS5_IJlSC_lEEESK_SL_NS4_8TiledMMAINS4_8MMA_AtomIJNS4_4SM904GMMA31MMA_64x256x32_F32E4M3E4M3_SS_TNILNSP_7ScaleInE1ELSR_1EEEEEENS4_6LayoutISD_NS5_IJSC_NSA_ILi0EEESV_EEEEENS5_IJNS4_10UnderscoreESY_SY_EEEEENS4_13SM90_TMA_LOADENS4_14ComposedLayoutINS4_7SwizzleILi1ELi4ELi3EEENS4_18smem_ptr_flag_bitsILi8EEENSU_INS5_IJNSA_ILi8EEESI_EEENS5_IJSI_SC_EEEEEEEvNS4_8identityENS4_23SM90_TMA_LOAD_MULTICASTES1B_vS1C_EENS_8epilogue10collective6detail29Sm90TmaWarpSpecializedAdapterINS1G_15DefaultEpilogueISK_SL_SL_NS1F_6thread17LinearCombinationISK_Li1EffLNS1K_9ScaleType4KindE0ELNS_15FloatRoundStyleE2ESK_EENS1_15EpilogueDefaultEEEEEvvEEEEvNT_6ParamsE,"a",@progbits
	.sectionflags	@""
	.align	4
.nv.constant0._ZN7cutlass13device_kernelINS_4gemm6kernel13GemmUniversalIN4cute5tupleIJiiiiEEENS1_10collective13CollectiveMmaINS1_37MainloopSm90TmaGmmaWarpSpecializedFP8ILi8ENS5_IJNS4_1CILi2EEENSA_ILi1EEESC_EEENS1_35KernelTmaWarpSpecializedCooperativeEEENS5_IJNSA_ILi384EEENSA_ILi512EEENSA_ILi32EEEEEENS_12float_e4m3_tENS5_IJlSC_lEEESK_SL_NS4_8TiledMMAINS4_8MMA_AtomIJNS4_4SM904GMMA31MMA_64x256x32_F32E4M3E4M3_SS_TNILNSP_7ScaleInE1ELSR_1EEEEEENS4_6LayoutISD_NS5_IJSC_NSA_ILi0EEESV_EEEEENS5_IJNS4_10UnderscoreESY_SY_EEEEENS4_13SM90_TMA_LOADENS4_14ComposedLayoutINS4_7SwizzleILi1ELi4ELi3EEENS4_18smem_ptr_flag_bitsILi8EEENSU_INS5_IJNSA_ILi8EEESI_EEENS5_IJSI_SC_EEEEEEEvNS4_8identityENS4_23SM90_TMA_LOAD_MULTICASTES1B_vS1C_EENS_8epilogue10collective6detail29Sm90TmaWarpSpecializedAdapterINS1G_15DefaultEpilogueISK_SL_SL_NS1F_6thread17LinearCombinationISK_Li1EffLNS1K_9ScaleType4KindE0ELNS_15FloatRoundStyleE2ESK_EENS1_15EpilogueDefaultEEEEEvvEEEEvNT_6ParamsE:
	.zero		1664


//--------------------- SYMBOLS --------------------------

	.type		.nv.reservedSmem.offset0,@object
	.size		.nv.reservedSmem.offset0,0x4
